	.target	sm_100a

	.elftype	@"ET_EXEC"


//--------------------- .note.nv.tkinfo           --------------------------
	.section	.note.nv.tkinfo,"",@"SHT_NOTE"
	.sectionflags	@"SHF_NOTE_NV_TKINFO"
	.tkinfo
        /*0018*/ 	.word	0x00000002
        /*0030*/ 	.string	""
        /*0030*/ 	.string	"ptxas"
        /*0030*/ 	.string	"Cuda compilation tools, release 13.0, V13.0.88"
        /*0030*/ 	.string	"Build cuda_13.0.r13.0/compiler.36424714_0"
        /*0030*/ 	.string	"-arch sm_100a -m 64 "



//--------------------- .note.nv.cuinfo           --------------------------
	.section	.note.nv.cuinfo,"",@"SHT_NOTE"
	.sectionflags	@"SHF_NOTE_NV_CUINFO"
        /*0018*/ 	.short	0x0002
        /*001a*/ 	.short	0x0064
        /*001c*/ 	.short	0x0082
	.zero		2


//--------------------- .nv.info                  --------------------------
	.section	.nv.info,"",@"SHT_CUDA_INFO"
	.align	4


	//----- nvinfo : EIATTR_REGCOUNT
	.align		4
        /*0000*/ 	.byte	0x04, 0x2f
        /*0002*/ 	.short	(.L_19 - .L_18)
	.align		4
.L_18:
        /*0004*/ 	.word	index@(_ZN7cutlass13device_kernelINS_4gemm6kernel13GemmUniversalIN4cute5tupleIJiiiiEEENS1_10collective13CollectiveMmaINS1_35MainloopSm100TmaUmmaWarpSpecializedILi2ELi2ELi2ENS5_IJNS4_1CILi8EEENSA_ILi1EEESC_EEEEENS5_IJNSA_ILi256EEESF_NSA_ILi128EEEEEENS_10bfloat16_tENS5_IJlSC_lEEESI_SJ_NS4_8TiledMMAINS4_8MMA_AtomIJNS4_26SM100_MMA_F16BF16_2x1SM_SSISI_SI_fLi256ELi256ELNS4_4UMMA5MajorE0ELSO_0ELNSN_7ScaleInE0ELSP_0EEEEEENS4_6LayoutINS5_IJSC_SC_SC_EEENS5_IJNSA_ILi0EEESU_SU_EEEEENS5_IJNS4_10UnderscoreESX_SX_EEEEENS4_18SM100_TMA_2SM_LOADENS4_14ComposedLayoutINS4_7SwizzleILi3ELi4ELi3EEENS4_18smem_ptr_flag_bitsILi16EEENSS_INS5_IJSB_NSA_ILi64EEEEEENS5_IJS16_SC_EEEEEEEvNS4_8identityENS4_28SM100_TMA_2SM_LOAD_MULTICASTES1A_vS1B_EENS_8epilogue10collective18CollectiveEpilogueINS1E_23Sm100TmaWarpSpecializedILi4ELi2ELi64ELb1ELb0EEEJNS5_IJSG_SF_SG_EEENS5_IJNSS_ISG_SC_EENSS_IS16_SC_EEEEESI_SJ_SI_SJ_NS1E_6fusion15FusionCallbacksIS1I_NS1N_17LinearCombinationISI_fSI_fLNS_15FloatRoundStyleE2EEES1J_S1M_JEEENS4_5SM1004TMEM4LOAD26SM100_TMEM_LOAD_32dp32b64xENS4_13SM90_TMA_LOADES1A_NS4_39AutoVectorizingCopyWithAssumedAlignmentILi128EEENS4_14SM90_TMA_STOREES1A_S1Z_S1Z_EEEvvEEEEvNT_6ParamsE)
        /*0008*/ 	.word	0x000000ad


	//----- nvinfo : EIATTR_FRAME_SIZE
	.align		4
.L_19:
        /*000c*/ 	.byte	0x04, 0x11
        /*000e*/ 	.short	(.L_21 - .L_20)
	.align		4
.L_20:
        /*0010*/ 	.word	index@($__internal_2_$__cuda_sm10x_tcgen05_guardrail_trap_unallocated_columns_being_dealloced)
        /*0014*/ 	.word	0x00000000


	//----- nvinfo : EIATTR_FRAME_SIZE
	.align		4
.L_21:
        /*0018*/ 	.byte	0x04, 0x11
        /*001a*/ 	.short	(.L_23 - .L_22)
	.align		4
.L_22:
        /*001c*/ 	.word	index@($__internal_1_$__cuda_sm10x_tcgen05_guardrail_trap_phase_invalid_during_alloc)
        /*0020*/ 	.word	0x00000000


	//----- nvinfo : EIATTR_FRAME_SIZE
	.align		4
.L_23:
        /*0024*/ 	.byte	0x04, 0x11
        /*0026*/ 	.short	(.L_25 - .L_24)
	.align		4
.L_24:
        /*0028*/ 	.word	index@($__internal_0_$__cuda_sm10x_tcgen05_guardrail_trap_col_being_dealloced_not_returned_by_alloc)
        /*002c*/ 	.word	0x00000000


	//----- nvinfo : EIATTR_FRAME_SIZE
	.align		4
.L_25:
        /*0030*/ 	.byte	0x04, 0x11
        /*0032*/ 	.short	(.L_27 - .L_26)
	.align		4
.L_26:
        /*0034*/ 	.word	index@(_ZN7cutlass13device_kernelINS_4gemm6kernel13GemmUniversalIN4cute5tupleIJiiiiEEENS1_10collective13CollectiveMmaINS1_35MainloopSm100TmaUmmaWarpSpecializedILi2ELi2ELi2ENS5_IJNS4_1CILi8EEENSA_ILi1EEESC_EEEEENS5_IJNSA_ILi256EEESF_NSA_ILi128EEEEEENS_10bfloat16_tENS5_IJlSC_lEEESI_SJ_NS4_8TiledMMAINS4_8MMA_AtomIJNS4_26SM100_MMA_F16BF16_2x1SM_SSISI_SI_fLi256ELi256ELNS4_4UMMA5MajorE0ELSO_0ELNSN_7ScaleInE0ELSP_0EEEEEENS4_6LayoutINS5_IJSC_SC_SC_EEENS5_IJNSA_ILi0EEESU_SU_EEEEENS5_IJNS4_10UnderscoreESX_SX_EEEEENS4_18SM100_TMA_2SM_LOADENS4_14ComposedLayoutINS4_7SwizzleILi3ELi4ELi3EEENS4_18smem_ptr_flag_bitsILi16EEENSS_INS5_IJSB_NSA_ILi64EEEEEENS5_IJS16_SC_EEEEEEEvNS4_8identityENS4_28SM100_TMA_2SM_LOAD_MULTICASTES1A_vS1B_EENS_8epilogue10collective18CollectiveEpilogueINS1E_23Sm100TmaWarpSpecializedILi4ELi2ELi64ELb1ELb0EEEJNS5_IJSG_SF_SG_EEENS5_IJNSS_ISG_SC_EENSS_IS16_SC_EEEEESI_SJ_SI_SJ_NS1E_6fusion15FusionCallbacksIS1I_NS1N_17LinearCombinationISI_fSI_fLNS_15FloatRoundStyleE2EEES1J_S1M_JEEENS4_5SM1004TMEM4LOAD26SM100_TMEM_LOAD_32dp32b64xENS4_13SM90_TMA_LOADES1A_NS4_39AutoVectorizingCopyWithAssumedAlignmentILi128EEENS4_14SM90_TMA_STOREES1A_S1Z_S1Z_EEEvvEEEEvNT_6ParamsE)
        /*0038*/ 	.word	0x00000000


	//----- nvinfo : EIATTR_MIN_STACK_SIZE
	.align		4
.L_27:
        /*003c*/ 	.byte	0x04, 0x12
        /*003e*/ 	.short	(.L_29 - .L_28)
	.align		4
.L_28:
        /*0040*/ 	.word	index@(_ZN7cutlass13device_kernelINS_4gemm6kernel13GemmUniversalIN4cute5tupleIJiiiiEEENS1_10collective13CollectiveMmaINS1_35MainloopSm100TmaUmmaWarpSpecializedILi2ELi2ELi2ENS5_IJNS4_1CILi8EEENSA_ILi1EEESC_EEEEENS5_IJNSA_ILi256EEESF_NSA_ILi128EEEEEENS_10bfloat16_tENS5_IJlSC_lEEESI_SJ_NS4_8TiledMMAINS4_8MMA_AtomIJNS4_26SM100_MMA_F16BF16_2x1SM_SSISI_SI_fLi256ELi256ELNS4_4UMMA5MajorE0ELSO_0ELNSN_7ScaleInE0ELSP_0EEEEEENS4_6LayoutINS5_IJSC_SC_SC_EEENS5_IJNSA_ILi0EEESU_SU_EEEEENS5_IJNS4_10UnderscoreESX_SX_EEEEENS4_18SM100_TMA_2SM_LOADENS4_14ComposedLayoutINS4_7SwizzleILi3ELi4ELi3EEENS4_18smem_ptr_flag_bitsILi16EEENSS_INS5_IJSB_NSA_ILi64EEEEEENS5_IJS16_SC_EEEEEEEvNS4_8identityENS4_28SM100_TMA_2SM_LOAD_MULTICASTES1A_vS1B_EENS_8epilogue10collective18CollectiveEpilogueINS1E_23Sm100TmaWarpSpecializedILi4ELi2ELi64ELb1ELb0EEEJNS5_IJSG_SF_SG_EEENS5_IJNSS_ISG_SC_EENSS_IS16_SC_EEEEESI_SJ_SI_SJ_NS1E_6fusion15FusionCallbacksIS1I_NS1N_17LinearCombinationISI_fSI_fLNS_15FloatRoundStyleE2EEES1J_S1M_JEEENS4_5SM1004TMEM4LOAD26SM100_TMEM_LOAD_32dp32b64xENS4_13SM90_TMA_LOADES1A_NS4_39AutoVectorizingCopyWithAssumedAlignmentILi128EEENS4_14SM90_TMA_STOREES1A_S1Z_S1Z_EEEvvEEEEvNT_6ParamsE)
        /*0044*/ 	.word	0x00000000
.L_29:


//--------------------- .nv.compat                --------------------------
	.section	.nv.compat,"",@"SHT_CUDA_COMPAT_INFO"
	.align	4
        /*0000*/ 	.byte	0x02, 0x09, 0x01, 0x00, 0x02, 0x02, 0x02, 0x00, 0x02, 0x05, 0x05, 0x00, 0x03, 0x07, 0x01, 0x01
        /*0010*/ 	.byte	0x02, 0x03, 0x01, 0x00, 0x02, 0x06, 0x01, 0x00, 0x04, 0x0b, 0x08, 0x00, 0x09, 0x00, 0x00, 0x00
        /*0020*/ 	.byte	0x00, 0x00, 0x00, 0x00


//--------------------- .nv.info._ZN7cutlass13device_kernelINS_4gemm6kernel13GemmUniversalIN4cute5tupleIJiiiiEEENS1_10collective13CollectiveMmaINS1_35MainloopSm100TmaUmmaWarpSpecializedILi2ELi2ELi2ENS5_IJNS4_1CILi8EEENSA_ILi1EEESC_EEEEENS5_IJNSA_ILi256EEESF_NSA_ILi128EEEEEENS_10bfloat16_tENS5_IJlSC_lEEESI_SJ_NS4_8TiledMMAINS4_8MMA_AtomIJNS4_26SM100_MMA_F16BF16_2x1SM_SSISI_SI_fLi256ELi256ELNS4_4UMMA5MajorE0ELSO_0ELNSN_7ScaleInE0ELSP_0EEEEEENS4_6LayoutINS5_IJSC_SC_SC_EEENS5_IJNSA_ILi0EEESU_SU_EEEEENS5_IJNS4_10UnderscoreESX_SX_EEEEENS4_18SM100_TMA_2SM_LOADENS4_14ComposedLayoutINS4_7SwizzleILi3ELi4ELi3EEENS4_18smem_ptr_flag_bitsILi16EEENSS_INS5_IJSB_NSA_ILi64EEEEEENS5_IJS16_SC_EEEEEEEvNS4_8identityENS4_28SM100_TMA_2SM_LOAD_MULTICASTES1A_vS1B_EENS_8epilogue10collective18CollectiveEpilogueINS1E_23Sm100TmaWarpSpecializedILi4ELi2ELi64ELb1ELb0EEEJNS5_IJSG_SF_SG_EEENS5_IJNSS_ISG_SC_EENSS_IS16_SC_EEEEESI_SJ_SI_SJ_NS1E_6fusion15FusionCallbacksIS1I_NS1N_17LinearCombinationISI_fSI_fLNS_15FloatRoundStyleE2EEES1J_S1M_JEEENS4_5SM1004TMEM4LOAD26SM100_TMEM_LOAD_32dp32b64xENS4_13SM90_TMA_LOADES1A_NS4_39AutoVectorizingCopyWithAssumedAlignmentILi128EEENS4_14SM90_TMA_STOREES1A_S1Z_S1Z_EEEvvEEEEvNT_6ParamsE --------------------------
	.section	.nv.info._ZN7cutlass13device_kernelINS_4gemm6kernel13GemmUniversalIN4cute5tupleIJiiiiEEENS1_10collective13CollectiveMmaINS1_35MainloopSm100TmaUmmaWarpSpecializedILi2ELi2ELi2ENS5_IJNS4_1CILi8EEENSA_ILi1EEESC_EEEEENS5_IJNSA_ILi256EEESF_NSA_ILi128EEEEEENS_10bfloat16_tENS5_IJlSC_lEEESI_SJ_NS4_8TiledMMAINS4_8MMA_AtomIJNS4_26SM100_MMA_F16BF16_2x1SM_SSISI_SI_fLi256ELi256ELNS4_4UMMA5MajorE0ELSO_0ELNSN_7ScaleInE0ELSP_0EEEEEENS4_6LayoutINS5_IJSC_SC_SC_EEENS5_IJNSA_ILi0EEESU_SU_EEEEENS5_IJNS4_10UnderscoreESX_SX_EEEEENS4_18SM100_TMA_2SM_LOADENS4_14ComposedLayoutINS4_7SwizzleILi3ELi4ELi3EEENS4_18smem_ptr_flag_bitsILi16EEENSS_INS5_IJSB_NSA_ILi64EEEEEENS5_IJS16_SC_EEEEEEEvNS4_8identityENS4_28SM100_TMA_2SM_LOAD_MULTICASTES1A_vS1B_EENS_8epilogue10collective18CollectiveEpilogueINS1E_23Sm100TmaWarpSpecializedILi4ELi2ELi64ELb1ELb0EEEJNS5_IJSG_SF_SG_EEENS5_IJNSS_ISG_SC_EENSS_IS16_SC_EEEEESI_SJ_SI_SJ_NS1E_6fusion15FusionCallbacksIS1I_NS1N_17LinearCombinationISI_fSI_fLNS_15FloatRoundStyleE2EEES1J_S1M_JEEENS4_5SM1004TMEM4LOAD26SM100_TMEM_LOAD_32dp32b64xENS4_13SM90_TMA_LOADES1A_NS4_39AutoVectorizingCopyWithAssumedAlignmentILi128EEENS4_14SM90_TMA_STOREES1A_S1Z_S1Z_EEEvvEEEEvNT_6ParamsE,"",@"SHT_CUDA_INFO"
	.sectionflags	@""
	.align	4


	//----- nvinfo : EIATTR_CUDA_API_VERSION
	.align		4
        /*0000*/ 	.byte	0x04, 0x37
        /*0002*/ 	.short	(.L_31 - .L_30)
.L_30:
        /*0004*/ 	.word	0x00000082


	//----- nvinfo : EIATTR_KPARAM_INFO
	.align		4
.L_31:
        /*0008*/ 	.byte	0x04, 0x17
        /*000a*/ 	.short	(.L_33 - .L_32)
.L_32:
        /*000c*/ 	.word	0x00000000
        /*0010*/ 	.short	0x0000
        /*0012*/ 	.short	0x0000
        /*0014*/ 	.byte	0x00, 0xf0, 0x01, 0x20


	//----- nvinfo : EIATTR_AT_ENTRY_FRAGMENTS
	.align		4
.L_33:
        /*0018*/ 	.byte	0x04, 0x4f
        /*001a*/ 	.short	(.L_35 - .L_34)


	//   ....[0]....
.L_34:
        /*001c*/ 	.word	0x00000007


	//----- nvinfo : EIATTR_RESERVED_SMEM_USED
	.align		4
.L_35:
        /*0020*/ 	.byte	0x01, 0x41
	.zero		2


	//----- nvinfo : EIATTR_SPARSE_MMA_MASK
	.align		4
        /*0024*/ 	.byte	0x03, 0x50
        /*0026*/ 	.short	0x0000


	//----- nvinfo : EIATTR_TCGEN05_2CTA_USED
	.align		4
        /*0028*/ 	.byte	0x01, 0x52
	.zero		2


	//----- nvinfo : EIATTR_MAXREG_COUNT
	.align		4
        /*002c*/ 	.byte	0x03, 0x1b
        /*002e*/ 	.short	0x00ff


	//----- nvinfo : EIATTR_NUM_BARRIERS
	.align		4
        /*0030*/ 	.byte	0x02, 0x4c
        /*0032*/ 	.byte	0x07
	.zero		1


	//----- nvinfo : EIATTR_EXTERNS
	.align		4
        /*0034*/ 	.byte	0x04, 0x0f
        /*0036*/ 	.short	(.L_37 - .L_36)


	//   ....[0]....
	.align		4
.L_36:
        /*0038*/ 	.word	index@(__assertfail)


	//----- nvinfo : EIATTR_MERCURY_ISA_VERSION
	.align		4
.L_37:
        /*003c*/ 	.byte	0x03, 0x5f
        /*003e*/ 	.short	0x0101


	//----- nvinfo : EIATTR_INT_WARP_WIDE_INSTR_OFFSETS
	.align		4
        /*0040*/ 	.byte	0x04, 0x31
        /*0042*/ 	.short	(.L_39 - .L_38)


	//   ....[0]....
.L_38:
        /*0044*/ 	.word	0x00000cf0


	//   ....[1]....
        /*0048*/ 	.word	0x00000d90


	//   ....[2]....
        /*004c*/ 	.word	0x000043e0


	//   ....[3]....
        /*0050*/ 	.word	0x00004400


	//   ....[4]....
        /*0054*/ 	.word	0x00004430


	//   ....[5]....
        /*0058*/ 	.word	0x00004ff0


	//   ....[6]....
        /*005c*/ 	.word	0x00005050


	//   ....[7]....
        /*0060*/ 	.word	0x00005140


	//   ....[8]....
        /*0064*/ 	.word	0x000051c0


	//   ....[9]....
        /*0068*/ 	.word	0x000052c0


	//   ....[10]....
        /*006c*/ 	.word	0x00005350


	//   ....[11]....
        /*0070*/ 	.word	0x00005450


	//   ....[12]....
        /*0074*/ 	.word	0x00005500


	//----- nvinfo : EIATTR_COOP_GROUP_MASK_REGIDS
	.align		4
.L_39:
        /*0078*/ 	.byte	0x04, 0x29
        /*007a*/ 	.short	(.L_41 - .L_40)


	//   ....[0]....
.L_40:
        /*007c*/ 	.word	0xffffffff


	//   ....[1]....
        /*0080*/ 	.word	0xffffffff


	//   ....[2]....
        /*0084*/ 	.word	0xffffffff


	//   ....[3]....
        /*0088*/ 	.word	0xffffffff


	//   ....[4]....
        /*008c*/ 	.word	0xffffffff


	//   ....[5]....
        /*0090*/ 	.word	0xffffffff


	//   ....[6]....
        /*0094*/ 	.word	0xffffffff


	//   ....[7]....
        /*0098*/ 	.word	0xffffffff


	//   ....[8]....
        /*009c*/ 	.word	0xffffffff


	//   ....[9]....
        /*00a0*/ 	.word	0xffffffff


	//   ....[10]....
        /*00a4*/ 	.word	0xffffffff


	//   ....[11]....
        /*00a8*/ 	.word	0xffffffff


	//   ....[12]....
        /*00ac*/ 	.word	0xffffffff


	//   ....[13]....
        /*00b0*/ 	.word	0xffffffff


	//----- nvinfo : EIATTR_COOP_GROUP_INSTR_OFFSETS
	.align		4
.L_41:
        /*00b4*/ 	.byte	0x04, 0x28
        /*00b6*/ 	.short	(.L_43 - .L_42)


	//   ....[0]....
.L_42:
        /*00b8*/ 	.word	0x000000b0


	//   ....[1]....
        /*00bc*/ 	.word	0x00000520


	//   ....[2]....
        /*00c0*/ 	.word	0x000006a0


	//   ....[3]....
        /*00c4*/ 	.word	0x00000830


	//   ....[4]....
        /*00c8*/ 	.word	0x00000920


	//   ....[5]....
        /*00cc*/ 	.word	0x00000a80


	//   ....[6]....
        /*00d0*/ 	.word	0x00000bd0


	//   ....[7]....
        /*00d4*/ 	.word	0x00000e10


	//   ....[8]....
        /*00d8*/ 	.word	0x00002390


	//   ....[9]....
        /*00dc*/ 	.word	0x00003120


	//   ....[10]....
        /*00e0*/ 	.word	0x000035f0


	//   ....[11]....
        /*00e4*/ 	.word	0x00003620


	//   ....[12]....
        /*00e8*/ 	.word	0x000042e0


	//   ....[13]....
        /*00ec*/ 	.word	0x000044f0


	//----- nvinfo : EIATTR_VRC_CTA_INIT_COUNT
	.align		4
.L_43:
        /*00f0*/ 	.byte	0x02, 0x4a
        /*00f2*/ 	.byte	0x80
	.zero		1


	//----- nvinfo : EIATTR_SYSCALL_OFFSETS
	.align		4
        /*00f4*/ 	.byte	0x04, 0x46
        /*00f6*/ 	.short	(.L_45 - .L_44)


	//   ....[0]....
.L_44:
        /*00f8*/ 	.word	0x00006180


	//   ....[1]....
        /*00fc*/ 	.word	0x00006270


	//   ....[2]....
        /*0100*/ 	.word	0x00006c50


	//   ....[3]....
        /*0104*/ 	.word	0x000080a0


	//   ....[4]....
        /*0108*/ 	.word	0x000094d0


	//   ....[5]....
        /*010c*/ 	.word	0x0000a8f0


	//----- nvinfo : EIATTR_MBARRIER_INSTR_OFFSETS
	.align		4
.L_45:
        /*0110*/ 	.byte	0x04, 0x39
        /*0112*/ 	.short	(.L_47 - .L_46)


	//   ....[0]....
.L_46:
        /*0114*/ 	.word	0x00000650
        /*0118*/ 	.word	0x000000ff
        /*011c*/ 	.word	0x00000000
        /*0120*/ 	.short	0x0100
        /*0122*/ 	.byte	0x04
	.zero		1


	//   ....[1]....
        /*0124*/ 	.word	0x00000660
        /*0128*/ 	.word	0x000000ff
        /*012c*/ 	.word	0x00000010
        /*0130*/ 	.short	0x0100
        /*0132*/ 	.byte	0x04
	.zero		1


	//   ....[2]....
        /*0134*/ 	.word	0x00000670
        /*0138*/ 	.word	0x000000ff
        /*013c*/ 	.word	0x00000008
        /*0140*/ 	.short	0x0100
        /*0142*/ 	.byte	0x04
	.zero		1


	//   ....[3]....
        /*0144*/ 	.word	0x00000680
        /*0148*/ 	.word	0x000000ff
        /*014c*/ 	.word	0x00000018
        /*0150*/ 	.short	0x0100
        /*0152*/ 	.byte	0x04
	.zero		1


	//   ....[4]....
        /*0154*/ 	.word	0x000007a0
        /*0158*/ 	.word	0x000000ff
        /*015c*/ 	.word	0x00000020
        /*0160*/ 	.short	0x0100
        /*0162*/ 	.byte	0x04
	.zero		1


	//   ....[5]....
        /*0164*/ 	.word	0x000007b0
        /*0168*/ 	.word	0x000000ff
        /*016c*/ 	.word	0x00000040
        /*0170*/ 	.short	0x0100
        /*0172*/ 	.byte	0x04
	.zero		1


	//   ....[6]....
        /*0174*/ 	.word	0x000007c0
        /*0178*/ 	.word	0x000000ff
        /*017c*/ 	.word	0x00000028
        /*0180*/ 	.short	0x0100
        /*0182*/ 	.byte	0x04
	.zero		1


	//   ....[7]....
        /*0184*/ 	.word	0x000007d0
        /*0188*/ 	.word	0x000000ff
        /*018c*/ 	.word	0x00000048
        /*0190*/ 	.short	0x0100
        /*0192*/ 	.byte	0x04
	.zero		1


	//   ....[8]....
        /*0194*/ 	.word	0x000007e0
        /*0198*/ 	.word	0x000000ff
        /*019c*/ 	.word	0x00000030
        /*01a0*/ 	.short	0x0100
        /*01a2*/ 	.byte	0x04
	.zero		1


	//   ....[9]....
        /*01a4*/ 	.word	0x000007f0
        /*01a8*/ 	.word	0x000000ff
        /*01ac*/ 	.word	0x00000050
        /*01b0*/ 	.short	0x0100
        /*01b2*/ 	.byte	0x04
	.zero		1


	//   ....[10]....
        /*01b4*/ 	.word	0x00000800
        /*01b8*/ 	.word	0x000000ff
        /*01bc*/ 	.word	0x00000038
        /*01c0*/ 	.short	0x0100
        /*01c2*/ 	.byte	0x04
	.zero		1


	//   ....[11]....
        /*01c4*/ 	.word	0x00000810
        /*01c8*/ 	.word	0x000000ff
        /*01cc*/ 	.word	0x00000058
        /*01d0*/ 	.short	0x0100
        /*01d2*/ 	.byte	0x04
	.zero		1


	//   ....[12]....
        /*01d4*/ 	.word	0x000008f0
        /*01d8*/ 	.word	0x000000ff
        /*01dc*/ 	.word	0x00000060
        /*01e0*/ 	.short	0x0100
        /*01e2*/ 	.byte	0x06
	.zero		1


	//   ....[13]....
        /*01e4*/ 	.word	0x00000900
        /*01e8*/ 	.word	0x000000ff
        /*01ec*/ 	.word	0x00000068
        /*01f0*/ 	.short	0x0100
        /*01f2*/ 	.byte	0x06
	.zero		1


	//   ....[14]....
        /*01f4*/ 	.word	0x00000a30
        /*01f8*/ 	.word	0x000000ff
        /*01fc*/ 	.word	0x00000070
        /*0200*/ 	.short	0x0100
        /*0202*/ 	.byte	0x06
	.zero		1


	//   ....[15]....
        /*0204*/ 	.word	0x00000a40
        /*0208*/ 	.word	0x000000ff
        /*020c*/ 	.word	0x00000080
        /*0210*/ 	.short	0x0100
        /*0212*/ 	.byte	0x06
	.zero		1


	//   ....[16]....
        /*0214*/ 	.word	0x00000a50
        /*0218*/ 	.word	0x000000ff
        /*021c*/ 	.word	0x00000078
        /*0220*/ 	.short	0x0100
        /*0222*/ 	.byte	0x06
	.zero		1


	//   ....[17]....
        /*0224*/ 	.word	0x00000a60
        /*0228*/ 	.word	0x000000ff
        /*022c*/ 	.word	0x00000088
        /*0230*/ 	.short	0x0100
        /*0232*/ 	.byte	0x06
	.zero		1


	//   ....[18]....
        /*0234*/ 	.word	0x00000b80
        /*0238*/ 	.word	0x000000ff
        /*023c*/ 	.word	0x00000090
        /*0240*/ 	.short	0x0100
        /*0242*/ 	.byte	0x04
	.zero		1


	//   ....[19]....
        /*0244*/ 	.word	0x00000b90
        /*0248*/ 	.word	0x000000ff
        /*024c*/ 	.word	0x000000a0
        /*0250*/ 	.short	0x0100
        /*0252*/ 	.byte	0x04
	.zero		1


	//   ....[20]....
        /*0254*/ 	.word	0x00000ba0
        /*0258*/ 	.word	0x000000ff
        /*025c*/ 	.word	0x00000098
        /*0260*/ 	.short	0x0100
        /*0262*/ 	.byte	0x04
	.zero		1


	//   ....[21]....
        /*0264*/ 	.word	0x00000bb0
        /*0268*/ 	.word	0x000000ff
        /*026c*/ 	.word	0x000000a8
        /*0270*/ 	.short	0x0100
        /*0272*/ 	.byte	0x04
	.zero		1


	//   ....[22]....
        /*0274*/ 	.word	0x00000ca0
        /*0278*/ 	.word	0x000000ff
        /*027c*/ 	.word	0x000000b0
        /*0280*/ 	.short	0x0100
        /*0282*/ 	.byte	0x04
	.zero		1


	//   ....[23]....
        /*0284*/ 	.word	0x00000cb0
        /*0288*/ 	.word	0x000000ff
        /*028c*/ 	.word	0x000000c0
        /*0290*/ 	.short	0x0100
        /*0292*/ 	.byte	0x04
	.zero		1


	//   ....[24]....
        /*0294*/ 	.word	0x00000cc0
        /*0298*/ 	.word	0x000000ff
        /*029c*/ 	.word	0x000000b8
        /*02a0*/ 	.short	0x0100
        /*02a2*/ 	.byte	0x04
	.zero		1


	//   ....[25]....
        /*02a4*/ 	.word	0x00000cd0
        /*02a8*/ 	.word	0x000000ff
        /*02ac*/ 	.word	0x000000c8
        /*02b0*/ 	.short	0x0100
        /*02b2*/ 	.byte	0x04
	.zero		1


	//   ....[26]....
        /*02b4*/ 	.word	0x00000dd0
        /*02b8*/ 	.word	0x000000ff
        /*02bc*/ 	.word	0x000000d0
        /*02c0*/ 	.short	0x0100
        /*02c2*/ 	.byte	0x06
	.zero		1


	//   ....[27]....
        /*02c4*/ 	.word	0x000019f0
        /*02c8*/ 	.word	0x00000003
        /*02cc*/ 	.word	0x000000c0
        /*02d0*/ 	.short	0x010a
        /*02d2*/ 	.byte	0xff
	.zero		1


	//   ....[28]....
        /*02d4*/ 	.word	0x00001a20
        /*02d8*/ 	.word	0x00000003
        /*02dc*/ 	.word	0x000000b0
        /*02e0*/ 	.short	0x0101
        /*02e2*/ 	.byte	0xff
	.zero		1


	//   ....[29]....
        /*02e4*/ 	.word	0x00001ae0
        /*02e8*/ 	.word	0x000000ff
        /*02ec*/ 	.word	0x00000010
        /*02f0*/ 	.short	0x010a
        /*02f2*/ 	.byte	0x04
	.zero		1


	//   ....[30]....
        /*02f4*/ 	.word	0x00001ba0
        /*02f8*/ 	.word	0x000000ff
        /*02fc*/ 	.word	0x00000010
        /*0300*/ 	.short	0x010a
        /*0302*/ 	.byte	0x21
	.zero		1


	//   ....[31]....
        /*0304*/ 	.word	0x00001d50
        /*0308*/ 	.word	0x000000ff
        /*030c*/ 	.word	0x00000010
        /*0310*/ 	.short	0x010a
        /*0312*/ 	.byte	0x05
	.zero		1


	//   ....[32]....
        /*0314*/ 	.word	0x00001f30
        /*0318*/ 	.word	0x000000ff
        /*031c*/ 	.word	0x00000068
        /*0320*/ 	.short	0x0101
        /*0322*/ 	.byte	0x0e
	.zero		1


	//   ....[33]....
        /*0324*/ 	.word	0x00001f50
        /*0328*/ 	.word	0x000000ff
        /*032c*/ 	.word	0x00000010
        /*0330*/ 	.short	0x010a
        /*0332*/ 	.byte	0x04
	.zero		1


	//   ....[34]....
        /*0334*/ 	.word	0x00001fd0
        /*0338*/ 	.word	0x000000ff
        /*033c*/ 	.word	0x00000010
        /*0340*/ 	.short	0x010a
        /*0342*/ 	.byte	0x07
	.zero		1


	//   ....[35]....
        /*0344*/ 	.word	0x00002110
        /*0348*/ 	.word	0x000000ff
        /*034c*/ 	.word	0x00000010
        /*0350*/ 	.short	0x010a
        /*0352*/ 	.byte	0x04
	.zero		1


	//   ....[36]....
        /*0354*/ 	.word	0x000023c0
        /*0358*/ 	.word	0x00000003
        /*035c*/ 	.word	0x00000070
        /*0360*/ 	.short	0x010a
        /*0362*/ 	.byte	0xff
	.zero		1


	//   ....[37]....
        /*0364*/ 	.word	0x00002510
        /*0368*/ 	.word	0x00000000
        /*036c*/ 	.word	0x00000000
        /*0370*/ 	.short	0x0101
        /*0372*/ 	.byte	0xff
	.zero		1


	//   ....[38]....
        /*0374*/ 	.word	0x00002ac0
        /*0378*/ 	.word	0x000000ff
        /*037c*/ 	.word	0x00000000
        /*0380*/ 	.short	0x010a
        /*0382*/ 	.byte	0x04
	.zero		1


	//   ....[39]....
        /*0384*/ 	.word	0x00002b60
        /*0388*/ 	.word	0x00000000
        /*038c*/ 	.word	0x00000000
        /*0390*/ 	.short	0x010a
        /*0392*/ 	.byte	0xff
	.zero		1


	//   ....[40]....
        /*0394*/ 	.word	0x00002c80
        /*0398*/ 	.word	0x00000002
        /*039c*/ 	.word	0x000000b0
        /*03a0*/ 	.short	0x010a
        /*03a2*/ 	.byte	0xff
	.zero		1


	//   ....[41]....
        /*03a4*/ 	.word	0x00002ce0
        /*03a8*/ 	.word	0x00000004
        /*03ac*/ 	.word	0x00000000
        /*03b0*/ 	.short	0x0101
        /*03b2*/ 	.byte	0xff
	.zero		1


	//   ....[42]....
        /*03b4*/ 	.word	0x00002d00
        /*03b8*/ 	.word	0x000000ff
        /*03bc*/ 	.word	0x00000080
        /*03c0*/ 	.short	0x010a
        /*03c2*/ 	.byte	0x04
	.zero		1


	//   ....[43]....
        /*03c4*/ 	.word	0x00002e20
        /*03c8*/ 	.word	0x00000002
        /*03cc*/ 	.word	0x00000070
        /*03d0*/ 	.short	0x010a
        /*03d2*/ 	.byte	0xff
	.zero		1


	//   ....[44]....
        /*03d4*/ 	.word	0x00002f30
        /*03d8*/ 	.word	0x00000002
        /*03dc*/ 	.word	0x00000000
        /*03e0*/ 	.short	0x0101
        /*03e2*/ 	.byte	0xff
	.zero		1


	//   ....[45]....
        /*03e4*/ 	.word	0x00002fc0
        /*03e8*/ 	.word	0x000000ff
        /*03ec*/ 	.word	0x00000080
        /*03f0*/ 	.short	0x0106
        /*03f2*/ 	.byte	0x04
	.zero		1


	//   ....[46]....
        /*03f4*/ 	.word	0x00002fe0
        /*03f8*/ 	.word	0x000000ff
        /*03fc*/ 	.word	0x00000080
        /*0400*/ 	.short	0x010a
        /*0402*/ 	.byte	0x04
	.zero		1


	//   ....[47]....
        /*0404*/ 	.word	0x00003070
        /*0408*/ 	.word	0x000000ff
        /*040c*/ 	.word	0x00000080
        /*0410*/ 	.short	0x0106
        /*0412*/ 	.byte	0x07
	.zero		1


	//   ....[48]....
        /*0414*/ 	.word	0x000030b0
        /*0418*/ 	.word	0x00000000
        /*041c*/ 	.word	0x00000080
        /*0420*/ 	.short	0x010a
        /*0422*/ 	.byte	0xff
	.zero		1


	//   ....[49]....
        /*0424*/ 	.word	0x000032f0
        /*0428*/ 	.word	0x000000ff
        /*042c*/ 	.word	0x00000008
        /*0430*/ 	.short	0x010a
        /*0432*/ 	.byte	0x05
	.zero		1


	//   ....[50]....
        /*0434*/ 	.word	0x00003310
        /*0438*/ 	.word	0x000000ff
        /*043c*/ 	.word	0x00000008
        /*0440*/ 	.short	0x010a
        /*0442*/ 	.byte	0x05
	.zero		1


	//   ....[51]....
        /*0444*/ 	.word	0x000034a0
        /*0448*/ 	.word	0x000000ff
        /*044c*/ 	.word	0x00000008
        /*0450*/ 	.short	0x010a
        /*0452*/ 	.byte	0x05
	.zero		1


	//   ....[52]....
        /*0454*/ 	.word	0x000034c0
        /*0458*/ 	.word	0x000000ff
        /*045c*/ 	.word	0x00000008
        /*0460*/ 	.short	0x010a
        /*0462*/ 	.byte	0x05
	.zero		1


	//   ....[53]....
        /*0464*/ 	.word	0x00003580
        /*0468*/ 	.word	0x000000ff
        /*046c*/ 	.word	0x00000000
        /*0470*/ 	.short	0x0101
        /*0472*/ 	.byte	0x04
	.zero		1


	//   ....[54]....
        /*0474*/ 	.word	0x00003940
        /*0478*/ 	.word	0x00000000
        /*047c*/ 	.word	0x00000070
        /*0480*/ 	.short	0x010a
        /*0482*/ 	.byte	0xff
	.zero		1


	//   ....[55]....
        /*0484*/ 	.word	0x00003a00
        /*0488*/ 	.word	0x00000000
        /*048c*/ 	.word	0x00000000
        /*0490*/ 	.short	0x0101
        /*0492*/ 	.byte	0xff
	.zero		1


	//   ....[56]....
        /*0494*/ 	.word	0x00003ac0
        /*0498*/ 	.word	0x000000ff
        /*049c*/ 	.word	0x00000000
        /*04a0*/ 	.short	0x010a
        /*04a2*/ 	.byte	0x04
	.zero		1


	//   ....[57]....
        /*04a4*/ 	.word	0x00003ad0
        /*04a8*/ 	.word	0x000000ff
        /*04ac*/ 	.word	0x000000a0
        /*04b0*/ 	.short	0x010a
        /*04b2*/ 	.byte	0x2e
	.zero		1


	//   ....[58]....
        /*04b4*/ 	.word	0x00003b80
        /*04b8*/ 	.word	0x000000ff
        /*04bc*/ 	.word	0x00000000
        /*04c0*/ 	.short	0x010a
        /*04c2*/ 	.byte	0x07
	.zero		1


	//   ....[59]....
        /*04c4*/ 	.word	0x00003cb0
        /*04c8*/ 	.word	0x000000ff
        /*04cc*/ 	.word	0x00000000
        /*04d0*/ 	.short	0x010a
        /*04d2*/ 	.byte	0x04
	.zero		1


	//   ....[60]....
        /*04d4*/ 	.word	0x000040f0
        /*04d8*/ 	.word	0x000000ff
        /*04dc*/ 	.word	0x00000000
        /*04e0*/ 	.short	0x010a
        /*04e2*/ 	.byte	0x04
	.zero		1


	//   ....[61]....
        /*04e4*/ 	.word	0x00004190
        /*04e8*/ 	.word	0x00000000
        /*04ec*/ 	.word	0x00000000
        /*04f0*/ 	.short	0x010a
        /*04f2*/ 	.byte	0xff
	.zero		1


	//   ....[62]....
        /*04f4*/ 	.word	0x000041d0
        /*04f8*/ 	.word	0x00000000
        /*04fc*/ 	.word	0x00000000
        /*0500*/ 	.short	0x010a
        /*0502*/ 	.byte	0xff
	.zero		1


	//   ....[63]....
        /*0504*/ 	.word	0x00004240
        /*0508*/ 	.word	0x000000ff
        /*050c*/ 	.word	0x00000000
        /*0510*/ 	.short	0x0101
        /*0512*/ 	.byte	0x04
	.zero		1


	//   ....[64]....
        /*0514*/ 	.word	0x00004280
        /*0518*/ 	.word	0x000000ff
        /*051c*/ 	.word	0x000000d0
        /*0520*/ 	.short	0x010a
        /*0522*/ 	.byte	0x29
	.zero		1


	//   ....[65]....
        /*0524*/ 	.word	0x000042d0
        /*0528*/ 	.word	0x000000ff
        /*052c*/ 	.word	0x00000000
        /*0530*/ 	.short	0x0101
        /*0532*/ 	.byte	0x04
	.zero		1


	//   ....[66]....
        /*0534*/ 	.word	0x000047b0
        /*0538*/ 	.word	0x00000008
        /*053c*/ 	.word	0x00000070
        /*0540*/ 	.short	0x010a
        /*0542*/ 	.byte	0xff
	.zero		1


	//   ....[67]....
        /*0544*/ 	.word	0x00004920
        /*0548*/ 	.word	0x00000000
        /*054c*/ 	.word	0x00000000
        /*0550*/ 	.short	0x0101
        /*0552*/ 	.byte	0xff
	.zero		1


	//   ....[68]....
        /*0554*/ 	.word	0x00004e00
        /*0558*/ 	.word	0x000000ff
        /*055c*/ 	.word	0x00000068
        /*0560*/ 	.short	0x010a
        /*0562*/ 	.byte	0x15
	.zero		1


	//   ....[69]....
        /*0564*/ 	.word	0x00004f90
        /*0568*/ 	.word	0x000000ff
        /*056c*/ 	.word	0x00000040
        /*0570*/ 	.short	0x010a
        /*0572*/ 	.byte	0x15
	.zero		1


	//   ....[70]....
        /*0574*/ 	.word	0x000050e0
        /*0578*/ 	.word	0x000000ff
        /*057c*/ 	.word	0x00000020
        /*0580*/ 	.short	0x010b
        /*0582*/ 	.byte	0x15
	.zero		1


	//   ....[71]....
        /*0584*/ 	.word	0x00005100
        /*0588*/ 	.word	0x000000ff
        /*058c*/ 	.word	0x00000000
        /*0590*/ 	.short	0x0101
        /*0592*/ 	.byte	0x04
	.zero		1


	//   ....[72]....
        /*0594*/ 	.word	0x00005110
        /*0598*/ 	.word	0x000000ff
        /*059c*/ 	.word	0x00000048
        /*05a0*/ 	.short	0x010a
        /*05a2*/ 	.byte	0x15
	.zero		1


	//   ....[73]....
        /*05a4*/ 	.word	0x00005260
        /*05a8*/ 	.word	0x000000ff
        /*05ac*/ 	.word	0x00000028
        /*05b0*/ 	.short	0x010b
        /*05b2*/ 	.byte	0x15
	.zero		1


	//   ....[74]....
        /*05b4*/ 	.word	0x00005280
        /*05b8*/ 	.word	0x000000ff
        /*05bc*/ 	.word	0x00000000
        /*05c0*/ 	.short	0x0101
        /*05c2*/ 	.byte	0x04
	.zero		1


	//   ....[75]....
        /*05c4*/ 	.word	0x00005290
        /*05c8*/ 	.word	0x000000ff
        /*05cc*/ 	.word	0x00000050
        /*05d0*/ 	.short	0x010a
        /*05d2*/ 	.byte	0x15
	.zero		1


	//   ....[76]....
        /*05d4*/ 	.word	0x000053f0
        /*05d8*/ 	.word	0x000000ff
        /*05dc*/ 	.word	0x00000030
        /*05e0*/ 	.short	0x010b
        /*05e2*/ 	.byte	0x15
	.zero		1


	//   ....[77]....
        /*05e4*/ 	.word	0x00005410
        /*05e8*/ 	.word	0x000000ff
        /*05ec*/ 	.word	0x00000000
        /*05f0*/ 	.short	0x0101
        /*05f2*/ 	.byte	0x04
	.zero		1


	//   ....[78]....
        /*05f4*/ 	.word	0x00005420
        /*05f8*/ 	.word	0x000000ff
        /*05fc*/ 	.word	0x00000058
        /*0600*/ 	.short	0x010a
        /*0602*/ 	.byte	0x15
	.zero		1


	//   ....[79]....
        /*0604*/ 	.word	0x00005610
        /*0608*/ 	.word	0x000000ff
        /*060c*/ 	.word	0x00000038
        /*0610*/ 	.short	0x010b
        /*0612*/ 	.byte	0x15
	.zero		1


	//   ....[80]....
        /*0614*/ 	.word	0x00005620
        /*0618*/ 	.word	0x000000ff
        /*061c*/ 	.word	0x00000000
        /*0620*/ 	.short	0x0101
        /*0622*/ 	.byte	0x27
	.zero		1


	//   ....[81]....
        /*0624*/ 	.word	0x00005650
        /*0628*/ 	.word	0x000000ff
        /*062c*/ 	.word	0x00000040
        /*0630*/ 	.short	0x010a
        /*0632*/ 	.byte	0x15
	.zero		1


	//   ....[82]....
        /*0634*/ 	.word	0x00005670
        /*0638*/ 	.word	0x000000ff
        /*063c*/ 	.word	0x00000048
        /*0640*/ 	.short	0x010a
        /*0642*/ 	.byte	0x15
	.zero		1


	//   ....[83]....
        /*0644*/ 	.word	0x00005690
        /*0648*/ 	.word	0x000000ff
        /*064c*/ 	.word	0x00000050
        /*0650*/ 	.short	0x010a
        /*0652*/ 	.byte	0x15
	.zero		1


	//   ....[84]....
        /*0654*/ 	.word	0x000056d0
        /*0658*/ 	.word	0x00000000
        /*065c*/ 	.word	0x00000058
        /*0660*/ 	.short	0x010a
        /*0662*/ 	.byte	0xff
	.zero		1


	//   ....[85]....
        /*0664*/ 	.word	0x00005a10
        /*0668*/ 	.word	0x00000003
        /*066c*/ 	.word	0x00000070
        /*0670*/ 	.short	0x010a
        /*0672*/ 	.byte	0xff
	.zero		1


	//   ....[86]....
        /*0674*/ 	.word	0x00005b90
        /*0678*/ 	.word	0x00000000
        /*067c*/ 	.word	0x00000000
        /*0680*/ 	.short	0x0101
        /*0682*/ 	.byte	0xff
	.zero		1


	//   ....[87]....
        /*0684*/ 	.word	0x00006760
        /*0688*/ 	.word	0x000000ff
        /*068c*/ 	.word	0x00000020
        /*0690*/ 	.short	0x010a
        /*0692*/ 	.byte	0x2c
	.zero		1


	//   ....[88]....
        /*0694*/ 	.word	0x00006840
        /*0698*/ 	.word	0x000000aa
        /*069c*/ 	.word	0x00000090
        /*06a0*/ 	.short	0x010a
        /*06a2*/ 	.byte	0xff
	.zero		1


	//   ....[89]....
        /*06a4*/ 	.word	0x00006a00
        /*06a8*/ 	.word	0x000000ff
        /*06ac*/ 	.word	0x00000020
        /*06b0*/ 	.short	0x010a
        /*06b2*/ 	.byte	0x2c
	.zero		1


	//   ....[90]....
        /*06b4*/ 	.word	0x00006b30
        /*06b8*/ 	.word	0x000000aa
        /*06bc*/ 	.word	0x00000090
        /*06c0*/ 	.short	0x010a
        /*06c2*/ 	.byte	0xff
	.zero		1


	//   ....[91]....
        /*06c4*/ 	.word	0x00007d40
        /*06c8*/ 	.word	0x00000000
        /*06cc*/ 	.word	0x00000000
        /*06d0*/ 	.short	0x0101
        /*06d2*/ 	.byte	0xff
	.zero		1


	//   ....[92]....
        /*06d4*/ 	.word	0x00007d50
        /*06d8*/ 	.word	0x00000003
        /*06dc*/ 	.word	0x00000020
        /*06e0*/ 	.short	0x010a
        /*06e2*/ 	.byte	0xff
	.zero		1


	//   ....[93]....
        /*06e4*/ 	.word	0x00007e30
        /*06e8*/ 	.word	0x00000003
        /*06ec*/ 	.word	0x00000020
        /*06f0*/ 	.short	0x010a
        /*06f2*/ 	.byte	0xff
	.zero		1


	//   ....[94]....
        /*06f4*/ 	.word	0x00009170
        /*06f8*/ 	.word	0x0000004d
        /*06fc*/ 	.word	0x00000000
        /*0700*/ 	.short	0x0101
        /*0702*/ 	.byte	0xff
	.zero		1


	//   ....[95]....
        /*0704*/ 	.word	0x00009190
        /*0708*/ 	.word	0x00000000
        /*070c*/ 	.word	0x00000020
        /*0710*/ 	.short	0x010a
        /*0712*/ 	.byte	0xff
	.zero		1


	//   ....[96]....
        /*0714*/ 	.word	0x00009260
        /*0718*/ 	.word	0x00000000
        /*071c*/ 	.word	0x00000020
        /*0720*/ 	.short	0x010a
        /*0722*/ 	.byte	0xff
	.zero		1


	//   ....[97]....
        /*0724*/ 	.word	0x0000a5a0
        /*0728*/ 	.word	0x0000004a
        /*072c*/ 	.word	0x00000000
        /*0730*/ 	.short	0x0101
        /*0732*/ 	.byte	0xff
	.zero		1


	//   ....[98]....
        /*0734*/ 	.word	0x0000a5c0
        /*0738*/ 	.word	0x00000003
        /*073c*/ 	.word	0x00000020
        /*0740*/ 	.short	0x010a
        /*0742*/ 	.byte	0xff
	.zero		1


	//   ....[99]....
        /*0744*/ 	.word	0x0000a690
        /*0748*/ 	.word	0x00000003
        /*074c*/ 	.word	0x00000020
        /*0750*/ 	.short	0x010a
        /*0752*/ 	.byte	0xff
	.zero		1


	//   ....[100]....
        /*0754*/ 	.word	0x0000ab20
        /*0758*/ 	.word	0x000000aa
        /*075c*/ 	.word	0x00000000
        /*0760*/ 	.short	0x0101
        /*0762*/ 	.byte	0xff
	.zero		1


	//   ....[101]....
        /*0764*/ 	.word	0x0000ba10
        /*0768*/ 	.word	0x00000000
        /*076c*/ 	.word	0x00000000
        /*0770*/ 	.short	0x0101
        /*0772*/ 	.byte	0xff
	.zero		1


	//   ....[102]....
        /*0774*/ 	.word	0x0000bca0
        /*0778*/ 	.word	0x000000ff
        /*077c*/ 	.word	0x00000000
        /*0780*/ 	.short	0x0101
        /*0782*/ 	.byte	0x04
	.zero		1


	//   ....[103]....
        /*0784*/ 	.word	0x0000bcc0
        /*0788*/ 	.word	0x00000003
        /*078c*/ 	.word	0x000000c0
        /*0790*/ 	.short	0x010a
        /*0792*/ 	.byte	0xff
	.zero		1


	//   ....[104]....
        /*0794*/ 	.word	0x0000bd20
        /*0798*/ 	.word	0x00000000
        /*079c*/ 	.word	0x00000010
        /*07a0*/ 	.short	0x010a
        /*07a2*/ 	.byte	0xff
	.zero		1


	//   ....[105]....
        /*07a4*/ 	.word	0x0000bd80
        /*07a8*/ 	.word	0x00000000
        /*07ac*/ 	.word	0x00000010
        /*07b0*/ 	.short	0x010a
        /*07b2*/ 	.byte	0xff
	.zero		1


	//   ....[106]....
        /*07b4*/ 	.word	0x0000bdd0
        /*07b8*/ 	.word	0x00000003
        /*07bc*/ 	.word	0x00000070
        /*07c0*/ 	.short	0x010a
        /*07c2*/ 	.byte	0xff
	.zero		1


	//   ....[107]....
        /*07c4*/ 	.word	0x0000be30
        /*07c8*/ 	.word	0x00000000
        /*07cc*/ 	.word	0x00000000
        /*07d0*/ 	.short	0x010a
        /*07d2*/ 	.byte	0xff
	.zero		1


	//   ....[108]....
        /*07d4*/ 	.word	0x0000be80
        /*07d8*/ 	.word	0x00000002
        /*07dc*/ 	.word	0x000000b0
        /*07e0*/ 	.short	0x010a
        /*07e2*/ 	.byte	0xff
	.zero		1


	//   ....[109]....
        /*07e4*/ 	.word	0x0000bee0
        /*07e8*/ 	.word	0x00000002
        /*07ec*/ 	.word	0x00000080
        /*07f0*/ 	.short	0x010a
        /*07f2*/ 	.byte	0xff
	.zero		1


	//   ....[110]....
        /*07f4*/ 	.word	0x0000bf30
        /*07f8*/ 	.word	0x00000002
        /*07fc*/ 	.word	0x00000070
        /*0800*/ 	.short	0x010a
        /*0802*/ 	.byte	0xff
	.zero		1


	//   ....[111]....
        /*0804*/ 	.word	0x0000bf90
        /*0808*/ 	.word	0x00000000
        /*080c*/ 	.word	0x00000080
        /*0810*/ 	.short	0x010a
        /*0812*/ 	.byte	0xff
	.zero		1


	//   ....[112]....
        /*0814*/ 	.word	0x0000bff0
        /*0818*/ 	.word	0x00000000
        /*081c*/ 	.word	0x00000008
        /*0820*/ 	.short	0x010a
        /*0822*/ 	.byte	0xff
	.zero		1


	//   ....[113]....
        /*0824*/ 	.word	0x0000c0d0
        /*0828*/ 	.word	0x00000000
        /*082c*/ 	.word	0x00000008
        /*0830*/ 	.short	0x010a
        /*0832*/ 	.byte	0xff
	.zero		1


	//   ....[114]....
        /*0834*/ 	.word	0x0000c120
        /*0838*/ 	.word	0x00000000
        /*083c*/ 	.word	0x00000070
        /*0840*/ 	.short	0x010a
        /*0842*/ 	.byte	0xff
	.zero		1


	//   ....[115]....
        /*0844*/ 	.word	0x0000c180
        /*0848*/ 	.word	0x00000000
        /*084c*/ 	.word	0x000000a0
        /*0850*/ 	.short	0x010a
        /*0852*/ 	.byte	0xff
	.zero		1


	//   ....[116]....
        /*0854*/ 	.word	0x0000c1e0
        /*0858*/ 	.word	0x00000000
        /*085c*/ 	.word	0x00000000
        /*0860*/ 	.short	0x010a
        /*0862*/ 	.byte	0xff
	.zero		1


	//   ....[117]....
        /*0864*/ 	.word	0x0000c240
        /*0868*/ 	.word	0x00000000
        /*086c*/ 	.word	0x00000000
        /*0870*/ 	.short	0x010a
        /*0872*/ 	.byte	0xff
	.zero		1


	//   ....[118]....
        /*0874*/ 	.word	0x0000c2a0
        /*0878*/ 	.word	0x00000000
        /*087c*/ 	.word	0x000000d0
        /*0880*/ 	.short	0x010a
        /*0882*/ 	.byte	0xff
	.zero		1


	//   ....[119]....
        /*0884*/ 	.word	0x0000c2f0
        /*0888*/ 	.word	0x00000008
        /*088c*/ 	.word	0x00000070
        /*0890*/ 	.short	0x010a
        /*0892*/ 	.byte	0xff
	.zero		1


	//   ....[120]....
        /*0894*/ 	.word	0x0000c350
        /*0898*/ 	.word	0x00000000
        /*089c*/ 	.word	0x00000068
        /*08a0*/ 	.short	0x010a
        /*08a2*/ 	.byte	0xff
	.zero		1


	//   ....[121]....
        /*08a4*/ 	.word	0x0000c3b0
        /*08a8*/ 	.word	0x00000005
        /*08ac*/ 	.word	0x00000040
        /*08b0*/ 	.short	0x010a
        /*08b2*/ 	.byte	0xff
	.zero		1


	//   ....[122]....
        /*08b4*/ 	.word	0x0000c410
        /*08b8*/ 	.word	0x00000005
        /*08bc*/ 	.word	0x00000048
        /*08c0*/ 	.short	0x010a
        /*08c2*/ 	.byte	0xff
	.zero		1


	//   ....[123]....
        /*08c4*/ 	.word	0x0000c470
        /*08c8*/ 	.word	0x00000005
        /*08cc*/ 	.word	0x00000050
        /*08d0*/ 	.short	0x010a
        /*08d2*/ 	.byte	0xff
	.zero		1


	//   ....[124]....
        /*08d4*/ 	.word	0x0000c4d0
        /*08d8*/ 	.word	0x00000005
        /*08dc*/ 	.word	0x00000058
        /*08e0*/ 	.short	0x010a
        /*08e2*/ 	.byte	0xff
	.zero		1


	//   ....[125]....
        /*08e4*/ 	.word	0x0000c530
        /*08e8*/ 	.word	0x00000000
        /*08ec*/ 	.word	0x00000040
        /*08f0*/ 	.short	0x010a
        /*08f2*/ 	.byte	0xff
	.zero		1


	//   ....[126]....
        /*08f4*/ 	.word	0x0000c590
        /*08f8*/ 	.word	0x00000000
        /*08fc*/ 	.word	0x00000048
        /*0900*/ 	.short	0x010a
        /*0902*/ 	.byte	0xff
	.zero		1


	//   ....[127]....
        /*0904*/ 	.word	0x0000c5f0
        /*0908*/ 	.word	0x00000000
        /*090c*/ 	.word	0x00000050
        /*0910*/ 	.short	0x010a
        /*0912*/ 	.byte	0xff
	.zero		1


	//   ....[128]....
        /*0914*/ 	.word	0x0000c640
        /*0918*/ 	.word	0x00000003
        /*091c*/ 	.word	0x00000070
        /*0920*/ 	.short	0x010a
        /*0922*/ 	.byte	0xff
	.zero		1


	//   ....[129]....
        /*0924*/ 	.word	0x0000c6a0
        /*0928*/ 	.word	0x00000000
        /*092c*/ 	.word	0x00000020
        /*0930*/ 	.short	0x010a
        /*0932*/ 	.byte	0xff
	.zero		1


	//   ....[130]....
        /*0934*/ 	.word	0x0000c6f0
        /*0938*/ 	.word	0x000000aa
        /*093c*/ 	.word	0x00000090
        /*0940*/ 	.short	0x010a
        /*0942*/ 	.byte	0xff
	.zero		1


	//   ....[131]....
        /*0944*/ 	.word	0x0000c740
        /*0948*/ 	.word	0x00000003
        /*094c*/ 	.word	0x00000020
        /*0950*/ 	.short	0x010a
        /*0952*/ 	.byte	0xff
	.zero		1


	//   ....[132]....
        /*0954*/ 	.word	0x0000c790
        /*0958*/ 	.word	0x00000000
        /*095c*/ 	.word	0x00000020
        /*0960*/ 	.short	0x010a
        /*0962*/ 	.byte	0xff
	.zero		1


	//   ....[133]....
        /*0964*/ 	.word	0x0000c7e0
        /*0968*/ 	.word	0x00000003
        /*096c*/ 	.word	0x00000020
        /*0970*/ 	.short	0x010a
        /*0972*/ 	.byte	0xff
	.zero		1


	//----- nvinfo : EIATTR_NUM_MBARRIERS
	.align		4
.L_47:
        /*0974*/ 	.byte	0x03, 0x38
        /*0976*/ 	.short	0x001b


	//----- nvinfo : EIATTR_EXIT_INSTR_OFFSETS
	.align		4
        /*0978*/ 	.byte	0x04, 0x1c
        /*097a*/ 	.short	(.L_49 - .L_48)


	//   ....[0]....
.L_48:
        /*097c*/ 	.word	0x00002b90


	//   ....[1]....
        /*0980*/ 	.word	0x00003080


	//   ....[2]....
        /*0984*/ 	.word	0x000030e0


	//   ....[3]....
        /*0988*/ 	.word	0x00004500


	//   ....[4]....
        /*098c*/ 	.word	0x00005700


	//   ....[5]....
        /*0990*/ 	.word	0x00005740


	//   ....[6]....
        /*0994*/ 	.word	0x0000bb90


	//   ....[7]....
        /*0998*/ 	.word	0x0000bc10


	//   ....[8]....
        /*099c*/ 	.word	0x0000bc40


	//   ....[9]....
        /*09a0*/ 	.word	0x0000bcb0


	//----- nvinfo : EIATTR_MAX_THREADS
	.align		4
.L_49:
        /*09a4*/ 	.byte	0x04, 0x05
        /*09a6*/ 	.short	(.L_51 - .L_50)
.L_50:
        /*09a8*/ 	.word	0x00000100
        /*09ac*/ 	.word	0x00000001
        /*09b0*/ 	.word	0x00000001


	//----- nvinfo : EIATTR_CRS_STACK_SIZE
	.align		4
.L_51:
        /*09b4*/ 	.byte	0x04, 0x1e
        /*09b6*/ 	.short	(.L_53 - .L_52)
.L_52:
        /*09b8*/ 	.word	0x00000000


	//----- nvinfo : EIATTR_CBANK_PARAM_SIZE
	.align		4
.L_53:
        /*09bc*/ 	.byte	0x03, 0x19
        /*09be*/ 	.short	0x0800


	//----- nvinfo : EIATTR_PARAM_CBANK
	.align		4
        /*09c0*/ 	.byte	0x04, 0x0a
        /*09c2*/ 	.short	(.L_55 - .L_54)
	.align		4
.L_54:
        /*09c4*/ 	.word	index@(.nv.constant0._ZN7cutlass13device_kernelINS_4gemm6kernel13GemmUniversalIN4cute5tupleIJiiiiEEENS1_10collective13CollectiveMmaINS1_35MainloopSm100TmaUmmaWarpSpecializedILi2ELi2ELi2ENS5_IJNS4_1CILi8EEENSA_ILi1EEESC_EEEEENS5_IJNSA_ILi256EEESF_NSA_ILi128EEEEEENS_10bfloat16_tENS5_IJlSC_lEEESI_SJ_NS4_8TiledMMAINS4_8MMA_AtomIJNS4_26SM100_MMA_F16BF16_2x1SM_SSISI_SI_fLi256ELi256ELNS4_4UMMA5MajorE0ELSO_0ELNSN_7ScaleInE0ELSP_0EEEEEENS4_6LayoutINS5_IJSC_SC_SC_EEENS5_IJNSA_ILi0EEESU_SU_EEEEENS5_IJNS4_10UnderscoreESX_SX_EEEEENS4_18SM100_TMA_2SM_LOADENS4_14ComposedLayoutINS4_7SwizzleILi3ELi4ELi3EEENS4_18smem_ptr_flag_bitsILi16EEENSS_INS5_IJSB_NSA_ILi64EEEEEENS5_IJS16_SC_EEEEEEEvNS4_8identityENS4_28SM100_TMA_2SM_LOAD_MULTICASTES1A_vS1B_EENS_8epilogue10collective18CollectiveEpilogueINS1E_23Sm100TmaWarpSpecializedILi4ELi2ELi64ELb1ELb0EEEJNS5_IJSG_SF_SG_EEENS5_IJNSS_ISG_SC_EENSS_IS16_SC_EEEEESI_SJ_SI_SJ_NS1E_6fusion15FusionCallbacksIS1I_NS1N_17LinearCombinationISI_fSI_fLNS_15FloatRoundStyleE2EEES1J_S1M_JEEENS4_5SM1004TMEM4LOAD26SM100_TMEM_LOAD_32dp32b64xENS4_13SM90_TMA_LOADES1A_NS4_39AutoVectorizingCopyWithAssumedAlignmentILi128EEENS4_14SM90_TMA_STOREES1A_S1Z_S1Z_EEEvvEEEEvNT_6ParamsE)
        /*09c8*/ 	.short	0x0380
        /*09ca*/ 	.short	0x0800


	//----- nvinfo : EIATTR_SW_WAR
	.align		4
.L_55:
        /*09cc*/ 	.byte	0x04, 0x36
        /*09ce*/ 	.short	(.L_57 - .L_56)
.L_56:
        /*09d0*/ 	.word	0x00000008
.L_57:


//--------------------- .nv.callgraph             --------------------------
	.section	.nv.callgraph,"",@"SHT_CUDA_CALLGRAPH"
	.align	4
	.sectionentsize	8
	.align		4
        /*0000*/ 	.word	0x00000000
	.align		4
        /*0004*/ 	.word	0xffffffff
	.align		4
        /*0008*/ 	.word	index@(_ZN7cutlass13device_kernelINS_4gemm6kernel13GemmUniversalIN4cute5tupleIJiiiiEEENS1_10collective13CollectiveMmaINS1_35MainloopSm100TmaUmmaWarpSpecializedILi2ELi2ELi2ENS5_IJNS4_1CILi8EEENSA_ILi1EEESC_EEEEENS5_IJNSA_ILi256EEESF_NSA_ILi128EEEEEENS_10bfloat16_tENS5_IJlSC_lEEESI_SJ_NS4_8TiledMMAINS4_8MMA_AtomIJNS4_26SM100_MMA_F16BF16_2x1SM_SSISI_SI_fLi256ELi256ELNS4_4UMMA5MajorE0ELSO_0ELNSN_7ScaleInE0ELSP_0EEEEEENS4_6LayoutINS5_IJSC_SC_SC_EEENS5_IJNSA_ILi0EEESU_SU_EEEEENS5_IJNS4_10UnderscoreESX_SX_EEEEENS4_18SM100_TMA_2SM_LOADENS4_14ComposedLayoutINS4_7SwizzleILi3ELi4ELi3EEENS4_18smem_ptr_flag_bitsILi16EEENSS_INS5_IJSB_NSA_ILi64EEEEEENS5_IJS16_SC_EEEEEEEvNS4_8identityENS4_28SM100_TMA_2SM_LOAD_MULTICASTES1A_vS1B_EENS_8epilogue10collective18CollectiveEpilogueINS1E_23Sm100TmaWarpSpecializedILi4ELi2ELi64ELb1ELb0EEEJNS5_IJSG_SF_SG_EEENS5_IJNSS_ISG_SC_EENSS_IS16_SC_EEEEESI_SJ_SI_SJ_NS1E_6fusion15FusionCallbacksIS1I_NS1N_17LinearCombinationISI_fSI_fLNS_15FloatRoundStyleE2EEES1J_S1M_JEEENS4_5SM1004TMEM4LOAD26SM100_TMEM_LOAD_32dp32b64xENS4_13SM90_TMA_LOADES1A_NS4_39AutoVectorizingCopyWithAssumedAlignmentILi128EEENS4_14SM90_TMA_STOREES1A_S1Z_S1Z_EEEvvEEEEvNT_6ParamsE)
	.align		4
        /*000c*/ 	.word	index@(__assertfail)
	.align		4
        /*0010*/ 	.word	0x00000000
	.align		4
        /*0014*/ 	.word	0xfffffffe
	.align		4
        /*0018*/ 	.word	0x00000000
	.align		4
        /*001c*/ 	.word	0xfffffffd
	.align		4
        /*0020*/ 	.word	0x00000000
	.align		4
        /*0024*/ 	.word	0xfffffffc


//--------------------- .nv.constant4             --------------------------
	.section	.nv.constant4,"a",@progbits
	.align	8
	.align		8
.nv.constant4:
        /*0000*/ 	.dword	__assertfail
	.align		8
        /*0008*/ 	.dword	__unnamed_1
	.align		8
        /*0010*/ 	.dword	__unnamed_2
	.align		8
        /*0018*/ 	.dword	_ZN40_INTERNAL_2fea6896_4_k_cu_2918152c_288954cuda3std3__45__cpo5beginE
	.align		8
        /*0020*/ 	.dword	_ZN40_INTERNAL_2fea6896_4_k_cu_2918152c_288954cuda3std3__45__cpo3endE
	.align		8
        /*0028*/ 	.dword	_ZN40_INTERNAL_2fea6896_4_k_cu_2918152c_288954cuda3std3__45__cpo6cbeginE
	.align		8
        /*0030*/ 	.dword	_ZN40_INTERNAL_2fea6896_4_k_cu_2918152c_288954cuda3std3__45__cpo4cendE
	.align		8
        /*0038*/ 	.dword	_ZN40_INTERNAL_2fea6896_4_k_cu_2918152c_288954cuda3std3__442_GLOBAL__N__2fea6896_4_k_cu_2918152c_288956ignoreE
	.align		8
        /*0040*/ 	.dword	_ZN40_INTERNAL_2fea6896_4_k_cu_2918152c_288954cuda3std3__419piecewise_constructE
	.align		8
        /*0048*/ 	.dword	_ZN40_INTERNAL_2fea6896_4_k_cu_2918152c_288954cuda3std3__48in_placeE
	.align		8
        /*0050*/ 	.dword	_ZN40_INTERNAL_2fea6896_4_k_cu_2918152c_288954cuda3std6ranges3__45__cpo4swapE
	.align		8
        /*0058*/ 	.dword	_ZN40_INTERNAL_2fea6896_4_k_cu_2918152c_288954cuda3std6ranges3__45__cpo9iter_moveE
	.align		8
        /*0060*/ 	.dword	_ZN40_INTERNAL_2fea6896_4_k_cu_2918152c_288954cute7productE
	.align		8
        /*0068*/ 	.dword	_ZN40_INTERNAL_2fea6896_4_k_cu_2918152c_288954cute1_E
	.align		8
        /*0070*/ 	.dword	$str$25
	.align		8
        /*0078*/ 	.dword	$str$26
	.align		8
        /*0080*/ 	.dword	$str$27
	.align		8
        /*0088*/ 	.dword	$str$28


//--------------------- .text._ZN7cutlass13device_kernelINS_4gemm6kernel13GemmUniversalIN4cute5tupleIJiiiiEEENS1_10collective13CollectiveMmaINS1_35MainloopSm100TmaUmmaWarpSpecializedILi2ELi2ELi2ENS5_IJNS4_1CILi8EEENSA_ILi1EEESC_EEEEENS5_IJNSA_ILi256EEESF_NSA_ILi128EEEEEENS_10bfloat16_tENS5_IJlSC_lEEESI_SJ_NS4_8TiledMMAINS4_8MMA_AtomIJNS4_26SM100_MMA_F16BF16_2x1SM_SSISI_SI_fLi256ELi256ELNS4_4UMMA5MajorE0ELSO_0ELNSN_7ScaleInE0ELSP_0EEEEEENS4_6LayoutINS5_IJSC_SC_SC_EEENS5_IJNSA_ILi0EEESU_SU_EEEEENS5_IJNS4_10UnderscoreESX_SX_EEEEENS4_18SM100_TMA_2SM_LOADENS4_14ComposedLayoutINS4_7SwizzleILi3ELi4ELi3EEENS4_18smem_ptr_flag_bitsILi16EEENSS_INS5_IJSB_NSA_ILi64EEEEEENS5_IJS16_SC_EEEEEEEvNS4_8identityENS4_28SM100_TMA_2SM_LOAD_MULTICASTES1A_vS1B_EENS_8epilogue10collective18CollectiveEpilogueINS1E_23Sm100TmaWarpSpecializedILi4ELi2ELi64ELb1ELb0EEEJNS5_IJSG_SF_SG_EEENS5_IJNSS_ISG_SC_EENSS_IS16_SC_EEEEESI_SJ_SI_SJ_NS1E_6fusion15FusionCallbacksIS1I_NS1N_17LinearCombinationISI_fSI_fLNS_15FloatRoundStyleE2EEES1J_S1M_JEEENS4_5SM1004TMEM4LOAD26SM100_TMEM_LOAD_32dp32b64xENS4_13SM90_TMA_LOADES1A_NS4_39AutoVectorizingCopyWithAssumedAlignmentILi128EEENS4_14SM90_TMA_STOREES1A_S1Z_S1Z_EEEvvEEEEvNT_6ParamsE --------------------------
	.section	.text._ZN7cutlass13device_kernelINS_4gemm6kernel13GemmUniversalIN4cute5tupleIJiiiiEEENS1_10collective13CollectiveMmaINS1_35MainloopSm100TmaUmmaWarpSpecializedILi2ELi2ELi2ENS5_IJNS4_1CILi8EEENSA_ILi1EEESC_EEEEENS5_IJNSA_ILi256EEESF_NSA_ILi128EEEEEENS_10bfloat16_tENS5_IJlSC_lEEESI_SJ_NS4_8TiledMMAINS4_8MMA_AtomIJNS4_26SM100_MMA_F16BF16_2x1SM_SSISI_SI_fLi256ELi256ELNS4_4UMMA5MajorE0ELSO_0ELNSN_7ScaleInE0ELSP_0EEEEEENS4_6LayoutINS5_IJSC_SC_SC_EEENS5_IJNSA_ILi0EEESU_SU_EEEEENS5_IJNS4_10UnderscoreESX_SX_EEEEENS4_18SM100_TMA_2SM_LOADENS4_14ComposedLayoutINS4_7SwizzleILi3ELi4ELi3EEENS4_18smem_ptr_flag_bitsILi16EEENSS_INS5_IJSB_NSA_ILi64EEEEEENS5_IJS16_SC_EEEEEEEvNS4_8identityENS4_28SM100_TMA_2SM_LOAD_MULTICASTES1A_vS1B_EENS_8epilogue10collective18CollectiveEpilogueINS1E_23Sm100TmaWarpSpecializedILi4ELi2ELi64ELb1ELb0EEEJNS5_IJSG_SF_SG_EEENS5_IJNSS_ISG_SC_EENSS_IS16_SC_EEEEESI_SJ_SI_SJ_NS1E_6fusion15FusionCallbacksIS1I_NS1N_17LinearCombinationISI_fSI_fLNS_15FloatRoundStyleE2EEES1J_S1M_JEEENS4_5SM1004TMEM4LOAD26SM100_TMEM_LOAD_32dp32b64xENS4_13SM90_TMA_LOADES1A_NS4_39AutoVectorizingCopyWithAssumedAlignmentILi128EEENS4_14SM90_TMA_STOREES1A_S1Z_S1Z_EEEvvEEEEvNT_6ParamsE,"ax",@progbits
	.align	128
.text._ZN7cutlass13device_kernelINS_4gemm6kernel13GemmUniversalIN4cute5tupleIJiiiiEEENS1_10collective13CollectiveMmaINS1_35MainloopSm100TmaUmmaWarpSpecializedILi2ELi2ELi2ENS5_IJNS4_1CILi8EEENSA_ILi1EEESC_EEEEENS5_IJNSA_ILi256EEESF_NSA_ILi128EEEEEENS_10bfloat16_tENS5_IJlSC_lEEESI_SJ_NS4_8TiledMMAINS4_8MMA_AtomIJNS4_26SM100_MMA_F16BF16_2x1SM_SSISI_SI_fLi256ELi256ELNS4_4UMMA5MajorE0ELSO_0ELNSN_7ScaleInE0ELSP_0EEEEEENS4_6LayoutINS5_IJSC_SC_SC_EEENS5_IJNSA_ILi0EEESU_SU_EEEEENS5_IJNS4_10UnderscoreESX_SX_EEEEENS4_18SM100_TMA_2SM_LOADENS4_14ComposedLayoutINS4_7SwizzleILi3ELi4ELi3EEENS4_18smem_ptr_flag_bitsILi16EEENSS_INS5_IJSB_NSA_ILi64EEEEEENS5_IJS16_SC_EEEEEEEvNS4_8identityENS4_28SM100_TMA_2SM_LOAD_MULTICASTES1A_vS1B_EENS_8epilogue10collective18CollectiveEpilogueINS1E_23Sm100TmaWarpSpecializedILi4ELi2ELi64ELb1ELb0EEEJNS5_IJSG_SF_SG_EEENS5_IJNSS_ISG_SC_EENSS_IS16_SC_EEEEESI_SJ_SI_SJ_NS1E_6fusion15FusionCallbacksIS1I_NS1N_17LinearCombinationISI_fSI_fLNS_15FloatRoundStyleE2EEES1J_S1M_JEEENS4_5SM1004TMEM4LOAD26SM100_TMEM_LOAD_32dp32b64xENS4_13SM90_TMA_LOADES1A_NS4_39AutoVectorizingCopyWithAssumedAlignmentILi128EEENS4_14SM90_TMA_STOREES1A_S1Z_S1Z_EEEvvEEEEvNT_6ParamsE:
        .type           _ZN7cutlass13device_kernelINS_4gemm6kernel13GemmUniversalIN4cute5tupleIJiiiiEEENS1_10collective13CollectiveMmaINS1_35MainloopSm100TmaUmmaWarpSpecializedILi2ELi2ELi2ENS5_IJNS4_1CILi8EEENSA_ILi1EEESC_EEEEENS5_IJNSA_ILi256EEESF_NSA_ILi128EEEEEENS_10bfloat16_tENS5_IJlSC_lEEESI_SJ_NS4_8TiledMMAINS4_8MMA_AtomIJNS4_26SM100_MMA_F16BF16_2x1SM_SSISI_SI_fLi256ELi256ELNS4_4UMMA5MajorE0ELSO_0ELNSN_7ScaleInE0ELSP_0EEEEEENS4_6LayoutINS5_IJSC_SC_SC_EEENS5_IJNSA_ILi0EEESU_SU_EEEEENS5_IJNS4_10UnderscoreESX_SX_EEEEENS4_18SM100_TMA_2SM_LOADENS4_14ComposedLayoutINS4_7SwizzleILi3ELi4ELi3EEENS4_18smem_ptr_flag_bitsILi16EEENSS_INS5_IJSB_NSA_ILi64EEEEEENS5_IJS16_SC_EEEEEEEvNS4_8identityENS4_28SM100_TMA_2SM_LOAD_MULTICASTES1A_vS1B_EENS_8epilogue10collective18CollectiveEpilogueINS1E_23Sm100TmaWarpSpecializedILi4ELi2ELi64ELb1ELb0EEEJNS5_IJSG_SF_SG_EEENS5_IJNSS_ISG_SC_EENSS_IS16_SC_EEEEESI_SJ_SI_SJ_NS1E_6fusion15FusionCallbacksIS1I_NS1N_17LinearCombinationISI_fSI_fLNS_15FloatRoundStyleE2EEES1J_S1M_JEEENS4_5SM1004TMEM4LOAD26SM100_TMEM_LOAD_32dp32b64xENS4_13SM90_TMA_LOADES1A_NS4_39AutoVectorizingCopyWithAssumedAlignmentILi128EEENS4_14SM90_TMA_STOREES1A_S1Z_S1Z_EEEvvEEEEvNT_6ParamsE,@function
        .size           _ZN7cutlass13device_kernelINS_4gemm6kernel13GemmUniversalIN4cute5tupleIJiiiiEEENS1_10collective13CollectiveMmaINS1_35MainloopSm100TmaUmmaWarpSpecializedILi2ELi2ELi2ENS5_IJNS4_1CILi8EEENSA_ILi1EEESC_EEEEENS5_IJNSA_ILi256EEESF_NSA_ILi128EEEEEENS_10bfloat16_tENS5_IJlSC_lEEESI_SJ_NS4_8TiledMMAINS4_8MMA_AtomIJNS4_26SM100_MMA_F16BF16_2x1SM_SSISI_SI_fLi256ELi256ELNS4_4UMMA5MajorE0ELSO_0ELNSN_7ScaleInE0ELSP_0EEEEEENS4_6LayoutINS5_IJSC_SC_SC_EEENS5_IJNSA_ILi0EEESU_SU_EEEEENS5_IJNS4_10UnderscoreESX_SX_EEEEENS4_18SM100_TMA_2SM_LOADENS4_14ComposedLayoutINS4_7SwizzleILi3ELi4ELi3EEENS4_18smem_ptr_flag_bitsILi16EEENSS_INS5_IJSB_NSA_ILi64EEEEEENS5_IJS16_SC_EEEEEEEvNS4_8identityENS4_28SM100_TMA_2SM_LOAD_MULTICASTES1A_vS1B_EENS_8epilogue10collective18CollectiveEpilogueINS1E_23Sm100TmaWarpSpecializedILi4ELi2ELi64ELb1ELb0EEEJNS5_IJSG_SF_SG_EEENS5_IJNSS_ISG_SC_EENSS_IS16_SC_EEEEESI_SJ_SI_SJ_NS1E_6fusion15FusionCallbacksIS1I_NS1N_17LinearCombinationISI_fSI_fLNS_15FloatRoundStyleE2EEES1J_S1M_JEEENS4_5SM1004TMEM4LOAD26SM100_TMEM_LOAD_32dp32b64xENS4_13SM90_TMA_LOADES1A_NS4_39AutoVectorizingCopyWithAssumedAlignmentILi128EEENS4_14SM90_TMA_STOREES1A_S1Z_S1Z_EEEvvEEEEvNT_6ParamsE,(.L_x_187 - _ZN7cutlass13device_kernelINS_4gemm6kernel13GemmUniversalIN4cute5tupleIJiiiiEEENS1_10collective13CollectiveMmaINS1_35MainloopSm100TmaUmmaWarpSpecializedILi2ELi2ELi2ENS5_IJNS4_1CILi8EEENSA_ILi1EEESC_EEEEENS5_IJNSA_ILi256EEESF_NSA_ILi128EEEEEENS_10bfloat16_tENS5_IJlSC_lEEESI_SJ_NS4_8TiledMMAINS4_8MMA_AtomIJNS4_26SM100_MMA_F16BF16_2x1SM_SSISI_SI_fLi256ELi256ELNS4_4UMMA5MajorE0ELSO_0ELNSN_7ScaleInE0ELSP_0EEEEEENS4_6LayoutINS5_IJSC_SC_SC_EEENS5_IJNSA_ILi0EEESU_SU_EEEEENS5_IJNS4_10UnderscoreESX_SX_EEEEENS4_18SM100_TMA_2SM_LOADENS4_14ComposedLayoutINS4_7SwizzleILi3ELi4ELi3EEENS4_18smem_ptr_flag_bitsILi16EEENSS_INS5_IJSB_NSA_ILi64EEEEEENS5_IJS16_SC_EEEEEEEvNS4_8identityENS4_28SM100_TMA_2SM_LOAD_MULTICASTES1A_vS1B_EENS_8epilogue10collective18CollectiveEpilogueINS1E_23Sm100TmaWarpSpecializedILi4ELi2ELi64ELb1ELb0EEEJNS5_IJSG_SF_SG_EEENS5_IJNSS_ISG_SC_EENSS_IS16_SC_EEEEESI_SJ_SI_SJ_NS1E_6fusion15FusionCallbacksIS1I_NS1N_17LinearCombinationISI_fSI_fLNS_15FloatRoundStyleE2EEES1J_S1M_JEEENS4_5SM1004TMEM4LOAD26SM100_TMEM_LOAD_32dp32b64xENS4_13SM90_TMA_LOADES1A_NS4_39AutoVectorizingCopyWithAssumedAlignmentILi128EEENS4_14SM90_TMA_STOREES1A_S1Z_S1Z_EEEvvEEEEvNT_6ParamsE)
        .other          _ZN7cutlass13device_kernelINS_4gemm6kernel13GemmUniversalIN4cute5tupleIJiiiiEEENS1_10collective13CollectiveMmaINS1_35MainloopSm100TmaUmmaWarpSpecializedILi2ELi2ELi2ENS5_IJNS4_1CILi8EEENSA_ILi1EEESC_EEEEENS5_IJNSA_ILi256EEESF_NSA_ILi128EEEEEENS_10bfloat16_tENS5_IJlSC_lEEESI_SJ_NS4_8TiledMMAINS4_8MMA_AtomIJNS4_26SM100_MMA_F16BF16_2x1SM_SSISI_SI_fLi256ELi256ELNS4_4UMMA5MajorE0ELSO_0ELNSN_7ScaleInE0ELSP_0EEEEEENS4_6LayoutINS5_IJSC_SC_SC_EEENS5_IJNSA_ILi0EEESU_SU_EEEEENS5_IJNS4_10UnderscoreESX_SX_EEEEENS4_18SM100_TMA_2SM_LOADENS4_14ComposedLayoutINS4_7SwizzleILi3ELi4ELi3EEENS4_18smem_ptr_flag_bitsILi16EEENSS_INS5_IJSB_NSA_ILi64EEEEEENS5_IJS16_SC_EEEEEEEvNS4_8identityENS4_28SM100_TMA_2SM_LOAD_MULTICASTES1A_vS1B_EENS_8epilogue10collective18CollectiveEpilogueINS1E_23Sm100TmaWarpSpecializedILi4ELi2ELi64ELb1ELb0EEEJNS5_IJSG_SF_SG_EEENS5_IJNSS_ISG_SC_EENSS_IS16_SC_EEEEESI_SJ_SI_SJ_NS1E_6fusion15FusionCallbacksIS1I_NS1N_17LinearCombinationISI_fSI_fLNS_15FloatRoundStyleE2EEES1J_S1M_JEEENS4_5SM1004TMEM4LOAD26SM100_TMEM_LOAD_32dp32b64xENS4_13SM90_TMA_LOADES1A_NS4_39AutoVectorizingCopyWithAssumedAlignmentILi128EEENS4_14SM90_TMA_STOREES1A_S1Z_S1Z_EEEvvEEEEvNT_6ParamsE,@"STO_CUDA_ENTRY STV_DEFAULT"
_ZN7cutlass13device_kernelINS_4gemm6kernel13GemmUniversalIN4cute5tupleIJiiiiEEENS1_10collective13CollectiveMmaINS1_35MainloopSm100TmaUmmaWarpSpecializedILi2ELi2ELi2ENS5_IJNS4_1CILi8EEENSA_ILi1EEESC_EEEEENS5_IJNSA_ILi256EEESF_NSA_ILi128EEEEEENS_10bfloat16_tENS5_IJlSC_lEEESI_SJ_NS4_8TiledMMAINS4_8MMA_AtomIJNS4_26SM100_MMA_F16BF16_2x1SM_SSISI_SI_fLi256ELi256ELNS4_4UMMA5MajorE0ELSO_0ELNSN_7ScaleInE0ELSP_0EEEEEENS4_6LayoutINS5_IJSC_SC_SC_EEENS5_IJNSA_ILi0EEESU_SU_EEEEENS5_IJNS4_10UnderscoreESX_SX_EEEEENS4_18SM100_TMA_2SM_LOADENS4_14ComposedLayoutINS4_7SwizzleILi3ELi4ELi3EEENS4_18smem_ptr_flag_bitsILi16EEENSS_INS5_IJSB_NSA_ILi64EEEEEENS5_IJS16_SC_EEEEEEEvNS4_8identityENS4_28SM100_TMA_2SM_LOAD_MULTICASTES1A_vS1B_EENS_8epilogue10collective18CollectiveEpilogueINS1E_23Sm100TmaWarpSpecializedILi4ELi2ELi64ELb1ELb0EEEJNS5_IJSG_SF_SG_EEENS5_IJNSS_ISG_SC_EENSS_IS16_SC_EEEEESI_SJ_SI_SJ_NS1E_6fusion15FusionCallbacksIS1I_NS1N_17LinearCombinationISI_fSI_fLNS_15FloatRoundStyleE2EEES1J_S1M_JEEENS4_5SM1004TMEM4LOAD26SM100_TMEM_LOAD_32dp32b64xENS4_13SM90_TMA_LOADES1A_NS4_39AutoVectorizingCopyWithAssumedAlignmentILi128EEENS4_14SM90_TMA_STOREES1A_S1Z_S1Z_EEEvvEEEEvNT_6ParamsE:
[----:B------:R-:W1:Y:S01]  /*0000*/  LDC R1, c[0x0][0x37c] ;  /* 0x0000df00ff017b82 */ /* 0x000e620000000800 */
[----:B------:R-:W2:Y:S01]  /*0010*/  S2R R163, SR_TID.X ;  /* 0x0000000000a37919 */ /* 0x000ea20000002100 */
[----:B------:R-:W3:Y:S06]  /*0020*/  LDCU.64 UR8, c[0x0][0x890] ;  /* 0x00011200ff0877ac */ /* 0x000eec0008000a00 */
[----:B------:R-:W4:Y:S01]  /*0030*/  S2UR UR47, SR_CgaCtaId ;  /* 0x00000000002f79c3 */ /* 0x000f220000008800 */
[----:B------:R-:W-:Y:S02]  /*0040*/  PRMT R146, RZ, 0x7610, R146 ;  /* 0x00007610ff927816 */ /* 0x000fe40000000092 */
[----:B------:R-:W-:Y:S01]  /*0050*/  ELECT P1, URZ, PT ;  /* 0x0000000000ff782f */ /* 0x000fe20003820000 */
[----:B---3--:R-:W-:-:S04]  /*0060*/  UISETP.NE.U32.AND UP0, UPT, UR8, URZ, UPT ;  /* 0x000000ff0800728c */ /* 0x008fc8000bf05070 */
[----:B------:R-:W-:Y:S02]  /*0070*/  UISETP.NE.AND.EX UP0, UPT, UR9, URZ, UPT, UP0 ;  /* 0x000000ff0900728c */ /* 0x000fe4000bf05300 */
[----:B----4-:R-:W-:Y:S02]  /*0080*/  ULOP3.LUT UR68, UR47, 0x1, URZ, 0xc0, !UPT ;  /* 0x000000012f447892 */ /* 0x010fe4000f8ec0ff */
[----:B------:R-:W-:Y:S01]  /*0090*/  ULOP3.LUT UR69, UR47, 0x1, URZ, 0x3c, !UPT ;  /* 0x000000012f457892 */ /* 0x000fe2000f8e3cff */
[----:B--2---:R-:W-:-:S05]  /*00a0*/  SHF.R.U32.HI R147, RZ, 0x5, R163 ;  /* 0x00000005ff937819 */ /* 0x004fca00000116a3 */
[----:B------:R-:W2:Y:S02]  /*00b0*/  SHFL.IDX PT, R0, R147, RZ, 0x1f ;  /* 0x00001fff93007589 */ /* 0x000ea400000e0000 */
[----:B--2---:R-:W-:Y:S01]  /*00c0*/  R2UR UR18, R0 ;  /* 0x00000000001272ca */ /* 0x004fe200000e0000 */
[----:B-1----:R-:W-:-:S14]  /*00d0*/  BRA.U UP0, `(.L_x_0) ;  /* 0x0000000100307547 */ /* 0x002fdc000b800000 */
[----:B------:R-:W1:Y:S02]  /*00e0*/  LDCU.64 UR4, c[0x0][0x888] ;  /* 0x00011100ff0477ac */ /* 0x000e640008000a00 */
[----:B-1----:R-:W-:-:S04]  /*00f0*/  UISETP.NE.U32.AND UP0, UPT, UR4, URZ, UPT ;  /* 0x000000ff0400728c */ /* 0x002fc8000bf05070 */
[----:B------:R-:W-:-:S09]  /*0100*/  UISETP.NE.AND.EX UP0, UPT, UR5, URZ, UPT, UP0 ;  /* 0x000000ff0500728c */ /* 0x000fd2000bf05300 */
[----:B------:R-:W-:Y:S05]  /*0110*/  BRA.U !UP0, `(.L_x_1) ;  /* 0x0000000108147547 */ /* 0x000fea000b800000 */
[----:B------:R-:W1:Y:S01]  /*0120*/  LDC.64 R2, c[0x0][0x888] ;  /* 0x00022200ff027b82 */ /* 0x000e620000000a00 */
[----:B------:R-:W1:Y:S02]  /*0130*/  LDCU.64 UR4, c[0x0][0x358] ;  /* 0x00006b00ff0477ac */ /* 0x000e640008000a00 */
[----:B-1----:R1:W5:Y:S01]  /*0140*/  LDG.E R73, desc[UR4][R2.64] ;  /* 0x0000000402497981 */ /* 0x002362000c1e1900 */
[----:B------:R-:W-:Y:S01]  /*0150*/  HFMA2 R146, -RZ, RZ, 0, 5.9604644775390625e-08 ;  /* 0x00000001ff927431 */ /* 0x000fe200000001ff */
[----:B------:R-:W-:Y:S05]  /*0160*/  BRA `(.L_x_0) ;  /* 0x00000000000c7947 */ /* 0x000fea0003800000 */
.L_x_1:
[----:B------:R-:W1:Y:S01]  /*0170*/  LDCU UR4, c[0x0][0x880] ;  /* 0x00011000ff0477ac */ /* 0x000e620008000800 */
[----:B------:R-:W-:Y:S01]  /*0180*/  HFMA2 R146, -RZ, RZ, 0, 5.9604644775390625e-08 ;  /* 0x00000001ff927431 */ /* 0x000fe200000001ff */
[----:B-1----:R-:W-:-:S07]  /*0190*/  MOV R73, UR4 ;  /* 0x0000000400497c02 */ /* 0x002fce0008000f00 */
.L_x_0:
[----:B------:R-:W2:Y:S02]  /*01a0*/  LDCU.64 UR4, c[0x0][0x8b0] ;  /* 0x00011600ff0477ac */ /* 0x000ea40008000a00 */
[----:B--2---:R-:W-:-:S04]  /*01b0*/  UISETP.NE.U32.AND UP0, UPT, UR4, URZ, UPT ;  /* 0x000000ff0400728c */ /* 0x004fc8000bf05070 */
[----:B------:R-:W-:-:S09]  /*01c0*/  UISETP.NE.AND.EX UP0, UPT, UR5, URZ, UPT, UP0 ;  /* 0x000000ff0500728c */ /* 0x000fd2000bf05300 */
[----:B------:R-:W-:Y:S05]  /*01d0*/  BRA.U UP0, `(.L_x_2) ;  /* 0x0000000100287547 */ /* 0x000fea000b800000 */
[----:B------:R-:W2:Y:S02]  /*01e0*/  LDCU.64 UR4, c[0x0][0x8a8] ;  /* 0x00011500ff0477ac */ /* 0x000ea40008000a00 */
[----:B--2---:R-:W-:-:S04]  /*01f0*/  UISETP.NE.U32.AND UP0, UPT, UR4, URZ, UPT ;  /* 0x000000ff0400728c */ /* 0x004fc8000bf05070 */
[----:B------:R-:W-:-:S09]  /*0200*/  UISETP.NE.AND.EX UP0, UPT, UR5, URZ, UPT, UP0 ;  /* 0x000000ff0500728c */ /* 0x000fd2000bf05300 */
[----:B------:R-:W-:Y:S05]  /*0210*/  BRA.U !UP0, `(.L_x_3) ;  /* 0x0000000108107547 */ /* 0x000fea000b800000 */
[----:B------:R-:W2:Y:S01]  /*0220*/  LDC.64 R70, c[0x0][0x8a8] ;  /* 0x00022a00ff467b82 */ /* 0x000ea20000000a00 */
[----:B------:R-:W2:Y:S02]  /*0230*/  LDCU.64 UR4, c[0x0][0x358] ;  /* 0x00006b00ff0477ac */ /* 0x000ea40008000a00 */
[----:B--2---:R2:W5:Y:S01]  /*0240*/  LDG.E R70, desc[UR4][R70.64] ;  /* 0x0000000446467981 */ /* 0x004562000c1e1900 */
[----:B------:R-:W-:Y:S05]  /*0250*/  BRA `(.L_x_2) ;  /* 0x0000000000087947 */ /* 0x000fea0003800000 */
.L_x_3:
[----:B------:R-:W2:Y:S02]  /*0260*/  LDCU UR4, c[0x0][0x8a0] ;  /* 0x00011400ff0477ac */ /* 0x000ea40008000800 */
[----:B--2---:R-:W-:Y:S02]  /*0270*/  MOV R70, UR4 ;  /* 0x0000000400467c02 */ /* 0x004fe40008000f00 */
.L_x_2:
[----:B------:R-:W-:Y:S01]  /*0280*/  IMAD.U32 R0, RZ, RZ, UR18 ;  /* 0x00000012ff007e24 */ /* 0x000fe2000f8e00ff */
[----:B------:R-:W-:Y:S04]  /*0290*/  BSSY.RECONVERGENT B0, `(.L_x_4) ;  /* 0x000000c000007945 */ /* 0x000fe80003800200 */
[C---:B------:R-:W-:Y:S02]  /*02a0*/  ISETP.NE.OR P2, PT, R0.reuse, 0x1, !P1 ;  /* 0x000000010000780c */ /* 0x040fe40004f45670 */
[----:B------:R-:W-:-:S11]  /*02b0*/  ISETP.NE.OR P0, PT, R0, 0x3, !P1 ;  /* 0x000000030000780c */ /* 0x000fd60004f05670 */
[----:B------:R-:W-:Y:S05]  /*02c0*/  @P2 BRA `(.L_x_5) ;  /* 0x0000000000202947 */ /* 0x000fea0003800000 */
[----:B------:R-:W3:Y:S02]  /*02d0*/  LDCU.64 UR4, c[0x0][0x348] ;  /* 0x00006900ff0477ac */ /* 0x000ee40008000a00 */
[----:B---3--:R-:W-:Y:S02]  /*02e0*/  UIADD3 UR6, UP1, UPT, UR4, 0x80, URZ ;  /* 0x0000008004067890 */ /* 0x008fe4000ff3e0ff */
[----:B------:R-:W-:Y:S02]  /*02f0*/  UIADD3 UR4, UP0, UPT, UR4, 0x180, URZ ;  /* 0x0000018004047890 */ /* 0x000fe4000ff1e0ff */
[----:B------:R-:W-:Y:S02]  /*0300*/  UIADD3.X UR7, UPT, UPT, URZ, UR5, URZ, UP1, !UPT ;  /* 0x00000005ff077290 */ /* 0x000fe40008ffe4ff */
[----:B------:R-:W-:-:S07]  /*0310*/  UIADD3.X UR5, UPT, UPT, URZ, UR5, URZ, UP0, !UPT ;  /* 0x00000005ff057290 */ /* 0x000fce00087fe4ff */
[----:B------:R3:W-:Y:S02]  /*0320*/  UTMACCTL.PF [UR6] ;  /* 0x00000000060079b9 */ /* 0x0007e40008040000 */
[----:B------:R3:W-:Y:S02]  /*0330*/  UTMACCTL.PF [UR4] ;  /* 0x00000000040079b9 */ /* 0x0007e40008040000 */
[----:B---3--:R-:W-:Y:S01]  /*0340*/  NOP ;  /* 0x0000000000007918 */ /* 0x008fe20000000000 */
.L_x_5:
[----:B------:R-:W-:Y:S05]  /*0350*/  BSYNC.RECONVERGENT B0 ;  /* 0x0000000000007941 */ /* 0x000fea0003800200 */
.L_x_4:
[----:B------:R-:W-:Y:S04]  /*0360*/  BSSY.RECONVERGENT B0, `(.L_x_6) ;  /* 0x000000a000007945 */ /* 0x000fe80003800200 */
        /* <DEDUP_REMOVED lines=9> */
.L_x_7:
[----:B------:R-:W-:Y:S05]  /*0400*/  BSYNC.RECONVERGENT B0 ;  /* 0x0000000000007941 */ /* 0x000fea0003800200 */
.L_x_6:
[----:B------:R-:W3:Y:S01]  /*0410*/  LDCU.64 UR4, c[0x0][0x888] ;  /* 0x00011100ff0477ac */ /* 0x000ee20008000a00 */
[----:B------:R-:W-:Y:S02]  /*0420*/  UISETP.EQ.U32.AND UP2, UPT, UR8, URZ, UPT ;  /* 0x000000ff0800728c */ /* 0x000fe4000bf42070 */
[----:B------:R-:W-:Y:S02]  /*0430*/  UPLOP3.LUT UP4, UPT, UPT, UPT, UPT, 0x80, 0x8 ;  /* 0x000000000008789c */ /* 0x000fe40003f8f070 */
[----:B---3--:R-:W-:-:S04]  /*0440*/  UISETP.NE.U32.AND UP0, UPT, UR4, URZ, UPT ;  /* 0x000000ff0400728c */ /* 0x008fc8000bf05070 */
[----:B------:R-:W-:-:S04]  /*0450*/  UISETP.NE.AND.EX UP1, UPT, UR5, URZ, UPT, UP0 ;  /* 0x000000ff0500728c */ /* 0x000fc8000bf25300 */
[----:B------:R-:W-:-:S04]  /*0460*/  UISETP.EQ.OR.EX UP3, UPT, UR9, URZ, !UP1, UP2 ;  /* 0x000000ff0900728c */ /* 0x000fc8000cf62720 */
[----:B------:R-:W-:-:S06]  /*0470*/  UP2UR UR4, UPR, URZ, 0x8 ;  /* 0x00000008ff047883 */ /* 0x000fcc0008000000 */
[----:B------:R-:W-:Y:S01]  /*0480*/  MOV R149, UR4 ;  /* 0x0000000400957c02 */ /* 0x000fe20008000f00 */
[----:B------:R-:W-:Y:S06]  /*0490*/  BRA.U !UP3, `(.L_x_8) ;  /* 0x000000010b207547 */ /* 0x000fec000b800000 */
[----:B------:R-:W-:Y:S01]  /*04a0*/  UISETP.NE.U32.AND UP2, UPT, UR8, URZ, UPT ;  /* 0x000000ff0800728c */ /* 0x000fe2000bf45070 */
[----:B-----5:R-:W-:Y:S01]  /*04b0*/  FSETP.NEU.AND P0, PT, R73, RZ, PT ;  /* 0x000000ff4900720b */ /* 0x020fe20003f0d000 */
[----:B------:R-:W-:Y:S02]  /*04c0*/  USEL UR4, URZ, 0xffffffff, UP1 ;  /* 0xffffffffff047887 */ /* 0x000fe40008800000 */
[----:B------:R-:W-:-:S10]  /*04d0*/  UISETP.NE.AND.EX UP2, UPT, UR9, URZ, UPT, UP2 ;  /* 0x000000ff0900728c */ /* 0x000fd4000bf45320 */
[----:B------:R-:W-:Y:S01]  /*04e0*/  VOTEU.ANY UP0, P0 ;  /* 0x0000000000ff7886 */ /* 0x000fe20000000100 */
[----:B------:R-:W-:-:S04]  /*04f0*/  @!UP2 USEL UR4, URZ, 0xffffffff, UP0 ;  /* 0xffffffffff04a887 */ /* 0x000fc80008000000 */
[----:B------:R-:W-:-:S04]  /*0500*/  ULOP3.LUT UR4, UR4, 0x1, URZ, 0xc0, !UPT ;  /* 0x0000000104047892 */ /* 0x000fc8000f8ec0ff */
[----:B------:R-:W-:-:S11]  /*0510*/  UISETP.NE.U32.AND UP4, UPT, UR4, 0x1, UPT ;  /* 0x000000010400788c */ /* 0x000fd6000bf85070 */
.L_x_8:
[----:B------:R-:W3:Y:S01]  /*0520*/  SHFL.IDX PT, R0, R147, RZ, 0x1f ;  /* 0x00001fff93007589 */ /* 0x000ee200000e0000 */
[----:B------:R-:W-:-:S04]  /*0530*/  UISETP.NE.AND UP0, UPT, UR18, 0x2, UPT ;  /* 0x000000021200788c */ /* 0x000fc8000bf05270 */
[----:B------:R-:W-:Y:S02]  /*0540*/  UISETP.EQ.AND UP2, UPT, UR68, URZ, !UP0 ;  /* 0x000000ff4400728c */ /* 0x000fe4000c742270 */
[----:B------:R-:W-:-:S04]  /*0550*/  USEL UR43, URZ, 0x1, UP0 ;  /* 0x00000001ff2b7887 */ /* 0x000fc80008000000 */
[----:B------:R-:W-:Y:S02]  /*0560*/  PLOP3.LUT P3, PT, P1, PT, UP2, 0x80, 0x8 ;  /* 0x000000000008781c */ /* 0x000fe40000f6f028 */
[----:B---3--:R-:W-:-:S13]  /*0570*/  ISETP.NE.AND P0, PT, R0, RZ, PT ;  /* 0x000000ff0000720c */ /* 0x008fda0003f05270 */
[----:B------:R-:W-:Y:S05]  /*0580*/  @P0 BRA `(.L_x_9) ;  /* 0x0000000000440947 */ /* 0x000fea0003800000 */
[----:B------:R-:W-:Y:S01]  /*0590*/  UMOV UR4, 0x400 ;  /* 0x0000040000047882 */ /* 0x000fe20000000000 */
[----:B------:R-:W-:Y:S01]  /*05a0*/  UMOV UR8, 0x1 ;  /* 0x0000000100087882 */ /* 0x000fe20000000000 */
[----:B------:R-:W-:Y:S01]  /*05b0*/  UMOV UR6, 0x4 ;  /* 0x0000000400067882 */ /* 0x000fe20000000000 */
[----:B------:R-:W-:Y:S02]  /*05c0*/  ULEA UR4, UR47, UR4, 0x18 ;  /* 0x000000042f047291 */ /* 0x000fe4000f8ec0ff */
[----:B------:R-:W-:-:S04]  /*05d0*/  UIADD3 UR8, UPT, UPT, -UR8, 0x100000, URZ ;  /* 0x0010000008087890 */ /* 0x000fc8000fffe1ff */
[----:B------:R-:W-:Y:S02]  /*05e0*/  USHF.L.U32 UR9, UR8, 0xb, URZ ;  /* 0x0000000b08097899 */ /* 0x000fe400080006ff */
[----:B------:R-:W-:Y:S02]  /*05f0*/  USHF.L.U32 UR8, UR8, 0x1, URZ ;  /* 0x0000000108087899 */ /* 0x000fe400080006ff */
[----:B------:R-:W-:-:S04]  /*0600*/  UIADD3 UR6, UPT, UPT, -UR6, 0x100000, URZ ;  /* 0x0010000006067890 */ /* 0x000fc8000fffe1ff */
[----:B------:R-:W-:Y:S02]  /*0610*/  USHF.L.U32 UR7, UR6, 0xb, URZ ;  /* 0x0000000b06077899 */ /* 0x000fe400080006ff */
[----:B------:R-:W-:Y:S01]  /*0620*/  USHF.L.U32 UR6, UR6, 0x1, URZ ;  /* 0x0000000106067899 */ /* 0x000fe200080006ff */
[----:B------:R-:W-:Y:S01]  /*0630*/  ELECT P0, URZ, PT ;  /* 0x0000000000ff782f */ /* 0x000fe20003800000 */
[----:B------:R-:W3:Y:S02]  /*0640*/  FENCE.VIEW.ASYNC.S ;  /* 0x00000000000073c6 */ /* 0x000ee40000000000 */
[----:B---3--:R3:W4:Y:S08]  /*0650*/  SYNCS.EXCH.64 URZ, [UR4], UR8 ;  /* 0x0000000804ff75b2 */ /* 0x0087300008000100 */
[----:B------:R3:W1:Y:S01]  /*0660*/  SYNCS.EXCH.64 URZ, [UR4+0x10], UR6 ;  /* 0x0000100604ff75b2 */ /* 0x0006620008000100 */
[----:B------:R3:W1:Y:S01]  /*0670*/  SYNCS.EXCH.64 URZ, [UR4+0x8], UR8 ;  /* 0x0000080804ff75b2 */ /* 0x0006620008000100 */
[----:B------:R3:W1:Y:S01]  /*0680*/  SYNCS.EXCH.64 URZ, [UR4+0x18], UR6 ;  /* 0x0000180604ff75b2 */ /* 0x0006620008000100 */
[----:B------:R-:W-:Y:S01]  /*0690*/  NOP ;  /* 0x0000000000007918 */ /* 0x000fe20000000000 */
.L_x_9:
[----:B------:R-:W2:Y:S01]  /*06a0*/  SHFL.IDX PT, R0, R147, RZ, 0x1f ;  /* 0x00001fff93007589 */ /* 0x000ea200000e0000 */
[----:B------:R-:W-:Y:S01]  /*06b0*/  NOP ;  /* 0x0000000000007918 */ /* 0x000fe20000000000 */
[----:B--2---:R-:W-:-:S13]  /*06c0*/  ISETP.NE.AND P0, PT, R0, 0x1, PT ;  /* 0x000000010000780c */ /* 0x004fda0003f05270 */
[----:B------:R-:W-:Y:S05]  /*06d0*/  @P0 BRA `(.L_x_10) ;  /* 0x0000000000540947 */ /* 0x000fea0003800000 */
[----:B---3--:R-:W-:Y:S01]  /*06e0*/  UMOV UR4, 0x400 ;  /* 0x0000040000047882 */ /* 0x008fe20000000000 */
        /* <DEDUP_REMOVED lines=10> */
[----:B------:R-:W2:Y:S02]  /*0790*/  FENCE.VIEW.ASYNC.S ;  /* 0x00000000000073c6 */ /* 0x000ea40000000000 */
[----:B--2---:R2:W3:Y:S08]  /*07a0*/  SYNCS.EXCH.64 URZ, [UR4+0x20], UR8 ;  /* 0x0000200804ff75b2 */ /* 0x0044f00008000100 */
[----:B------:R2:W1:Y:S01]  /*07b0*/  SYNCS.EXCH.64 URZ, [UR4+0x40], UR6 ;  /* 0x0000400604ff75b2 */ /* 0x0004620008000100 */
[----:B------:R2:W1:Y:S01]  /*07c0*/  SYNCS.EXCH.64 URZ, [UR4+0x28], UR8 ;  /* 0x0000280804ff75b2 */ /* 0x0004620008000100 */
[----:B------:R2:W1:Y:S01]  /*07d0*/  SYNCS.EXCH.64 URZ, [UR4+0x48], UR6 ;  /* 0x0000480604ff75b2 */ /* 0x0004620008000100 */
[----:B------:R2:W1:Y:S01]  /*07e0*/  SYNCS.EXCH.64 URZ, [UR4+0x30], UR8 ;  /* 0x0000300804ff75b2 */ /* 0x0004620008000100 */
[----:B------:R2:W1:Y:S01]  /*07f0*/  SYNCS.EXCH.64 URZ, [UR4+0x50], UR6 ;  /* 0x0000500604ff75b2 */ /* 0x0004620008000100 */
[----:B------:R2:W1:Y:S01]  /*0800*/  SYNCS.EXCH.64 URZ, [UR4+0x38], UR8 ;  /* 0x0000380804ff75b2 */ /* 0x0004620008000100 */
[----:B------:R2:W1:Y:S01]  /*0810*/  SYNCS.EXCH.64 URZ, [UR4+0x58], UR6 ;  /* 0x0000580604ff75b2 */ /* 0x0004620008000100 */
[----:B------:R-:W-:Y:S01]  /*0820*/  NOP ;  /* 0x0000000000007918 */ /* 0x000fe20000000000 */
.L_x_10:
[----:B------:R-:W4:Y:S01]  /*0830*/  SHFL.IDX PT, R0, R147, RZ, 0x1f ;  /* 0x00001fff93007589 */ /* 0x000f2200000e0000 */
[----:B------:R-:W-:Y:S01]  /*0840*/  NOP ;  /* 0x0000000000007918 */ /* 0x000fe20000000000 */
[----:B----4-:R-:W-:-:S13]  /*0850*/  ISETP.NE.AND P0, PT, R0, 0x3, PT ;  /* 0x000000030000780c */ /* 0x010fda0003f05270 */
[----:B------:R-:W-:Y:S05]  /*0860*/  @P0 BRA `(.L_x_11) ;  /* 0x00000000002c0947 */ /* 0x000fea0003800000 */
[----:B--23--:R-:W-:Y:S01]  /*0870*/  UMOV UR6, 0x400 ;  /* 0x0000040000067882 */ /* 0x00cfe20000000000 */
[----:B------:R-:W-:Y:S01]  /*0880*/  UMOV UR4, 0x20 ;  /* 0x0000002000047882 */ /* 0x000fe20000000000 */
[----:B------:R-:W-:Y:S02]  /*0890*/  ULEA UR6, UR47, UR6, 0x18 ;  /* 0x000000062f067291 */ /* 0x000fe4000f8ec0ff */
[----:B------:R-:W-:-:S04]  /*08a0*/  UIADD3 UR4, UPT, UPT, -UR4, 0x100000, URZ ;  /* 0x0010000004047890 */ /* 0x000fc8000fffe1ff */
[----:B------:R-:W-:Y:S02]  /*08b0*/  USHF.L.U32 UR5, UR4, 0xb, URZ ;  /* 0x0000000b04057899 */ /* 0x000fe400080006ff */
[----:B------:R-:W-:Y:S01]  /*08c0*/  USHF.L.U32 UR4, UR4, 0x1, URZ ;  /* 0x0000000104047899 */ /* 0x000fe200080006ff */
[----:B------:R-:W-:Y:S01]  /*08d0*/  ELECT P0, URZ, PT ;  /* 0x0000000000ff782f */ /* 0x000fe20003800000 */
[----:B------:R-:W2:Y:S10]  /*08e0*/  FENCE.VIEW.ASYNC.S ;  /* 0x00000000000073c6 */ /* 0x000eb40000000000 */
[----:B--2---:R4:W2:Y:S01]  /*08f0*/  SYNCS.EXCH.64 URZ, [UR6+0x60], UR4 ;  /* 0x0000600406ff75b2 */ /* 0x0048a20008000100 */
[----:B------:R4:W3:Y:S02]  /*0900*/  SYNCS.EXCH.64 URZ, [UR6+0x68], UR4 ;  /* 0x0000680406ff75b2 */ /* 0x0008e40008000100 */
[----:B----4-:R-:W-:Y:S01]  /*0910*/  NOP ;  /* 0x0000000000007918 */ /* 0x010fe20000000000 */
.L_x_11:
[----:B------:R-:W4:Y:S01]  /*0920*/  SHFL.IDX PT, R0, R147, RZ, 0x1f ;  /* 0x00001fff93007589 */ /* 0x000f2200000e0000 */
[----:B------:R-:W-:Y:S01]  /*0930*/  NOP ;  /* 0x0000000000007918 */ /* 0x000fe20000000000 */
[----:B----4-:R-:W-:-:S13]  /*0940*/  ISETP.NE.AND P0, PT, R0, 0x4, PT ;  /* 0x000000040000780c */ /* 0x010fda0003f05270 */
[----:B------:R-:W-:Y:S05]  /*0950*/  @P0 BRA `(.L_x_12) ;  /* 0x0000000000480947 */ /* 0x000fea0003800000 */
[----:B--23--:R-:W-:Y:S01]  /*0960*/  UMOV UR4, 0x720 ;  /* 0x0000072000047882 */ /* 0x00cfe20000000000 */
[----:B------:R-:W-:Y:S01]  /*0970*/  UMOV UR6, 0x400 ;  /* 0x0000040000067882 */ /* 0x000fe20000000000 */
[----:B------:R-:W-:Y:S01]  /*0980*/  USEL UR4, UR4, 0x620, UP4 ;  /* 0x0000062004047887 */ /* 0x000fe2000a000000 */
        /* <DEDUP_REMOVED lines=10> */
[----:B--2---:R4:W2:Y:S08]  /*0a30*/  SYNCS.EXCH.64 URZ, [UR6+0x70], UR8 ;  /* 0x0000700806ff75b2 */ /* 0x0048b00008000100 */
[----:B------:R4:W3:Y:S01]  /*0a40*/  SYNCS.EXCH.64 URZ, [UR6+0x80], UR4 ;  /* 0x0000800406ff75b2 */ /* 0x0008e20008000100 */
[----:B------:R4:W1:Y:S01]  /*0a50*/  SYNCS.EXCH.64 URZ, [UR6+0x78], UR8 ;  /* 0x0000780806ff75b2 */ /* 0x0008620008000100 */
[----:B------:R4:W1:Y:S02]  /*0a60*/  SYNCS.EXCH.64 URZ, [UR6+0x88], UR4 ;  /* 0x0000880406ff75b2 */ /* 0x0008640008000100 */
[----:B----4-:R-:W-:Y:S01]  /*0a70*/  NOP ;  /* 0x0000000000007918 */ /* 0x010fe20000000000 */
.L_x_12:
[----:B------:R-:W4:Y:S01]  /*0a80*/  SHFL.IDX PT, R0, R147, RZ, 0x1f ;  /* 0x00001fff93007589 */ /* 0x000f2200000e0000 */
[----:B------:R-:W-:Y:S01]  /*0a90*/  NOP ;  /* 0x0000000000007918 */ /* 0x000fe20000000000 */
[----:B----4-:R-:W-:-:S13]  /*0aa0*/  ISETP.NE.AND P0, PT, R0, 0x5, PT ;  /* 0x000000050000780c */ /* 0x010fda0003f05270 */
[----:B------:R-:W-:Y:S05]  /*0ab0*/  @P0 BRA `(.L_x_13) ;  /* 0x0000000000440947 */ /* 0x000fea0003800000 */
[----:B--23--:R-:W-:Y:S01]  /*0ac0*/  UMOV UR4, 0x400 ;  /* 0x0000040000047882 */ /* 0x00cfe20000000000 */
        /* <DEDUP_REMOVED lines=16> */
.L_x_13:
[----:B------:R-:W4:Y:S01]  /*0bd0*/  SHFL.IDX PT, R0, R147, RZ, 0x1f ;  /* 0x00001fff93007589 */ /* 0x000f2200000e0000 */
[----:B------:R-:W-:Y:S01]  /*0be0*/  ISETP.NE.OR P1, PT, RZ, UR18, !P1 ;  /* 0x00000012ff007c0c */ /* 0x000fe2000cf25670 */
        /* <DEDUP_REMOVED lines=12> */
[----:B------:R4:W3:Y:S01]  /*0cb0*/  SYNCS.EXCH.64 URZ, [UR4+0xc0], UR6 ;  /* 0x0000c00604ff75b2 */ /* 0x0008e20008000100 */
[----:B------:R4:W1:Y:S01]  /*0cc0*/  SYNCS.EXCH.64 URZ, [UR4+0xb8], UR6 ;  /* 0x0000b80604ff75b2 */ /* 0x0008620008000100 */
[----:B------:R4:W1:Y:S02]  /*0cd0*/  SYNCS.EXCH.64 URZ, [UR4+0xc8], UR6 ;  /* 0x0000c80604ff75b2 */ /* 0x0008640008000100 */
[----:B----4-:R-:W-:Y:S01]  /*0ce0*/  NOP ;  /* 0x0000000000007918 */ /* 0x010fe20000000000 */
.L_x_14:
[----:B------:R-:W-:Y:S01]  /*0cf0*/  VOTEU.ALL UP0, P1 ;  /* 0x0000000000ff7886 */ /* 0x000fe20000800000 */
[----:B--23--:R-:W-:Y:S01]  /*0d00*/  UMOV UR4, 0x20 ;  /* 0x0000002000047882 */ /* 0x00cfe20000000000 */
[----:B------:R-:W2:Y:S01]  /*0d10*/  LDCU UR7, c[0x0][0x36c] ;  /* 0x00006d80ff0777ac */ /* 0x000ea20008000800 */
[----:B------:R-:W-:Y:S01]  /*0d20*/  NOP ;  /* 0x0000000000007918 */ /* 0x000fe20000000000 */
[----:B------:R-:W-:Y:S01]  /*0d30*/  LOP3.LUT R0, R163, 0x1f, RZ, 0xc0, !PT ;  /* 0x0000001fa3007812 */ /* 0x000fe200078ec0ff */
[----:B------:R-:W-:Y:S01]  /*0d40*/  @!UP0 UMOV UR6, 0x400 ;  /* 0x0000040000068882 */ /* 0x000fe20000000000 */
[----:B------:R-:W-:-:S04]  /*0d50*/  @!UP0 UIADD3 UR4, UPT, UPT, -UR4, 0x100000, URZ ;  /* 0x0010000004048890 */ /* 0x000fc8000fffe1ff */
[----:B------:R-:W-:Y:S02]  /*0d60*/  @!UP0 USHF.L.U32 UR5, UR4, 0xb, URZ ;  /* 0x0000000b04058899 */ /* 0x000fe400080006ff */
[----:B------:R-:W-:Y:S02]  /*0d70*/  @!UP0 USHF.L.U32 UR4, UR4, 0x1, URZ ;  /* 0x0000000104048899 */ /* 0x000fe400080006ff */
[----:B------:R-:W-:Y:S01]  /*0d80*/  @!UP0 ULEA UR6, UR47, UR6, 0x18 ;  /* 0x000000062f068291 */ /* 0x000fe2000f8ec0ff */
[----:B------:R-:W-:Y:S01]  /*0d90*/  VOTEU.ALL UP0, P1 ;  /* 0x0000000000ff7886 */ /* 0x000fe20000800000 */
[----:B------:R-:W-:Y:S02]  /*0da0*/  UISETP.NE.AND UP5, UPT, UR18, URZ, UPT ;  /* 0x000000ff1200728c */ /* 0x000fe4000bfa5270 */
[----:B--2---:R-:W-:Y:S01]  /*0db0*/  UISETP.EQ.U32.AND UP6, UPT, UR7, 0x1, UPT ;  /* 0x000000010700788c */ /* 0x004fe2000bfc2070 */
[----:B------:R-:W2:Y:S07]  /*0dc0*/  FENCE.VIEW.ASYNC.S ;  /* 0x00000000000073c6 */ /* 0x000eae0000000000 */
[----:B--2---:R2:W3:Y:S01]  /*0dd0*/  @!UP0 SYNCS.EXCH.64 URZ, [UR6+0xd0], UR4 ;  /* 0x0000d00406ff85b2 */ /* 0x0044e20008000100 */
[----:B------:R-:W-:Y:S05]  /*0de0*/  BRA.U !UP6, `(.L_x_15) ;  /* 0x000000010e087547 */ /* 0x000fea000b800000 */
[----:B-1-3--:R-:W-:Y:S01]  /*0df0*/  UCGABAR_ARV ;  /* 0x00000000000079c7 */ /* 0x00afe20008000000 */
[----:B------:R-:W-:Y:S05]  /*0e00*/  BRA `(.L_x_16) ;  /* 0x0000000000047947 */ /* 0x000fea0003800000 */
.L_x_15:
[----:B-1-3--:R-:W-:Y:S01]  /*0e10*/  NOP ;  /* 0x0000000000007918 */ /* 0x00afe20000000000 */
.L_x_16:
[----:B------:R-:W1:Y:S01]  /*0e20*/  S2UR UR28, SR_CTAID.X ;  /* 0x00000000001c79c3 */ /* 0x000e620000002500 */
[----:B------:R-:W-:-:S05]  /*0e30*/  CS2R.32 R148, SR_CgaSize ;  /* 0x0000000000947805 */ /* 0x000fca0000008a00 */
[----:B------:R-:W-:-:S05]  /*0e40*/  IMAD R148, R148, -0xa0, RZ ;  /* 0xffffff6094947824 */ /* 0x000fca00078e02ff */
[----:B--2---:R-:W-:-:S14]  /*0e50*/  R2UR UR5, R148 ;  /* 0x00000000940572ca */ /* 0x004fdc00000e0000 */
[----:B------:R-:W2:Y:S01]  /*0e60*/  LDCU UR5, c[0x0][UR5+0x2b0] ;  /* 0x00005600050577ac */ /* 0x000ea20008000800 */
[----:B------:R-:W-:-:S05]  /*0e70*/  CS2R.32 R148, SR_CgaSize ;  /* 0x0000000000947805 */ /* 0x000fca0000008a00 */
[----:B------:R-:W-:-:S05]  /*0e80*/  IMAD R148, R148, -0xa0, RZ ;  /* 0xffffff6094947824 */ /* 0x000fca00078e02ff */
[----:B------:R-:W-:-:S14]  /*0e90*/  R2UR UR4, R148 ;  /* 0x00000000940472ca */ /* 0x000fdc00000e0000 */
[----:B------:R-:W3:Y:S01]  /*0ea0*/  LDCU UR4, c[0x0][UR4+0x2b4] ;  /* 0x00005680040477ac */ /* 0x000ee20008000800 */
[----:B------:R-:W4:Y:S01]  /*0eb0*/  S2UR UR24, SR_CTAID.Y ;  /* 0x00000000001879c3 */ /* 0x000f220000002600 */
[----:B------:R-:W-:-:S05]  /*0ec0*/  CS2R.32 R148, SR_CgaSize ;  /* 0x0000000000947805 */ /* 0x000fca0000008a00 */
[----:B------:R-:W-:-:S05]  /*0ed0*/  IMAD R148, R148, -0xa0, RZ ;  /* 0xffffff6094947824 */ /* 0x000fca00078e02ff */
[----:B------:R-:W-:-:S14]  /*0ee0*/  R2UR UR7, R148 ;  /* 0x00000000940772ca */ /* 0x000fdc00000e0000 */
[----:B------:R-:W3:Y:S01]  /*0ef0*/  LDCU UR7, c[0x0][UR7+0x2a4] ;  /* 0x00005480070777ac */ /* 0x000ee20008000800 */
[----:B------:R-:W-:-:S05]  /*0f00*/  CS2R.32 R148, SR_CgaSize ;  /* 0x0000000000947805 */ /* 0x000fca0000008a00 */
[----:B------:R-:W-:-:S05]  /*0f10*/  IMAD R148, R148, -0xa0, RZ ;  /* 0xffffff6094947824 */ /* 0x000fca00078e02ff */
[----:B------:R-:W-:-:S14]  /*0f20*/  R2UR UR63, R148 ;  /* 0x00000000943f72ca */ /* 0x000fdc00000e0000 */
[----:B------:R-:W3:Y:S01]  /*0f30*/  LDCU UR63, c[0x0][UR63+0x2a0] ;  /* 0x000054003f3f77ac */ /* 0x000ee20008000800 */
[----:B------:R-:W-:Y:S01]  /*0f40*/  UISETP.GT.U32.AND UP0, UPT, UR68, 0xffff, UPT ;  /* 0x0000ffff4400788c */ /* 0x000fe2000bf04070 */
[----:B------:R-:W3:Y:S01]  /*0f50*/  LDCU UR19, c[0x0][0xb24] ;  /* 0x00016480ff1377ac */ /* 0x000ee20008000800 */
[----:B------:R-:W3:Y:S01]  /*0f60*/  LDCU UR42, c[0x0][0xb24] ;  /* 0x00016480ff2a77ac */ /* 0x000ee20008000800 */
[----:B-1----:R-:W-:Y:S01]  /*0f70*/  I2FP.F32.U32 R3, UR28 ;  /* 0x0000001c00037c45 */ /* 0x002fe20008201000 */
[----:B------:R-:W1:Y:S04]  /*0f80*/  LDCU UR22, c[0x0][0xb30] ;  /* 0x00016600ff1677ac */ /* 0x000e680008000800 */
[----:B--2---:R-:W-:Y:S01]  /*0f90*/  FMUL R3, R3, UR5 ;  /* 0x0000000503037c20 */ /* 0x004fe20008400000 */
[----:B------:R-:W-:Y:S01]  /*0fa0*/  USHF.L.U32 UR30, UR47, 0xa, URZ ;  /* 0x0000000a2f1e7899 */ /* 0x000fe200080006ff */
[----:B----4-:R-:W-:Y:S01]  /*0fb0*/  I2FP.F32.U32 R2, UR24 ;  /* 0x0000001800027c45 */ /* 0x010fe20008201000 */
[----:B------:R-:W-:-:S03]  /*0fc0*/  USHF.L.U32 UR54, UR28, 0x7, URZ ;  /* 0x000000071c367899 */ /* 0x000fc600080006ff */
[----:B------:R-:W2:Y:S01]  /*0fd0*/  F2I.U32.TRUNC.NTZ R3, R3 ;  /* 0x0000000300037305 */ /* 0x000ea2000020f000 */
[----:B------:R-:W-:Y:S01]  /*0fe0*/  USEL UR29, UR68, 0xffff, !UP0 ;  /* 0x0000ffff441d7887 */ /* 0x000fe2000c000000 */
[----:B---3--:R-:W-:-:S06]  /*0ff0*/  FMUL R2, R2, UR4 ;  /* 0x0000000402027c20 */ /* 0x008fcc0008400000 */
[----:B------:R-:W3:Y:S01]  /*1000*/  F2I.U32.TRUNC.NTZ R2, R2 ;  /* 0x0000000200027305 */ /* 0x000ee2000020f000 */
[----:B--2---:R-:W-:Y:S02]  /*1010*/  R2UR UR4, R3 ;  /* 0x00000000030472ca */ /* 0x004fe400000e0000 */
[----:B------:R-:W-:Y:S02]  /*1020*/  PRMT R3, RZ, 0x7610, R3 ;  /* 0x00007610ff037816 */ /* 0x000fe40000000003 */
[----:B---3--:R-:W-:Y:S02]  /*1030*/  R2UR UR6, R2 ;  /* 0x00000000020672ca */ /* 0x008fe400000e0000 */
[----:B------:R-:W-:-:S07]  /*1040*/  PRMT R2, RZ, 0x7610, R2 ;  /* 0x00007610ff027816 */ /* 0x000fce0000000002 */
[----:B------:R-:W-:-:S04]  /*1050*/  UIADD3 UR5, UPT, UPT, -UR4, URZ, URZ ;  /* 0x000000ff04057290 */ /* 0x000fc8000fffe1ff */
[----:B------:R-:W-:Y:S02]  /*1060*/  UIMAD UR63, UR63, UR5, UR28 ;  /* 0x000000053f3f72a4 */ /* 0x000fe4000f8e021c */
[----:B------:R-:W-:-:S04]  /*1070*/  UIADD3 UR4, UPT, UPT, -UR6, URZ, URZ ;  /* 0x000000ff06047290 */ /* 0x000fc8000fffe1ff */
[----:B------:R-:W-:-:S06]  /*1080*/  UIMAD UR4, UR7, UR4, UR24 ;  /* 0x00000004070472a4 */ /* 0x000fcc000f8e0218 */
[----:B------:R-:W-:Y:S01]  /*1090*/  IMAD.U32 R148, RZ, RZ, UR4 ;  /* 0x00000004ff947e24 */ /* 0x000fe2000f8e00ff */
[----:B-1----:R-:W-:Y:S06]  /*10a0*/  BRA.U UP5, `(.L_x_17) ;  /* 0x0000000105687547 */ /* 0x002fec000b800000 */
[----:B------:R-:W-:Y:S01]  /*10b0*/  R2UR UR4, R148 ;  /* 0x00000000940472ca */ /* 0x000fe200000e0000 */
[----:B------:R-:W-:-:S12]  /*10c0*/  ULOP3.LUT UR5, UR63, 0x4, URZ, 0x3c, !UPT ;  /* 0x000000043f057892 */ /* 0x000fd8000f8e3cff */
[----:B------:R-:W-:Y:S02]  /*10d0*/  UISETP.NE.AND UP0, UPT, UR4, URZ, UPT ;  /* 0x000000ff0400728c */ /* 0x000fe4000bf05270 */
[----:B------:R-:W-:Y:S02]  /*10e0*/  ULOP3.LUT UR4, UR63, 0x2, URZ, 0x3c, !UPT ;  /* 0x000000023f047892 */ /* 0x000fe4000f8e3cff */
[----:B------:R-:W-:-:S04]  /*10f0*/  UISETP.GT.U32.AND UP2, UPT, UR63, 0x1, UP0 ;  /* 0x000000013f00788c */ /* 0x000fc80008744070 */
[----:B------:R-:W-:Y:S02]  /*1100*/  USEL UR8, URZ, 0x1, UP2 ;  /* 0x00000001ff087887 */ /* 0x000fe40009000000 */
[----:B------:R-:W-:Y:S02]  /*1110*/  USEL UR7, URZ, 0x2, UP2 ;  /* 0x00000002ff077887 */ /* 0x000fe40009000000 */
[----:B------:R-:W-:Y:S02]  /*1120*/  UISETP.GT.U32.AND UP2, UPT, UR4, 0x1, UP0 ;  /* 0x000000010400788c */ /* 0x000fe40008744070 */
[----:B------:R-:W-:Y:S02]  /*1130*/  ULOP3.LUT UR4, UR63, 0x6, URZ, 0x3c, !UPT ;  /* 0x000000063f047892 */ /* 0x000fe4000f8e3cff */
[----:B------:R-:W-:Y:S02]  /*1140*/  USEL UR6, URZ, 0x4, UP2 ;  /* 0x00000004ff067887 */ /* 0x000fe40009000000 */
[----:B------:R-:W-:-:S02]  /*1150*/  USEL UR9, URZ, 0x8, UP2 ;  /* 0x00000008ff097887 */ /* 0x000fc40009000000 */
[----:B------:R-:W-:Y:S02]  /*1160*/  UISETP.GT.U32.AND UP2, UPT, UR5, 0x1, UP0 ;  /* 0x000000010500788c */ /* 0x000fe40008744070 */
[----:B------:R-:W-:Y:S02]  /*1170*/  UISETP.GT.U32.AND UP0, UPT, UR4, 0x1, UP0 ;  /* 0x000000010400788c */ /* 0x000fe40008704070 */
[----:B------:R-:W-:Y:S02]  /*1180*/  USEL UR4, URZ, 0x10, UP2 ;  /* 0x00000010ff047887 */ /* 0x000fe40009000000 */
[----:B------:R-:W-:Y:S02]  /*1190*/  UIADD3 UR5, UPT, UPT, UR6, UR7, UR8 ;  /* 0x0000000706057290 */ /* 0x000fe4000fffe008 */
[----:B------:R-:W-:Y:S02]  /*11a0*/  USEL UR7, URZ, 0x40, UP0 ;  /* 0x00000040ff077887 */ /* 0x000fe40008000000 */
[----:B------:R-:W-:-:S02]  /*11b0*/  USEL UR8, URZ, 0x20, UP2 ;  /* 0x00000020ff087887 */ /* 0x000fc40009000000 */
[----:B------:R-:W-:Y:S02]  /*11c0*/  UIADD3 UR5, UPT, UPT, UR4, UR5, UR9 ;  /* 0x0000000504057290 */ /* 0x000fe4000fffe009 */
[----:B------:R-:W-:Y:S02]  /*11d0*/  ULOP3.LUT UR4, UR63, 0xfffffffe, URZ, 0xc0, !UPT ;  /* 0xfffffffe3f047892 */ /* 0x000fe4000f8ec0ff */
[----:B------:R-:W-:Y:S02]  /*11e0*/  USEL UR6, URZ, 0x80, UP0 ;  /* 0x00000080ff067887 */ /* 0x000fe40008000000 */
[----:B------:R-:W-:-:S03]  /*11f0*/  UIADD3 UR5, UPT, UPT, UR7, UR5, UR8 ;  /* 0x0000000507057290 */ /* 0x000fc6000fffe008 */
[----:B------:R-:W-:Y:S01]  /*1200*/  UMOV UR7, 0x3 ;  /* 0x0000000300077882 */ /* 0x000fe20000000000 */
[----:B------:R-:W-:Y:S02]  /*1210*/  UIADD3 UR5, UPT, UPT, UR5, UR6, URZ ;  /* 0x0000000605057290 */ /* 0x000fe4000fffe0ff */
[----:B------:R-:W-:-:S04]  /*1220*/  USHF.L.U32 UR4, UR7, UR4, URZ ;  /* 0x0000000407047299 */ /* 0x000fc800080006ff */
[----:B------:R-:W-:Y:S02]  /*1230*/  MOV R3, UR5 ;  /* 0x0000000500037c02 */ /* 0x000fe40008000f00 */
[----:B------:R-:W-:-:S07]  /*1240*/  IMAD.U32 R2, RZ, RZ, UR4 ;  /* 0x00000004ff027e24 */ /* 0x000fce000f8e00ff */
.L_x_17:
[----:B------:R-:W1:Y:S01]  /*1250*/  S2UR UR36, SR_CTAID.Z ;  /* 0x00000000002479c3 */ /* 0x000e620000002700 */
[----:B------:R-:W-:Y:S01]  /*1260*/  UISETP.GE.AND UP0, UPT, UR19, 0x1, UPT ;  /* 0x000000011300788c */ /* 0x000fe2000bf06270 */
[----:B------:R-:W-:-:S08]  /*1270*/  UMOV UR23, 0x55 ;  /* 0x0000005500177882 */ /* 0x000fd00000000000 */
[----:B------:R-:W-:Y:S05]  /*1280*/  BRA.U !UP0, `(.L_x_18) ;  /* 0x0000000108d07547 */ /* 0x000fea000b800000 */
[----:B------:R-:W2:Y:S01]  /*1290*/  LDCU.128 UR12, c[0x0][0xb10] ;  /* 0x00016200ff0c77ac */ /* 0x000ea20008000c00 */
[----:B------:R-:W3:Y:S01]  /*12a0*/  LDCU UR6, c[0x0][0x370] ;  /* 0x00006e00ff0677ac */ /* 0x000ee20008000800 */
[----:B------:R-:W4:Y:S01]  /*12b0*/  LDCU UR7, c[0x0][0x374] ;  /* 0x00006e80ff0777ac */ /* 0x000f220008000800 */
[----:B------:R-:W1:Y:S01]  /*12c0*/  LDCU UR20, c[0x0][0xb0c] ;  /* 0x00016180ff1477ac */ /* 0x000e620008000800 */
[----:B------:R-:W1:Y:S01]  /*12d0*/  LDCU UR21, c[0x0][0xb20] ;  /* 0x00016400ff1577ac */ /* 0x000e620008000800 */
[----:B------:R-:W1:Y:S01]  /*12e0*/  LDCU.64 UR8, c[0x0][0xb28] ;  /* 0x00016500ff0877ac */ /* 0x000e620008000a00 */
[----:B--2---:R-:W-:Y:S02]  /*12f0*/  UISETP.NE.AND UP3, UPT, UR14, 0x1, UPT ;  /* 0x000000010e00788c */ /* 0x004fe4000bf65270 */
[----:B----4-:R-:W-:Y:S02]  /*1300*/  UIMAD.WIDE.U32 UR10, UR7, UR15, URZ ;  /* 0x0000000f070a72a5 */ /* 0x010fe4000f8e00ff */
[----:B---3--:R-:W-:-:S02]  /*1310*/  UIMAD.WIDE.U32 UR16, UR6, UR12, URZ ;  /* 0x0000000c061072a5 */ /* 0x008fc4000f8e00ff */
[----:B-1----:R-:W-:Y:S02]  /*1320*/  UISETP.NE.AND UP0, UPT, UR20, 0x1, UPT ;  /* 0x000000011400788c */ /* 0x002fe4000bf05270 */
[----:B------:R-:W-:Y:S01]  /*1330*/  UIMAD.WIDE.U32 UR4, UR28, UR12, URZ ;  /* 0x0000000c1c0472a5 */ /* 0x000fe2000f8e00ff */
[----:B------:R-:W-:Y:S02]  /*1340*/  UMOV UR10, UR11 ;  /* 0x0000000b000a7c82 */ /* 0x000fe40008000000 */
[----:B------:R-:W-:Y:S01]  /*1350*/  UMOV UR16, UR17 ;  /* 0x0000001100107c82 */ /* 0x000fe20008000000 */
[----:B------:R-:W-:Y:S02]  /*1360*/  @UP3 USHF.R.U32.HI UR7, URZ, UR21, UR10 ;  /* 0x00000015ff073299 */ /* 0x000fe4000801160a */
[----:B------:R-:W-:Y:S02]  /*1370*/  UISETP.NE.AND UP2, UPT, UR19, 0x1, UPT ;  /* 0x000000011300788c */ /* 0x000fe4000bf45270 */
[----:B------:R-:W-:-:S02]  /*1380*/  USHF.R.U32.HI UR5, URZ, UR13, UR5 ;  /* 0x0000000dff057299 */ /* 0x000fc40008011605 */
[----:B------:R-:W-:Y:S02]  /*1390*/  @UP0 USHF.R.U32.HI UR6, URZ, UR13, UR16 ;  /* 0x0000000dff060299 */ /* 0x000fe40008011610 */
[----:B------:R-:W-:Y:S02]  /*13a0*/  UIMAD.WIDE.U32 UR12, UR24, UR15, URZ ;  /* 0x0000000f180c72a5 */ /* 0x000fe4000f8e00ff */
[----:B------:R-:W-:Y:S02]  /*13b0*/  UIMAD.WIDE.U32 UR10, UR7, UR8, URZ ;  /* 0x00000008070a72a5 */ /* 0x000fe4000f8e00ff */
[----:B------:R-:W-:Y:S02]  /*13c0*/  UIMAD.WIDE.U32 UR16, UR6, UR8, URZ ;  /* 0x00000008061072a5 */ /* 0x000fe4000f8e00ff */
[----:B------:R-:W-:Y:S01]  /*13d0*/  USEL UR5, UR28, UR5, !UP0 ;  /* 0x000000051c057287 */ /* 0x000fe2000c000000 */
[----:B------:R-:W-:Y:S02]  /*13e0*/  UMOV UR4, UR13 ;  /* 0x0000000d00047c82 */ /* 0x000fe40008000000 */
[----:B------:R-:W-:Y:S01]  /*13f0*/  UMOV UR10, UR11 ;  /* 0x0000000b000a7c82 */ /* 0x000fe20008000000 */
[----:B------:R-:W-:-:S02]  /*1400*/  USHF.R.U32.HI UR4, URZ, UR21, UR4 ;  /* 0x00000015ff047299 */ /* 0x000fc40008011604 */
[----:B------:R-:W-:Y:S01]  /*1410*/  @UP2 USHF.R.U32.HI UR7, URZ, UR9, UR10 ;  /* 0x00000009ff072299 */ /* 0x000fe2000801160a */
[----:B------:R-:W-:Y:S01]  /*1420*/  UMOV UR16, UR17 ;  /* 0x0000001100107c82 */ /* 0x000fe20008000000 */
[----:B------:R-:W-:Y:S02]  /*1430*/  USEL UR4, UR24, UR4, !UP3 ;  /* 0x0000000418047287 */ /* 0x000fe4000d800000 */
[----:B------:R-:W-:Y:S02]  /*1440*/  @UP2 USHF.R.U32.HI UR6, URZ, UR9, UR16 ;  /* 0x00000009ff062299 */ /* 0x000fe40008011610 */
[----:B------:R-:W-:Y:S02]  /*1450*/  UIMAD UR7, UR7, UR19, URZ ;  /* 0x00000013070772a4 */ /* 0x000fe4000f8e02ff */
[----:B------:R-:W-:Y:S02]  /*1460*/  UIMAD UR12, UR6, UR19, URZ ;  /* 0x00000013060c72a4 */ /* 0x000fe4000f8e02ff */
[----:B------:R-:W-:-:S02]  /*1470*/  UISETP.GE.AND UP0, UPT, UR4, UR7, UPT ;  /* 0x000000070400728c */ /* 0x000fc4000bf06270 */
[----:B------:R-:W-:Y:S02]  /*1480*/  UIMAD.WIDE.U32 UR10, UR4, UR8, URZ ;  /* 0x00000008040a72a5 */ /* 0x000fe4000f8e00ff */
[----:B------:R-:W-:Y:S02]  /*1490*/  UISETP.GE.OR UP0, UPT, UR5, UR12, UP0 ;  /* 0x0000000c0500728c */ /* 0x000fe40008706670 */
[----:B------:R-:W-:Y:S02]  /*14a0*/  UIMAD.WIDE.U32 UR12, UR5, UR8, URZ ;  /* 0x00000008050c72a5 */ /* 0x000fe4000f8e00ff */
[----:B------:R-:W-:Y:S01]  /*14b0*/  UIADD3 UR10, UPT, UPT, -UR4, URZ, URZ ;  /* 0x000000ff040a7290 */ /* 0x000fe2000fffe1ff */
[----:B------:R-:W-:Y:S01]  /*14c0*/  UMOV UR8, UR11 ;  /* 0x0000000b00087c82 */ /* 0x000fe20008000000 */
[----:B------:R-:W-:Y:S02]  /*14d0*/  UIADD3 UR11, UPT, UPT, -UR5, URZ, URZ ;  /* 0x000000ff050b7290 */ /* 0x000fe4000fffe1ff */
[----:B------:R-:W-:-:S03]  /*14e0*/  USHF.R.U32.HI UR8, URZ, UR9, UR8 ;  /* 0x00000009ff087299 */ /* 0x000fc60008011608 */
[----:B------:R-:W-:Y:S01]  /*14f0*/  @!UP0 UMOV UR7, UR13 ;  /* 0x0000000d00078c82 */ /* 0x000fe20008000000 */
[----:B------:R-:W-:Y:S02]  /*1500*/  UIMAD UR24, UR14, UR10, UR24 ;  /* 0x0000000a0e1872a4 */ /* 0x000fe4000f8e0218 */
[----:B------:R-:W-:Y:S02]  /*1510*/  USEL UR8, UR4, UR8, !UP2 ;  /* 0x0000000804087287 */ /* 0x000fe4000d000000 */
[----:B------:R-:W-:Y:S02]  /*1520*/  @!UP0 USHF.R.U32.HI UR7, URZ, UR9, UR7 ;  /* 0x00000009ff078299 */ /* 0x000fe40008011607 */
[----:B------:R-:W-:Y:S02]  /*1530*/  UIADD3 UR9, UPT, UPT, -UR8, URZ, URZ ;  /* 0x000000ff08097290 */ /* 0x000fe4000fffe1ff */
[----:B------:R-:W-:Y:S02]  /*1540*/  @!UP0 USEL UR7, UR5, UR7, !UP2 ;  /* 0x0000000705078287 */ /* 0x000fe4000d000000 */
[----:B------:R-:W-:-:S02]  /*1550*/  UIMAD UR9, UR19, UR9, UR4 ;  /* 0x00000009130972a4 */ /* 0x000fc4000f8e0204 */
[----:B------:R-:W-:Y:S02]  /*1560*/  @!UP0 UIADD3 UR8, UPT, UPT, UR8, -UR7, URZ ;  /* 0x8000000708088290 */ /* 0x000fe4000fffe0ff */
[----:B------:R-:W-:Y:S02]  /*1570*/  @!UP0 UIMAD UR6, UR9, UR6, UR7 ;  /* 0x00000006090682a4 */ /* 0x000fe4000f8e0207 */
[----:B------:R-:W-:Y:S02]  /*1580*/  @!UP0 UIMAD UR4, UR8, UR19, UR5 ;  /* 0x00000013080482a4 */ /* 0x000fe4000f8e0205 */
[----:B------:R-:W-:Y:S02]  /*1590*/  UIMAD UR28, UR20, UR11, UR28 ;  /* 0x0000000b141c72a4 */ /* 0x000fe4000f8e021c */
[----:B------:R-:W-:Y:S01]  /*15a0*/  UIMAD UR24, UR4, UR14, UR24 ;  /* 0x0000000e041872a4 */ /* 0x000fe2000f8e0218 */
[----:B------:R-:W-:Y:S02]  /*15b0*/  @!UP0 UMOV UR5, UR6 ;  /* 0x0000000600058c82 */ /* 0x000fe40008000000 */
[----:B------:R-:W-:-:S12]  /*15c0*/  UIMAD UR28, UR5, UR20, UR28 ;  /* 0x00000014051c72a4 */ /* 0x000fd8000f8e021c */
.L_x_18:
[----:B------:R-:W-:Y:S02]  /*15d0*/  UISETP.NE.AND UP2, UPT, UR22, 0x1, UPT ;  /* 0x000000011600788c */ /* 0x000fe4000bf45270 */
[----:B------:R-:W-:Y:S02]  /*15e0*/  ULOP3.LUT UR29, UR29, 0xffff, URZ, 0xc0, !UPT ;  /* 0x0000ffff1d1d7892 */ /* 0x000fe4000f8ec0ff */
[----:B------:R-:W-:Y:S02]  /*15f0*/  UISETP.NE.AND UP0, UPT, UR18, 0x2, UPT ;  /* 0x000000021200788c */ /* 0x000fe4000bf05270 */
[----:B------:R-:W-:Y:S02]  /*1600*/  ULOP3.LUT UR30, UR30, 0x1800, URZ, 0xc0, !UPT ;  /* 0x000018001e1e7892 */ /* 0x000fe4000f8ec0ff */
[----:B------:R-:W-:Y:S02]  /*1610*/  ULOP3.LUT UR54, UR54, 0x80, URZ, 0xc0, !UPT ;  /* 0x0000008036367892 */ /* 0x000fe4000f8ec0ff */
[----:B------:R-:W-:Y:S01]  /*1620*/  USHF.L.U32 UR29, UR23, UR29, URZ ;  /* 0x0000001d171d7299 */ /* 0x000fe200080006ff */
[----:B------:R-:W-:Y:S11]  /*1630*/  BRA.U UP2, `(.L_x_19) ;  /* 0x0000000102407547 */ /* 0x000ff6000b800000 */
[----:B------:R-:W2:Y:S01]  /*1640*/  LDCU.128 UR8, c[0x0][0xb10] ;  /* 0x00016200ff0877ac */ /* 0x000ea20008000c00 */
[----:B------:R-:W3:Y:S01]  /*1650*/  LDCU UR12, c[0x0][0xb0c] ;  /* 0x00016180ff0c77ac */ /* 0x000ee20008000800 */
[----:B------:R-:W4:Y:S01]  /*1660*/  LDCU UR13, c[0x0][0xb20] ;  /* 0x00016400ff0d77ac */ /* 0x000f220008000800 */
[----:B--2---:R-:W-:Y:S02]  /*1670*/  UIMAD.WIDE.U32 UR4, UR28, UR8, URZ ;  /* 0x000000081c0472a5 */ /* 0x004fe4000f8e00ff */
[----:B------:R-:W-:Y:S02]  /*1680*/  UIMAD.WIDE.U32 UR6, UR24, UR11, URZ ;  /* 0x0000000b180672a5 */ /* 0x000fe4000f8e00ff */
[----:B---3--:R-:W-:Y:S02]  /*1690*/  UISETP.NE.AND UP2, UPT, UR12, 0x1, UPT ;  /* 0x000000010c00788c */ /* 0x008fe4000bf45270 */
[----:B------:R-:W-:-:S03]  /*16a0*/  USHF.R.U32.HI UR5, URZ, UR9, UR5 ;  /* 0x00000009ff057299 */ /* 0x000fc60008011605 */
[----:B------:R-:W-:Y:S01]  /*16b0*/  UMOV UR4, UR7 ;  /* 0x0000000700047c82 */ /* 0x000fe20008000000 */
[----:B------:R-:W-:Y:S02]  /*16c0*/  USEL UR5, UR28, UR5, !UP2 ;  /* 0x000000051c057287 */ /* 0x000fe4000d000000 */
[----:B------:R-:W-:Y:S02]  /*16d0*/  UISETP.NE.AND UP2, UPT, UR10, 0x1, UPT ;  /* 0x000000010a00788c */ /* 0x000fe4000bf45270 */
[----:B----4-:R-:W-:-:S04]  /*16e0*/  USHF.R.U32.HI UR4, URZ, UR13, UR4 ;  /* 0x0000000dff047299 */ /* 0x010fc80008011604 */
[----:B------:R-:W-:-:S04]  /*16f0*/  USEL UR4, UR24, UR4, !UP2 ;  /* 0x0000000418047287 */ /* 0x000fc8000d000000 */
[----:B------:R-:W-:Y:S02]  /*1700*/  UIADD3 UR6, UPT, UPT, UR5, -UR4, URZ ;  /* 0x8000000405067290 */ /* 0x000fe4000fffe0ff */
[----:B------:R-:W-:Y:S02]  /*1710*/  UIADD3 UR4, UPT, UPT, -UR5, UR4, URZ ;  /* 0x0000000405047290 */ /* 0x000fe4000fffe1ff */
[----:B------:R-:W-:Y:S02]  /*1720*/  UIMAD UR24, UR6, UR10, UR24 ;  /* 0x0000000a061872a4 */ /* 0x000fe4000f8e0218 */
[----:B------:R-:W-:-:S12]  /*1730*/  UIMAD UR28, UR4, UR12, UR28 ;  /* 0x0000000c041c72a4 */ /* 0x000fd8000f8e021c */
.L_x_19:
[----:B------:R-:W-:Y:S05]  /*1740*/  BRA.U !UP6, `(.L_x_20) ;  /* 0x000000010e0c7547 */ /* 0x000fea000b800000 */
[----:B------:R-:W-:Y:S01]  /*1750*/  UCGABAR_WAIT ;  /* 0x0000000000007dc7 */ /* 0x000fe20008000000 */
[----:B------:R-:W-:Y:S01]  /*1760*/  CCTL.IVALL ;  /* 0x00000000ff00798f */ /* 0x000fe20002000000 */
[----:B------:R-:W-:Y:S05]  /*1770*/  BRA `(.L_x_21) ;  /* 0x0000000000047947 */ /* 0x000fea0003800000 */
.L_x_20:
[----:B------:R-:W-:Y:S06]  /*1780*/  BAR.SYNC.DEFER_BLOCKING 0x0 ;  /* 0x0000000000007b1d */ /* 0x000fec0000010000 */
.L_x_21:
[----:B------:R-:W-:Y:S05]  /*1790*/  BRA.U UP0, `(.L_x_22) ;  /* 0x0000001500047547 */ /* 0x000fea000b800000 */
[----:B------:R-:W2:Y:S01]  /*17a0*/  LDCU UR6, c[0x0][0x38c] ;  /* 0x00007180ff0677ac */ /* 0x000ea20008000800 */
[----:B------:R-:W-:Y:S01]  /*17b0*/  PLOP3.LUT P1, PT, PT, PT, UP4, 0x80, 0x8 ;  /* 0x000000000008781c */ /* 0x000fe20003f2f048 */
[----:B------:R-:W-:Y:S01]  /*17c0*/  IMAD.MOV.U32 R12, RZ, RZ, 0x1 ;  /* 0x00000001ff0c7424 */ /* 0x000fe200078e00ff */
[----:B------:R-:W-:Y:S02]  /*17d0*/  ISETP.NE.AND P2, PT, R0, RZ, P3 ;  /* 0x000000ff0000720c */ /* 0x000fe40001f45270 */
[----:B------:R-:W-:Y:S02]  /*17e0*/  CS2R R10, SRZ ;  /* 0x00000000000a7805 */ /* 0x000fe4000001ff00 */
[----:B------:R-:W-:Y:S01]  /*17f0*/  PLOP3.LUT P1, PT, P1, PT, PT, 0x8, 0x80 ;  /* 0x000000000080781c */ /* 0x000fe20000f2e170 */
[----:B------:R-:W-:Y:S01]  /*1800*/  IMAD.MOV.U32 R9, RZ, RZ, RZ ;  /* 0x000000ffff097224 */ /* 0x000fe200078e00ff */
[----:B------:R-:W3:Y:S01]  /*1810*/  LDCU UR48, c[0x0][0x370] ;  /* 0x00006e00ff3077ac */ /* 0x000ee20008000800 */
[----:B------:R-:W-:Y:S01]  /*1820*/  IMAD.MOV.U32 R8, RZ, RZ, 0x1 ;  /* 0x00000001ff087424 */ /* 0x000fe200078e00ff */
[----:B------:R-:W4:Y:S01]  /*1830*/  LDCU.64 UR40, c[0x0][0x348] ;  /* 0x00006900ff2877ac */ /* 0x000f220008000a00 */
[----:B------:R-:W-:Y:S01]  /*1840*/  ULEA.HI UR52, UR30, UR54, URZ, 0x1a ;  /* 0x000000361e347291 */ /* 0x000fe2000f8fd0ff */
[----:B------:R-:W1:Y:S01]  /*1850*/  LDCU UR46, c[0x0][0x374] ;  /* 0x00006e80ff2e77ac */ /* 0x000e620008000800 */
[----:B--2---:R-:W-:-:S02]  /*1860*/  UIADD3 UR5, UPT, UPT, UR6, 0x7f, URZ ;  /* 0x0000007f06057890 */ /* 0x004fc4000fffe0ff */
[----:B------:R-:W-:Y:S02]  /*1870*/  UIADD3 UR55, UPT, UPT, UR6, 0xfe, URZ ;  /* 0x000000fe06377890 */ /* 0x000fe4000fffe0ff */
[----:B------:R-:W-:Y:S01]  /*1880*/  USHF.R.S32.HI UR4, URZ, 0x1f, UR5 ;  /* 0x0000001fff047899 */ /* 0x000fe20008011405 */
[----:B------:R-:W-:-:S03]  /*1890*/  UMOV UR15, URZ ;  /* 0x000000ff000f7c82 */ /* 0x000fc60008000000 */
[----:B------:R-:W-:Y:S02]  /*18a0*/  ULEA.HI UR4, UR4, UR5, URZ, 0x7 ;  /* 0x0000000504047291 */ /* 0x000fe4000f8f38ff */
[----:B------:R-:W-:Y:S02]  /*18b0*/  UIADD3 UR5, UPT, UPT, UR6, -0x1, URZ ;  /* 0xffffffff06057890 */ /* 0x000fe4000fffe0ff */
[----:B------:R-:W-:Y:S02]  /*18c0*/  USHF.R.S32.HI UR50, URZ, 0x7, UR4 ;  /* 0x00000007ff327899 */ /* 0x000fe40008011404 */
[----:B------:R-:W-:Y:S02]  /*18d0*/  UISETP.GE.U32.AND UP1, UPT, UR5, -0xff, UPT ;  /* 0xffffff010500788c */ /* 0x000fe4000bf26070 */
[----:B------:R-:W-:-:S04]  /*18e0*/  UISETP.LT.U32.AND UP0, UPT, UR50, 0x2, UPT ;  /* 0x000000023200788c */ /* 0x000fc8000bf01070 */
[----:B------:R-:W-:Y:S02]  /*18f0*/  USEL UR49, UR50, 0x2, UP0 ;  /* 0x0000000232317887 */ /* 0x000fe40008000000 */
[----:B------:R-:W-:Y:S02]  /*1900*/  UISETP.NE.AND UP0, UPT, UR18, URZ, UPT ;  /* 0x000000ff1200728c */ /* 0x000fe4000bf05270 */
[----:B------:R-:W-:Y:S02]  /*1910*/  UIADD3 UR4, UPT, UPT, UR49, -0x1, URZ ;  /* 0xffffffff31047890 */ /* 0x000fe4000fffe0ff */
[----:B------:R-:W-:Y:S02]  /*1920*/  @UP1 UIADD3 UR4, UPT, UPT, UR49, URZ, URZ ;  /* 0x000000ff31041290 */ /* 0x000fe4000fffe0ff */
[----:B------:R-:W-:Y:S02]  /*1930*/  USEL UR31, UR43, 0x2, UP0 ;  /* 0x000000022b1f7887 */ /* 0x000fe40008000000 */
[----:B------:R-:W-:-:S02]  /*1940*/  UIADD3 UR53, UPT, UPT, UR50, -UR49, URZ ;  /* 0x8000003132357290 */ /* 0x000fc4000fffe0ff */
[----:B------:R-:W-:Y:S02]  /*1950*/  UIADD3 UR43, UPT, UPT, UR4, 0x1, URZ ;  /* 0x00000001042b7890 */ /* 0x000fe4000fffe0ff */
[----:B-1-34-:R-:W-:-:S12]  /*1960*/  UIADD3 UR51, UPT, UPT, -UR4, URZ, URZ ;  /* 0x000000ff04337290 */ /* 0x01afd8000fffe1ff */
.L_x_44:
[----:B------:R-:W-:Y:S01]  /*1970*/  UISETP.NE.AND UP0, UPT, UR47, URZ, UPT ;  /* 0x000000ff2f00728c */ /* 0x000fe2000bf05270 */
[----:B-1----:R-:W1:Y:S08]  /*1980*/  S2UR UR47, SR_CgaCtaId ;  /* 0x00000000002f79c3 */ /* 0x002e700000008800 */
[----:B------:R-:W-:Y:S05]  /*1990*/  BRA.U UP0, `(.L_x_23) ;  /* 0x0000000100347547 */ /* 0x000fea000b800000 */
[----:B------:R-:W2:Y:S01]  /*19a0*/  S2R R0, SR_CgaCtaId ;  /* 0x0000000000007919 */ /* 0x000ea20000008800 */
[----:B------:R-:W-:Y:S02]  /*19b0*/  MOV R3, 0x400 ;  /* 0x0000040000037802 */ /* 0x000fe40000000f00 */
[----:B------:R-:W-:Y:S02]  /*19c0*/  SHF.L.U32 R2, R8, 0x1f, RZ ;  /* 0x0000001f08027819 */ /* 0x000fe400000006ff */
[----:B--2---:R-:W-:-:S05]  /*19d0*/  LEA R0, R0, R3, 0x18 ;  /* 0x0000000300007211 */ /* 0x004fca00078ec0ff */
[----:B------:R-:W-:-:S04]  /*19e0*/  IMAD R3, R9, 0x8, R0 ;  /* 0x0000000809037824 */ /* 0x000fc800078e0200 */
[----:B------:R-:W2:Y:S02]  /*19f0*/  SYNCS.PHASECHK.TRANS64.TRYWAIT P0, [R3+URZ+0xc0], R2 ;  /* 0x0000c002030075a7 */ /* 0x000ea400080011ff */
[----:B--2---:R-:W-:Y:S05]  /*1a00*/  @!P0 BRA `(.L_x_24) ;  /* 0x000000a000ac8947 */ /* 0x004fea0003800000 */
.L_x_147:
[----:B------:R-:W-:Y:S01]  /*1a10*/  VIADD R9, R9, 0x1 ;  /* 0x0000000109097836 */ /* 0x000fe20000000000 */
[----:B------:R2:W-:Y:S04]  /*1a20*/  SYNCS.ARRIVE.TRANS64.A1T0 RZ, [R3+URZ+0xb0], RZ ;  /* 0x0000b0ff03ff79a7 */ /* 0x0005e800081000ff */
[----:B------:R-:W-:-:S04]  /*1a30*/  ISETP.NE.AND P0, PT, R9, 0x2, PT ;  /* 0x000000020900780c */ /* 0x000fc80003f05270 */
[----:B------:R-:W-:Y:S02]  /*1a40*/  SEL R9, R9, RZ, P0 ;  /* 0x000000ff09097207 */ /* 0x000fe40000000000 */
[----:B--2---:R-:W-:-:S04]  /*1a50*/  SEL R3, RZ, 0x1, P0 ;  /* 0x00000001ff037807 */ /* 0x004fc80000000000 */
[----:B------:R-:W-:-:S07]  /*1a60*/  LOP3.LUT R8, R8, R3, RZ, 0x3c, !PT ;  /* 0x0000000308087212 */ /* 0x000fce00078e3cff */
.L_x_23:
[----:B------:R-:W-:Y:S01]  /*1a70*/  UMOV UR14, 0x400 ;  /* 0x00000400000e7882 */ /* 0x000fe20000000000 */
[----:B------:R-:W-:Y:S01]  /*1a80*/  UISETP.GE.U32.AND UP0, UPT, UR55, 0xff, UPT ;  /* 0x000000ff3700788c */ /* 0x000fe2000bf06070 */
[----:B------:R-:W-:Y:S01]  /*1a90*/  SHF.L.U32 R0, R12, 0x1f, RZ ;  /* 0x0000001f0c007819 */ /* 0x000fe200000006ff */
[----:B-1----:R-:W-:Y:S02]  /*1aa0*/  ULEA UR14, UR47, UR14, 0x18 ;  /* 0x0000000e2f0e7291 */ /* 0x002fe4000f8ec0ff */
[----:B------:R-:W-:Y:S02]  /*1ab0*/  ULEA UR19, UR24, UR52, 0x8 ;  /* 0x0000003418137291 */ /* 0x000fe4000f8e40ff */
[----:B------:R-:W-:Y:S01]  /*1ac0*/  ULEA UR4, UR15, UR14, 0x3 ;  /* 0x0000000e0f047291 */ /* 0x000fe2000f8e18ff */
[----:B------:R-:W-:-:S08]  /*1ad0*/  UMOV UR13, URZ ;  /* 0x000000ff000d7c82 */ /* 0x000fd00008000000 */
[----:B------:R1:W2:Y:S01]  /*1ae0*/  SYNCS.PHASECHK.TRANS64.TRYWAIT P0, [UR4+0x10], R0 ;  /* 0x00001000ff0075a7 */ /* 0x0002a20008001104 */
[----:B------:R-:W-:-:S04]  /*1af0*/  ULEA.HI UR4, UR28, UR28, URZ, 0x1 ;  /* 0x0000001c1c047291 */ /* 0x000fc8000f8f08ff */
[----:B------:R-:W-:-:S04]  /*1b00*/  USHF.L.U32 UR4, UR4, 0x7, URZ ;  /* 0x0000000704047899 */ /* 0x000fc800080006ff */
[----:B------:R-:W-:Y:S01]  /*1b10*/  ULOP3.LUT UR35, UR54, 0xffffff00, UR4, 0xf8, !UPT ;  /* 0xffffff0036237892 */ /* 0x000fe2000f8ef804 */
[----:B------:R-:W-:Y:S11]  /*1b20*/  BRA.U !UP0, `(.L_x_25) ;  /* 0x0000000108f87547 */ /* 0x000ff6000b800000 */
[----:B------:R-:W-:Y:S01]  /*1b30*/  UMOV UR21, UR51 ;  /* 0x0000003300157c82 */ /* 0x000fe20008000000 */
[----:B------:R-:W-:Y:S01]  /*1b40*/  UMOV UR4, UR15 ;  /* 0x0000000f00047c82 */ /* 0x000fe20008000000 */
[----:B------:R-:W-:-:S05]  /*1b50*/  UMOV UR26, 0x40 ;  /* 0x00000040001a7882 */ /* 0x000fca0000000000 */
.L_x_31:
[----:B------:R-:W-:Y:S01]  /*1b60*/  ULEA UR33, UR4, UR14, 0x3 ;  /* 0x0000000e04217291 */ /* 0x000fe2000f8e18ff */
[----:B------:R-:W-:Y:S01]  /*1b70*/  @P3 MOV R2, 0x20000 ;  /* 0x0002000000023802 */ /* 0x000fe20000000f00 */
[----:B--2-4-:R-:W-:Y:S10]  /*1b80*/  @P0 BRA `(.L_x_26) ;  /* 0x00000000000c0947 */ /* 0x014ff40003800000 */
[----:B------:R-:W-:-:S04]  /*1b90*/  SHF.L.U32 R3, R12, 0x1f, RZ ;  /* 0x0000001f0c037819 */ /* 0x000fc800000006ff */
[----:B------:R-:W2:Y:S02]  /*1ba0*/  SYNCS.PHASECHK.TRANS64.TRYWAIT P0, [UR33+0x10], R3 ;  /* 0x00001003ff0075a7 */ /* 0x000ea40008001121 */
[----:B--2---:R-:W-:Y:S05]  /*1bb0*/  @!P0 BRA `(.L_x_27) ;  /* 0x000000a000548947 */ /* 0x004fea0003800000 */
.L_x_26:
[----:B------:R2:W-:Y:S01]  /*1bc0*/  @P3 SYNCS.ARRIVE.TRANS64 RZ, [UR33], R2 ;  /* 0x00000002ffff39a7 */ /* 0x0005e20008000021 */
[----:B------:R-:W-:Y:S02]  /*1bd0*/  ULOP3.LUT UR5, UR31, 0x2, URZ, 0xfc, !UPT ;  /* 0x000000021f057892 */ /* 0x000fe4000f8efcff */
[----:B------:R-:W-:Y:S02]  /*1be0*/  UIADD3 UR21, UPT, UPT, UR21, 0x1, URZ ;  /* 0x0000000115157890 */ /* 0x000fe4000fffe0ff */
[----:B------:R-:W-:Y:S02]  /*1bf0*/  UISETP.NE.AND UP0, UPT, UR5, 0x2, UPT ;  /* 0x000000020500788c */ /* 0x000fe4000bf05270 */
[----:B------:R-:W-:-:S07]  /*1c00*/  UISETP.NE.AND UP2, UPT, UR21, 0x1, UPT ;  /* 0x000000011500788c */ /* 0x000fce000bf45270 */
[----:B------:R-:W-:Y:S05]  /*1c10*/  BRA.U UP0, `(.L_x_28) ;  /* 0x0000000100047547 */ /* 0x000fea000b800000 */
[----:B------:R-:W-:Y:S05]  /*1c20*/  BPT.TRAP 0x1 ;  /* 0x000000040000795c */ /* 0x000fea0000300000 */
.L_x_28:
[----:B------:R-:W-:Y:S04]  /*1c30*/  BSSY.RECONVERGENT B0, `(.L_x_29) ;  /* 0x0000003000007945 */ /* 0x000fe80003800200 */
[----:B------:R-:W-:Y:S05]  /*1c40*/  @!P2 BRA `(.L_x_30) ;  /* 0x000000000004a947 */ /* 0x000fea0003800000 */
[----:B------:R-:W-:Y:S05]  /*1c50*/  BPT.TRAP 0x1 ;  /* 0x000000040000795c */ /* 0x000fea0000300000 */
.L_x_30:
[----:B------:R-:W-:Y:S05]  /*1c60*/  BSYNC.RECONVERGENT B0 ;  /* 0x0000000000007941 */ /* 0x000fea0003800200 */
.L_x_29:
[----:B------:R-:W-:Y:S02]  /*1c70*/  UIADD3 UR5, UPT, UPT, UR4, 0x1, URZ ;  /* 0x0000000104057890 */ /* 0x000fe4000fffe0ff */
[----:B------:R-:W-:Y:S02]  /*1c80*/  ULEA UR8, UR4, UR30, 0xe ;  /* 0x0000001e04087291 */ /* 0x000fe4000f8e70ff */
[----:B------:R-:W-:Y:S02]  /*1c90*/  UISETP.NE.AND UP0, UPT, UR5, 0x2, UPT ;  /* 0x000000020500788c */ /* 0x000fe4000bf05270 */
[----:B------:R-:W-:Y:S02]  /*1ca0*/  ULEA UR24, UR4, UR14, 0xf ;  /* 0x0000000e04187291 */ /* 0x000fe4000f8e78ff */
[----:B------:R-:W-:Y:S02]  /*1cb0*/  USEL UR6, URZ, 0x1, UP0 ;  /* 0x00000001ff067887 */ /* 0x000fe40008000000 */
[----:B------:R-:W-:-:S02]  /*1cc0*/  USEL UR15, UR5, URZ, UP0 ;  /* 0x000000ff050f7287 */ /* 0x000fc40008000000 */
[----:B------:R-:W-:Y:S02]  /*1cd0*/  UIADD3 UR4, UP0, UPT, UR40, 0x180, URZ ;  /* 0x0000018028047890 */ /* 0x000fe4000ff1e0ff */
[----:B------:R-:W-:Y:S01]  /*1ce0*/  ULEA UR5, UR15, UR14, 0x3 ;  /* 0x0000000e0f057291 */ /* 0x000fe2000f8e18ff */
[----:B------:R-:W-:Y:S01]  /*1cf0*/  LOP3.LUT R12, R12, UR6, RZ, 0x3c, !PT ;  /* 0x000000060c0c7c12 */ /* 0x000fe2000f8e3cff */
[----:B------:R-:W-:Y:S02]  /*1d00*/  UIADD3 UR6, UP1, UPT, UR40, 0x80, URZ ;  /* 0x0000008028067890 */ /* 0x000fe4000ff3e0ff */
[----:B------:R-:W-:Y:S01]  /*1d10*/  ULEA UR8, UR8, UR14, 0x1 ;  /* 0x0000000e08087291 */ /* 0x000fe2000f8e08ff */
[----:B-1----:R-:W-:Y:S01]  /*1d20*/  SHF.L.U32 R0, R12, 0x1f, RZ ;  /* 0x0000001f0c007819 */ /* 0x002fe200000006ff */
[----:B------:R-:W-:Y:S02]  /*1d30*/  UIADD3 UR34, UPT, UPT, UR26, -0x40, URZ ;  /* 0xffffffc01a227890 */ /* 0x000fe4000fffe0ff */
[----:B------:R-:W-:Y:S01]  /*1d40*/  ULOP3.LUT UR33, UR33, 0xfefffff8, URZ, 0xc0, !UPT ;  /* 0xfefffff821217892 */ /* 0x000fe2000f8ec0ff */
[----:B------:R3:W4:Y:S01]  /*1d50*/  SYNCS.PHASECHK.TRANS64.TRYWAIT P0, [UR5+0x10], R0 ;  /* 0x00001000ff0075a7 */ /* 0x0007220008001105 */
[----:B------:R-:W-:-:S02]  /*1d60*/  UIADD3.X UR7, UPT, UPT, URZ, UR41, URZ, UP1, !UPT ;  /* 0x00000029ff077290 */ /* 0x000fc40008ffe4ff */
[----:B------:R-:W-:Y:S02]  /*1d70*/  UIADD3 UR32, UPT, UPT, UR24, 0x10800, URZ ;  /* 0x0001080018207890 */ /* 0x000fe4000fffe0ff */
[----:B------:R-:W-:Y:S02]  /*1d80*/  UIADD3 UR24, UPT, UPT, UR24, 0x14800, URZ ;  /* 0x0001480018187890 */ /* 0x000fe4000fffe0ff */
[----:B------:R-:W-:Y:S02]  /*1d90*/  UIADD3.X UR5, UPT, UPT, URZ, UR41, URZ, UP0, !UPT ;  /* 0x00000029ff057290 */ /* 0x000fe400087fe4ff */
[----:B------:R-:W-:Y:S02]  /*1da0*/  UIADD3 UR16, UPT, UPT, UR8, 0x20800, URZ ;  /* 0x0002080008107890 */ /* 0x000fe4000fffe0ff */
[----:B------:R-:W-:Y:S02]  /*1db0*/  UPRMT UR13, URZ, 0x5410, UR29 ;  /* 0x00005410ff0d7896 */ /* 0x000fe4000800001d */
[----:B------:R-:W-:Y:S01]  /*1dc0*/  UIADD3 UR8, UPT, UPT, UR8, 0x24800, URZ ;  /* 0x0002480008087890 */ /* 0x000fe2000fffe0ff */
[----:B------:R-:W-:Y:S01]  /*1dd0*/  UMOV UR22, 0x0 ;  /* 0x0000000000167882 */ /* 0x000fe20000000000 */
[----:B------:R-:W-:Y:S01]  /*1de0*/  UMOV UR23, 0x10000000 ;  /* 0x1000000000177882 */ /* 0x000fe20000000000 */
[----:B------:R-:W-:Y:S01]  /*1df0*/  UMOV UR27, UR35 ;  /* 0x00000023001b7c82 */ /* 0x000fe20008000000 */
[----:B------:R-:W-:Y:S01]  /*1e00*/  UMOV UR28, UR36 ;  /* 0x00000024001c7c82 */ /* 0x000fe20008000000 */
[----:B------:R-:W-:Y:S01]  /*1e10*/  UMOV UR25, UR33 ;  /* 0x0000002100197c82 */ /* 0x000fe20008000000 */
[----:B------:R-:W-:Y:S01]  /*1e20*/  UMOV UR20, UR36 ;  /* 0x0000002400147c82 */ /* 0x000fe20008000000 */
[----:B------:R-:W-:Y:S01]  /*1e30*/  UMOV UR17, UR33 ;  /* 0x0000002100117c82 */ /* 0x000fe20008000000 */
[----:B------:R-:W-:Y:S01]  /*1e40*/  UMOV UR18, UR34 ;  /* 0x0000002200127c82 */ /* 0x000fe20008000000 */
[----:B------:R-:W-:Y:S01]  /*1e50*/  UTMALDG.3D.2CTA [UR32], [UR6], desc[UR22] ;  /* 0x00001620060075b4 */ /* 0x000fe20008211000 */
[----:B------:R-:W-:Y:S01]  /*1e60*/  UMOV UR10, UR26 ;  /* 0x0000001a000a7c82 */ /* 0x000fe20008000000 */
[----:B------:R-:W-:Y:S01]  /*1e70*/  UMOV UR11, UR19 ;  /* 0x00000013000b7c82 */ /* 0x000fe20008000000 */
[----:B------:R-:W-:Y:S01]  /*1e80*/  UMOV UR12, UR36 ;  /* 0x00000024000c7c82 */ /* 0x000fe20008000000 */
[----:B------:R-:W-:Y:S01]  /*1e90*/  UMOV UR9, UR33 ;  /* 0x0000002100097c82 */ /* 0x000fe20008000000 */
[----:B------:R1:W-:Y:S01]  /*1ea0*/  UTMALDG.3D.2CTA [UR24], [UR6], desc[UR22] ;  /* 0x00001618060075b4 */ /* 0x0003e20008211000 */
[----:B------:R-:W-:Y:S01]  /*1eb0*/  UTMALDG.3D.MULTICAST.2CTA [UR16], [UR4], UR13, desc[UR22] ;  /* 0x00001610040073b4 */ /* 0x000fe2000821180d */
[----:B------:R2:W-:Y:S01]  /*1ec0*/  UTMALDG.3D.MULTICAST.2CTA [UR8], [UR4], UR13, desc[UR22] ;  /* 0x00001608040073b4 */ /* 0x0005e2000821180d */
[----:B-1----:R-:W-:Y:S01]  /*1ed0*/  UIADD3 UR26, UPT, UPT, UR26, 0x80, URZ ;  /* 0x000000801a1a7890 */ /* 0x002fe2000fffe0ff */
[----:B--2---:R-:W-:Y:S01]  /*1ee0*/  UMOV UR13, UR43 ;  /* 0x0000002b000d7c82 */ /* 0x004fe20008000000 */
[----:B------:R-:W-:Y:S01]  /*1ef0*/  UMOV UR4, UR15 ;  /* 0x0000000f00047c82 */ /* 0x000fe20008000000 */
[----:B---3--:R-:W-:Y:S09]  /*1f00*/  BRA.U UP2, `(.L_x_31) ;  /* 0xfffffffd02147547 */ /* 0x008ff2000b83ffff */
.L_x_25:
[----:B------:R-:W-:Y:S01]  /*1f10*/  ULEA UR4, UR15, UR14, 0x3 ;  /* 0x0000000e0f047291 */ /* 0x000fe2000f8e18ff */
[----:B-1----:R-:W-:Y:S01]  /*1f20*/  SHF.L.U32 R0, R12, 0x1f, RZ ;  /* 0x0000001f0c007819 */ /* 0x002fe200000006ff */
[----:B------:R-:W-:Y:S01]  /*1f30*/  @!P1 SYNCS.ARRIVE.TRANS64.A1T0 RZ, [UR14+0x68], RZ ;  /* 0x000068ffffff99a7 */ /* 0x000fe2000810000e */
[----:B------:R-:W-:-:S06]  /*1f40*/  UISETP.GT.AND UP0, UPT, UR50, UR49, UPT ;  /* 0x000000313200728c */ /* 0x000fcc000bf04270 */
[----:B------:R1:W3:Y:S03]  /*1f50*/  SYNCS.PHASECHK.TRANS64.TRYWAIT P1, [UR4+0x10], R0 ;  /* 0x00001000ff0075a7 */ /* 0x0002e60008021104 */
[----:B------:R-:W-:Y:S05]  /*1f60*/  BRA.U !UP0, `(.L_x_32) ;  /* 0x0000000508047547 */ /* 0x000fea000b800000 */
[----:B------:R-:W-:Y:S01]  /*1f70*/  UIADD3 UR37, UPT, UPT, UR53, UR13, URZ ;  /* 0x0000000d35257290 */ /* 0x000fe2000fffe0ff */
[----:B------:R-:W-:-:S11]  /*1f80*/  UMOV UR6, UR15 ;  /* 0x0000000f00067c82 */ /* 0x000fd60008000000 */
.L_x_40:
[----:B------:R-:W-:Y:S01]  /*1f90*/  ULEA UR7, UR6, UR14, 0x3 ;  /* 0x0000000e06077291 */ /* 0x000fe2000f8e18ff */
[----:B---3--:R-:W-:Y:S01]  /*1fa0*/  @P3 MOV R2, 0x20000 ;  /* 0x0002000000023802 */ /* 0x008fe20000000f00 */
[----:B--23--:R-:W-:Y:S10]  /*1fb0*/  @P1 BRA `(.L_x_33) ;  /* 0x00000000000c1947 */ /* 0x00cff40003800000 */
[----:B------:R-:W-:-:S04]  /*1fc0*/  SHF.L.U32 R3, R12, 0x1f, RZ ;  /* 0x0000001f0c037819 */ /* 0x000fc800000006ff */
[----:B--2-4-:R-:W2:Y:S02]  /*1fd0*/  SYNCS.PHASECHK.TRANS64.TRYWAIT P0, [UR7+0x10], R3 ;  /* 0x00001003ff0075a7 */ /* 0x014ea40008001107 */
[----:B--2---:R-:W-:Y:S05]  /*1fe0*/  @!P0 BRA `(.L_x_34) ;  /* 0x0000009c00608947 */ /* 0x004fea0003800000 */
.L_x_33:
[----:B------:R3:W-:Y:S01]  /*1ff0*/  @P3 SYNCS.ARRIVE.TRANS64 RZ, [UR7], R2 ;  /* 0x00000002ffff39a7 */ /* 0x0007e20008000007 */
[----:B------:R-:W-:-:S04]  /*2000*/  ULOP3.LUT UR4, UR31, 0x2, URZ, 0xfc, !UPT ;  /* 0x000000021f047892 */ /* 0x000fc8000f8efcff */
[----:B------:R-:W-:-:S09]  /*2010*/  UISETP.NE.AND UP0, UPT, UR4, 0x2, UPT ;  /* 0x000000020400788c */ /* 0x000fd2000bf05270 */
[----:B------:R-:W-:Y:S05]  /*2020*/  BRA.U UP0, `(.L_x_35) ;  /* 0x0000000100047547 */ /* 0x000fea000b800000 */
[----:B------:R-:W-:Y:S05]  /*2030*/  BPT.TRAP 0x1 ;  /* 0x000000040000795c */ /* 0x000fea0000300000 */
.L_x_35:
[----:B------:R-:W-:Y:S04]  /*2040*/  BSSY.RECONVERGENT B0, `(.L_x_36) ;  /* 0x0000003000007945 */ /* 0x000fe80003800200 */
[----:B------:R-:W-:Y:S05]  /*2050*/  @!P2 BRA `(.L_x_37) ;  /* 0x000000000004a947 */ /* 0x000fea0003800000 */
[----:B------:R-:W-:Y:S05]  /*2060*/  BPT.TRAP 0x1 ;  /* 0x000000040000795c */ /* 0x000fea0000300000 */
.L_x_37:
[----:B------:R-:W-:Y:S05]  /*2070*/  BSYNC.RECONVERGENT B0 ;  /* 0x0000000000007941 */ /* 0x000fea0003800200 */
.L_x_36:
[----:B------:R-:W-:Y:S01]  /*2080*/  UIADD3 UR4, UPT, UPT, UR6, 0x1, URZ ;  /* 0x0000000106047890 */ /* 0x000fe2000fffe0ff */
[----:B------:R-:W-:Y:S01]  /*2090*/  BSSY.RECONVERGENT B0, `(.L_x_38) ;  /* 0x000002a000007945 */ /* 0x000fe20003800200 */
[----:B--2-4-:R-:W-:Y:S02]  /*20a0*/  ELECT P0, URZ, PT ;  /* 0x0000000000ff782f */ /* 0x014fe40003800000 */
[----:B------:R-:W-:-:S04]  /*20b0*/  UISETP.NE.AND UP0, UPT, UR4, 0x2, UPT ;  /* 0x000000020400788c */ /* 0x000fc8000bf05270 */
[----:B------:R-:W-:Y:S02]  /*20c0*/  USEL UR5, URZ, 0x1, UP0 ;  /* 0x00000001ff057887 */ /* 0x000fe40008000000 */
[----:B------:R-:W-:-:S04]  /*20d0*/  USEL UR15, UR4, URZ, UP0 ;  /* 0x000000ff040f7287 */ /* 0x000fc80008000000 */
[----:B------:R-:W-:Y:S01]  /*20e0*/  ULEA UR4, UR15, UR14, 0x3 ;  /* 0x0000000e0f047291 */ /* 0x000fe2000f8e18ff */
[----:B------:R-:W-:-:S04]  /*20f0*/  LOP3.LUT R12, R12, UR5, RZ, 0x3c, !PT ;  /* 0x000000050c0c7c12 */ /* 0x000fc8000f8e3cff */
[----:B-1----:R-:W-:-:S04]  /*2100*/  SHF.L.U32 R0, R12, 0x1f, RZ ;  /* 0x0000001f0c007819 */ /* 0x002fc800000006ff */
[----:B------:R1:W2:Y:S01]  /*2110*/  SYNCS.PHASECHK.TRANS64.TRYWAIT P1, [UR4+0x10], R0 ;  /* 0x00001000ff0075a7 */ /* 0x0002a20008021104 */
[----:B------:R-:W-:Y:S05]  /*2120*/  @!P0 BRA `(.L_x_39) ;  /* 0x0000000000808947 */ /* 0x000fea0003800000 */
[----:B------:R-:W-:Y:S02]  /*2130*/  ULEA UR8, UR6, UR30, 0xe ;  /* 0x0000001e06087291 */ /* 0x000fe4000f8e70ff */
[----:B------:R-:W-:Y:S02]  /*2140*/  ULEA UR24, UR6, UR14, 0xf ;  /* 0x0000000e06187291 */ /* 0x000fe4000f8e78ff */
[----:B------:R-:W-:Y:S02]  /*2150*/  UIADD3 UR4, UP1, UPT, UR40, 0x80, URZ ;  /* 0x0000008028047890 */ /* 0x000fe4000ff3e0ff */
[----:B------:R-:W-:Y:S02]  /*2160*/  USHF.L.U32 UR34, UR13, 0x7, URZ ;  /* 0x000000070d227899 */ /* 0x000fe400080006ff */
[----:B------:R-:W-:Y:S02]  /*2170*/  UIADD3 UR22, UP0, UPT, UR40, 0x180, URZ ;  /* 0x0000018028167890 */ /* 0x000fe4000ff1e0ff */
[----:B------:R-:W-:-:S02]  /*2180*/  ULEA UR8, UR8, UR14, 0x1 ;  /* 0x0000000e08087291 */ /* 0x000fc4000f8e08ff */
[----:B------:R-:W-:Y:S02]  /*2190*/  ULOP3.LUT UR33, UR7, 0xfefffff8, URZ, 0xc0, !UPT ;  /* 0xfefffff807217892 */ /* 0x000fe4000f8ec0ff */
[----:B------:R-:W-:Y:S02]  /*21a0*/  UIADD3.X UR5, UPT, UPT, URZ, UR41, URZ, UP1, !UPT ;  /* 0x00000029ff057290 */ /* 0x000fe40008ffe4ff */
[----:B------:R-:W-:Y:S02]  /*21b0*/  UIADD3 UR32, UPT, UPT, UR24, 0x10800, URZ ;  /* 0x0001080018207890 */ /* 0x000fe4000fffe0ff */
[----:B------:R-:W-:Y:S02]  /*21c0*/  UIADD3 UR26, UPT, UPT, UR34, 0x40, URZ ;  /* 0x00000040221a7890 */ /* 0x000fe4000fffe0ff */
[----:B------:R-:W-:Y:S02]  /*21d0*/  UIADD3 UR24, UPT, UPT, UR24, 0x14800, URZ ;  /* 0x0001480018187890 */ /* 0x000fe4000fffe0ff */
[----:B------:R-:W-:-:S02]  /*21e0*/  UIADD3.X UR23, UPT, UPT, URZ, UR41, URZ, UP0, !UPT ;  /* 0x00000029ff177290 */ /* 0x000fc400087fe4ff */
        /* <DEDUP_REMOVED lines=11> */
[----:B------:R4:W-:Y:S01]  /*22a0*/  UTMALDG.3D.2CTA [UR32], [UR4], desc[UR38] ;  /* 0x00002620040075b4 */ /* 0x0009e20008211000 */
[----:B------:R-:W-:Y:S01]  /*22b0*/  UMOV UR11, UR19 ;  /* 0x00000013000b7c82 */ /* 0x000fe20008000000 */
[----:B------:R-:W-:Y:S01]  /*22c0*/  UMOV UR12, UR36 ;  /* 0x00000024000c7c82 */ /* 0x000fe20008000000 */
[----:B------:R-:W-:Y:S01]  /*22d0*/  UMOV UR9, UR33 ;  /* 0x0000002100097c82 */ /* 0x000fe20008000000 */
[----:B------:R-:W-:Y:S01]  /*22e0*/  UMOV UR10, UR26 ;  /* 0x0000001a000a7c82 */ /* 0x000fe20008000000 */
[----:B------:R4:W-:Y:S01]  /*22f0*/  UTMALDG.3D.2CTA [UR24], [UR4], desc[UR38] ;  /* 0x00002618040075b4 */ /* 0x0009e20008211000 */
[----:B------:R4:W-:Y:S01]  /*2300*/  UTMALDG.3D.MULTICAST.2CTA [UR16], [UR22], UR21, desc[UR38] ;  /* 0x00002610160073b4 */ /* 0x0009e20008211815 */
[----:B------:R4:W-:Y:S02]  /*2310*/  UTMALDG.3D.MULTICAST.2CTA [UR8], [UR22], UR21, desc[UR38] ;  /* 0x00002608160073b4 */ /* 0x0009e40008211815 */
[----:B----4-:R-:W-:Y:S01]  /*2320*/  NOP ;  /* 0x0000000000007918 */ /* 0x010fe20000000000 */
.L_x_39:
[----:B------:R-:W-:Y:S05]  /*2330*/  BSYNC.RECONVERGENT B0 ;  /* 0x0000000000007941 */ /* 0x000fea0003800200 */
.L_x_38:
[----:B------:R-:W-:Y:S01]  /*2340*/  UIADD3 UR13, UPT, UPT, UR13, 0x1, URZ ;  /* 0x000000010d0d7890 */ /* 0x000fe2000fffe0ff */
[----:B------:R-:W-:-:S03]  /*2350*/  UMOV UR6, UR15 ;  /* 0x0000000f00067c82 */ /* 0x000fc60008000000 */
[----:B------:R-:W-:-:S09]  /*2360*/  UISETP.NE.AND UP0, UPT, UR13, UR37, UPT ;  /* 0x000000250d00728c */ /* 0x000fd2000bf05270 */
[----:B------:R-:W-:Y:S05]  /*2370*/  BRA.U UP0, `(.L_x_40) ;  /* 0xfffffffd00047547 */ /* 0x000fea000b83ffff */
.L_x_32:
[C---:B------:R-:W-:Y:S01]  /*2380*/  LEA R3, R11.reuse, UR14, 0x3 ;  /* 0x0000000e0b037c11 */ /* 0x040fe2000f8e18ff */
[----:B------:R-:W-:Y:S01]  /*2390*/  NOP ;  /* 0x0000000000007918 */ /* 0x000fe20000000000 */
[----:B-1----:R-:W-:Y:S02]  /*23a0*/  SHF.L.U32 R0, R10, 0x1f, RZ ;  /* 0x0000001f0a007819 */ /* 0x002fe400000006ff */
[----:B------:R-:W-:Y:S02]  /*23b0*/  LEA R5, R11, UR14, 0x4 ;  /* 0x0000000e0b057c11 */ /* 0x000fe4000f8e20ff */
[----:B--2-4-:R-:W1:Y:S02]  /*23c0*/  SYNCS.PHASECHK.TRANS64.TRYWAIT P0, [R3+URZ+0x70], R0 ;  /* 0x00007000030075a7 */ /* 0x014e6400080011ff */
[----:B-1----:R-:W-:Y:S05]  /*23d0*/  @!P0 BRA `(.L_x_41) ;  /* 0x00000098007c8947 */ /* 0x002fea0003800000 */
.L_x_150:
[----:B------:R-:W2:Y:S01]  /*23e0*/  LDS.128 R4, [R5+0xe0] ;  /* 0x0000e00005047984 */ /* 0x000ea20000000c00 */
[----:B------:R-:W-:Y:S01]  /*23f0*/  UISETP.GE.AND UP0, UPT, UR42, 0x1, UPT ;  /* 0x000000012a00788c */ /* 0x000fe2000bf06270 */
[----:B------:R-:W-:Y:S01]  /*2400*/  @!PT LDS RZ, [RZ] ;  /* 0x00000000fffff984 */ /* 0x000fe20000000800 */
[----:B------:R-:W-:Y:S01]  /*2410*/  @!PT LDS RZ, [RZ] ;  /* 0x00000000fffff984 */ /* 0x000fe20000000800 */
[----:B------:R-:W-:Y:S01]  /*2420*/  @!PT LDS RZ, [RZ] ;  /* 0x00000000fffff984 */ /* 0x000fe20000000800 */
[----:B------:R-:W-:Y:S01]  /*2430*/  @!PT LDS RZ, [RZ] ;  /* 0x00000000fffff984 */ /* 0x000fe20000000800 */
[----:B------:R4:W-:Y:S06]  /*2440*/  MEMBAR.ALL.CTA ;  /* 0x0000000000007992 */ /* 0x0009ec0000008000 */
[----:B----4-:R-:W4:Y:S01]  /*2450*/  FENCE.VIEW.ASYNC.S ;  /* 0x00000000000073c6 */ /* 0x010f220000000000 */
[----:B--2---:R-:W-:-:S13]  /*2460*/  LOP3.LUT P0, RZ, R6, 0x1, RZ, 0xc0, !PT ;  /* 0x0000000106ff7812 */ /* 0x004fda000780c0ff */
[----:B----4-:R-:W-:Y:S01]  /*2470*/  VOTEU.ANY UP1, P0 ;  /* 0x0000000000ff7886 */ /* 0x010fe20000020100 */
[----:B------:R-:W-:-:S13]  /*2480*/  PLOP3.LUT P0, PT, PT, PT, UP1, 0x80, 0x8 ;  /* 0x000000000008781c */ /* 0x000fda0003f0f018 */
[----:B-1----:R-:W-:Y:S02]  /*2490*/  @P0 LOP3.LUT R0, R5, 0xffff, RZ, 0xc0, !PT ;  /* 0x0000ffff05000812 */ /* 0x002fe400078ec0ff */
[----:B---3--:R-:W-:Y:S02]  /*24a0*/  @P0 MOV R2, R4 ;  /* 0x0000000400020202 */ /* 0x008fe40000000f00 */
[----:B------:R-:W-:Y:S01]  /*24b0*/  @P0 R2UR UR5, R0 ;  /* 0x00000000000502ca */ /* 0x000fe200000e0000 */
[----:B------:R-:W-:Y:S01]  /*24c0*/  VIADD R0, R3, 0x80 ;  /* 0x0000008003007836 */ /* 0x000fe20000000000 */
[----:B------:R-:W-:Y:S02]  /*24d0*/  @P0 SHF.R.U32.HI R4, RZ, 0x10, R5 ;  /* 0x00000010ff040819 */ /* 0x000fe40000011605 */
[----:B------:R-:W-:Y:S02]  /*24e0*/  @P0 R2UR UR6, R2 ;  /* 0x00000000020602ca */ /* 0x000fe400000e0000 */
[----:B------:R-:W-:-:S02]  /*24f0*/  PRMT R0, RZ, 0x654, R0 ;  /* 0x00000654ff007816 */ /* 0x000fc40000000000 */
[----:B------:R-:W-:Y:S02]  /*2500*/  @P0 R2UR UR4, R4 ;  /* 0x00000000040402ca */ /* 0x000fe400000e0000 */
[----:B------:R1:W-:Y:S03]  /*2510*/  SYNCS.ARRIVE.TRANS64.RED.A1T0 RZ, [R0+URZ], RZ ;  /* 0x000000ff00ff79a7 */ /* 0x0003e600081004ff */
[----:B------:R-:W-:-:S04]  /*2520*/  @UP1 UMOV UR44, UR5 ;  /* 0x00000005002c1c82 */ /* 0x000fc80008000000 */
[----:B------:R-:W-:-:S04]  /*2530*/  @UP1 UMOV UR45, UR6 ;  /* 0x00000006002d1c82 */ /* 0x000fc80008000000 */
[----:B------:R-:W-:Y:S01]  /*2540*/  @UP1 UMOV UR36, UR4 ;  /* 0x0000000400241c82 */ /* 0x000fe20008000000 */
[----:B------:R-:W-:Y:S05]  /*2550*/  BRA.U !UP0, `(.L_x_42) ;  /* 0x0000000108d47547 */ /* 0x000fea000b800000 */
[----:B------:R-:W2:Y:S01]  /*2560*/  LDCU.128 UR16, c[0x0][0xb10] ;  /* 0x00016200ff1077ac */ /* 0x000ea20008000c00 */
[----:B------:R-:W3:Y:S01]  /*2570*/  LDCU UR23, c[0x0][0xb20] ;  /* 0x00016400ff1777ac */ /* 0x000ee20008000800 */
[----:B------:R-:W4:Y:S01]  /*2580*/  LDCU UR22, c[0x0][0xb0c] ;  /* 0x00016180ff1677ac */ /* 0x000f220008000800 */
[----:B------:R-:W1:Y:S01]  /*2590*/  LDCU.64 UR8, c[0x0][0xb28] ;  /* 0x00016500ff0877ac */ /* 0x000e620008000a00 */
[----:B------:R-:W-:Y:S02]  /*25a0*/  UISETP.NE.AND UP3, UPT, UR42, 0x1, UPT ;  /* 0x000000012a00788c */ /* 0x000fe4000bf65270 */
[----:B--2---:R-:W-:Y:S02]  /*25b0*/  UIMAD.WIDE.U32 UR6, UR46, UR19, URZ ;  /* 0x000000132e0672a5 */ /* 0x004fe4000f8e00ff */
[----:B------:R-:W-:Y:S02]  /*25c0*/  UIMAD.WIDE.U32 UR4, UR48, UR16, URZ ;  /* 0x00000010300472a5 */ /* 0x000fe4000f8e00ff */
[----:B------:R-:W-:-:S02]  /*25d0*/  UISETP.NE.AND UP0, UPT, UR18, 0x1, UPT ;  /* 0x000000011200788c */ /* 0x000fc4000bf05270 */
[----:B------:R-:W-:Y:S01]  /*25e0*/  UIMAD.WIDE.U32 UR20, UR44, UR19, URZ ;  /* 0x000000132c1472a5 */ /* 0x000fe2000f8e00ff */
[----:B------:R-:W-:Y:S02]  /*25f0*/  UMOV UR6, UR7 ;  /* 0x0000000700067c82 */ /* 0x000fe40008000000 */
[----:B------:R-:W-:Y:S01]  /*2600*/  UMOV UR4, UR5 ;  /* 0x0000000500047c82 */ /* 0x000fe20008000000 */
[----:B---3--:R-:W-:Y:S02]  /*2610*/  USHF.R.U32.HI UR6, URZ, UR23, UR6 ;  /* 0x00000017ff067299 */ /* 0x008fe40008011606 */
[----:B----4-:R-:W-:Y:S02]  /*2620*/  UISETP.NE.AND UP2, UPT, UR22, 0x1, UPT ;  /* 0x000000011600788c */ /* 0x010fe4000bf45270 */
[----:B------:R-:W-:Y:S02]  /*2630*/  USHF.R.U32.HI UR4, URZ, UR17, UR4 ;  /* 0x00000011ff047299 */ /* 0x000fe40008011604 */
[----:B------:R-:W-:-:S02]  /*2640*/  USEL UR5, UR46, UR6, !UP0 ;  /* 0x000000062e057287 */ /* 0x000fc4000c000000 */
[----:B------:R-:W-:Y:S02]  /*2650*/  USEL UR6, UR48, UR4, !UP2 ;  /* 0x0000000430067287 */ /* 0x000fe4000d000000 */
[----:B-1----:R-:W-:Y:S01]  /*2660*/  UIMAD.WIDE.U32 UR10, UR5, UR8, URZ ;  /* 0x00000008050a72a5 */ /* 0x002fe2000f8e00ff */
[----:B------:R-:W-:Y:S01]  /*2670*/  UMOV UR4, UR21 ;  /* 0x0000001500047c82 */ /* 0x000fe20008000000 */
[----:B------:R-:W-:Y:S02]  /*2680*/  UIMAD.WIDE.U32 UR12, UR45, UR16, URZ ;  /* 0x000000102d0c72a5 */ /* 0x000fe4000f8e00ff */
[----:B------:R-:W-:-:S03]  /*2690*/  UIMAD.WIDE.U32 UR20, UR6, UR8, URZ ;  /* 0x00000008061472a5 */ /* 0x000fc6000f8e00ff */
[----:B------:R-:W-:Y:S01]  /*26a0*/  UMOV UR10, UR11 ;  /* 0x0000000b000a7c82 */ /* 0x000fe20008000000 */
[----:B------:R-:W-:Y:S02]  /*26b0*/  USHF.R.U32.HI UR4, URZ, UR23, UR4 ;  /* 0x00000017ff047299 */ /* 0x000fe40008011604 */
[----:B------:R-:W-:Y:S01]  /*26c0*/  @UP3 USHF.R.U32.HI UR5, URZ, UR9, UR10 ;  /* 0x00000009ff053299 */ /* 0x000fe2000801160a */
[----:B------:R-:W-:Y:S01]  /*26d0*/  UMOV UR12, UR13 ;  /* 0x0000000d000c7c82 */ /* 0x000fe20008000000 */
[----:B------:R-:W-:Y:S01]  /*26e0*/  UMOV UR20, UR21 ;  /* 0x0000001500147c82 */ /* 0x000fe20008000000 */
[----:B------:R-:W-:Y:S02]  /*26f0*/  USHF.R.U32.HI UR17, URZ, UR17, UR12 ;  /* 0x00000011ff117299 */ /* 0x000fe4000801160c */
[----:B------:R-:W-:Y:S02]  /*2700*/  USEL UR4, UR44, UR4, !UP0 ;  /* 0x000000042c047287 */ /* 0x000fe4000c000000 */
[----:B------:R-:W-:-:S02]  /*2710*/  @UP3 USHF.R.U32.HI UR6, URZ, UR9, UR20 ;  /* 0x00000009ff063299 */ /* 0x000fc40008011614 */
[----:B------:R-:W-:Y:S02]  /*2720*/  UIMAD UR7, UR42, UR5, URZ ;  /* 0x000000052a0772a4 */ /* 0x000fe4000f8e02ff */
[----:B------:R-:W-:Y:S02]  /*2730*/  USEL UR5, UR45, UR17, !UP2 ;  /* 0x000000112d057287 */ /* 0x000fe4000d000000 */
[----:B------:R-:W-:Y:S02]  /*2740*/  UIMAD UR10, UR42, UR6, URZ ;  /* 0x000000062a0a72a4 */ /* 0x000fe4000f8e02ff */
[----:B------:R-:W-:Y:S02]  /*2750*/  UISETP.GE.AND UP0, UPT, UR4, UR7, UPT ;  /* 0x000000070400728c */ /* 0x000fe4000bf06270 */
[----:B------:R-:W-:Y:S02]  /*2760*/  UIMAD.WIDE.U32 UR12, UR4, UR8, URZ ;  /* 0x00000008040c72a5 */ /* 0x000fe4000f8e00ff */
[----:B------:R-:W-:-:S02]  /*2770*/  UISETP.GE.OR UP0, UPT, UR5, UR10, UP0 ;  /* 0x0000000a0500728c */ /* 0x000fc40008706670 */
        /* <DEDUP_REMOVED lines=19> */
.L_x_42:
[----:B------:R-:W2:Y:S02]  /*28b0*/  LDCU UR4, c[0x0][0xb30] ;  /* 0x00016600ff0477ac */ /* 0x000ea40008000800 */
[----:B--2---:R-:W-:-:S09]  /*28c0*/  UISETP.NE.AND UP0, UPT, UR4, 0x1, UPT ;  /* 0x000000010400788c */ /* 0x004fd2000bf05270 */
[----:B------:R-:W-:Y:S05]  /*28d0*/  BRA.U UP0, `(.L_x_43) ;  /* 0x0000000100447547 */ /* 0x000fea000b800000 */
[----:B------:R-:W2:Y:S01]  /*28e0*/  LDCU.128 UR8, c[0x0][0xb10] ;  /* 0x00016200ff0877ac */ /* 0x000ea20008000c00 */
[----:B------:R-:W3:Y:S01]  /*28f0*/  LDCU UR12, c[0x0][0xb0c] ;  /* 0x00016180ff0c77ac */ /* 0x000ee20008000800 */
[----:B------:R-:W4:Y:S01]  /*2900*/  LDCU UR13, c[0x0][0xb20] ;  /* 0x00016400ff0d77ac */ /* 0x000f220008000800 */
[----:B--2---:R-:W-:Y:S02]  /*2910*/  UIMAD.WIDE.U32 UR6, UR45, UR8, URZ ;  /* 0x000000082d0672a5 */ /* 0x004fe4000f8e00ff */
[----:B------:R-:W-:Y:S02]  /*2920*/  UIMAD.WIDE.U32 UR4, UR44, UR11, URZ ;  /* 0x0000000b2c0472a5 */ /* 0x000fe4000f8e00ff */
[----:B---3--:R-:W-:Y:S02]  /*2930*/  UISETP.NE.AND UP2, UPT, UR12, 0x1, UPT ;  /* 0x000000010c00788c */ /* 0x008fe4000bf45270 */
[----:B------:R-:W-:Y:S01]  /*2940*/  UISETP.NE.AND UP0, UPT, UR10, 0x1, UPT ;  /* 0x000000010a00788c */ /* 0x000fe2000bf05270 */
[----:B------:R-:W-:-:S02]  /*2950*/  UMOV UR6, UR7 ;  /* 0x0000000700067c82 */ /* 0x000fc40008000000 */
[----:B------:R-:W-:Y:S01]  /*2960*/  UMOV UR4, UR5 ;  /* 0x0000000500047c82 */ /* 0x000fe20008000000 */
[----:B------:R-:W-:Y:S02]  /*2970*/  USHF.R.U32.HI UR9, URZ, UR9, UR6 ;  /* 0x00000009ff097299 */ /* 0x000fe40008011606 */
[----:B----4-:R-:W-:Y:S02]  /*2980*/  USHF.R.U32.HI UR4, URZ, UR13, UR4 ;  /* 0x0000000dff047299 */ /* 0x010fe40008011604 */
[----:B------:R-:W-:Y:S02]  /*2990*/  USEL UR5, UR45, UR9, !UP2 ;  /* 0x000000092d057287 */ /* 0x000fe4000d000000 */
[----:B------:R-:W-:-:S04]  /*29a0*/  USEL UR4, UR44, UR4, !UP0 ;  /* 0x000000042c047287 */ /* 0x000fc8000c000000 */
[----:B------:R-:W-:Y:S02]  /*29b0*/  UIADD3 UR6, UPT, UPT, UR5, -UR4, URZ ;  /* 0x8000000405067290 */ /* 0x000fe4000fffe0ff */
[----:B------:R-:W-:Y:S02]  /*29c0*/  UIADD3 UR4, UPT, UPT, -UR5, UR4, URZ ;  /* 0x0000000405047290 */ /* 0x000fe4000fffe1ff */
[----:B------:R-:W-:Y:S02]  /*29d0*/  UIMAD UR44, UR6, UR10, UR44 ;  /* 0x0000000a062c72a4 */ /* 0x000fe4000f8e022c */
[----:B------:R-:W-:-:S12]  /*29e0*/  UIMAD UR45, UR4, UR12, UR45 ;  /* 0x0000000c042d72a4 */ /* 0x000fd8000f8e022d */
.L_x_43:
[----:B------:R-:W-:Y:S01]  /*29f0*/  VIADD R11, R11, 0x1 ;  /* 0x000000010b0b7836 */ /* 0x000fe20000000000 */
[----:B------:R-:W-:Y:S01]  /*2a00*/  R2UR UR4, R148 ;  /* 0x00000000940472ca */ /* 0x000fe200000e0000 */
[----:B------:R-:W-:Y:S01]  /*2a10*/  UIADD3 UR28, UPT, UPT, UR45, UR63, URZ ;  /* 0x0000003f2d1c7290 */ /* 0x000fe2000fffe0ff */
[----:B------:R-:W-:Y:S02]  /*2a20*/  PLOP3.LUT P1, PT, PT, PT, PT, 0x80, 0x8 ;  /* 0x000000000008781c */ /* 0x000fe40003f2f070 */
[----:B------:R-:W-:-:S04]  /*2a30*/  ISETP.NE.AND P0, PT, R11, 0x2, PT ;  /* 0x000000020b00780c */ /* 0x000fc80003f05270 */
[----:B------:R-:W-:Y:S02]  /*2a40*/  SEL R3, RZ, 0x1, P0 ;  /* 0x00000001ff037807 */ /* 0x000fe40000000000 */
[----:B------:R-:W-:Y:S02]  /*2a50*/  SEL R11, R11, RZ, P0 ;  /* 0x000000ff0b0b7207 */ /* 0x000fe40000000000 */
[----:B------:R-:W-:Y:S01]  /*2a60*/  LOP3.LUT R10, R10, R3, RZ, 0x3c, !PT ;  /* 0x000000030a0a7212 */ /* 0x000fe200078e3cff */
[----:B------:R-:W-:Y:S01]  /*2a70*/  UIADD3 UR24, UPT, UPT, UR44, UR4, URZ ;  /* 0x000000042c187290 */ /* 0x000fe2000fffe0ff */
[----:B------:R-:W-:Y:S11]  /*2a80*/  BRA.U UP1, `(.L_x_44) ;  /* 0xffffffed01b87547 */ /* 0x000ff6000b83ffff */
[----:B------:R-:W-:Y:S01]  /*2a90*/  UIADD3 UR14, UPT, UPT, UR14, 0x10, URZ ;  /* 0x000000100e0e7890 */ /* 0x000fe2000fffe0ff */
[----:B------:R-:W-:-:S03]  /*2aa0*/  SHF.L.U32 R3, R12, 0x1f, RZ ;  /* 0x0000001f0c037819 */ /* 0x000fc600000006ff */
[----:B------:R-:W-:-:S09]  /*2ab0*/  ULEA UR4, UR15, UR14, 0x3 ;  /* 0x0000000e0f047291 */ /* 0x000fd2000f8e18ff */
[----:B------:R-:W2:Y:S02]  /*2ac0*/  SYNCS.PHASECHK.TRANS64.TRYWAIT P0, [UR4], R3 ;  /* 0x00000003ff0075a7 */ /* 0x000ea40008001104 */
[----:B--2---:R-:W-:Y:S05]  /*2ad0*/  @!P0 BRA `(.L_x_45) ;  /* 0x0000009000d08947 */ /* 0x004fea0003800000 */
.L_x_152:
[----:B------:R-:W-:-:S04]  /*2ae0*/  UIADD3 UR4, UPT, UPT, UR15, 0x1, URZ ;  /* 0x000000010f047890 */ /* 0x000fc8000fffe0ff */
[----:B------:R-:W-:-:S04]  /*2af0*/  UISETP.NE.AND UP0, UPT, UR4, 0x2, UPT ;  /* 0x000000020400788c */ /* 0x000fc8000bf05270 */
[----:B------:R-:W-:Y:S02]  /*2b00*/  USEL UR5, URZ, 0x1, UP0 ;  /* 0x00000001ff057887 */ /* 0x000fe40008000000 */
[----:B------:R-:W-:-:S04]  /*2b10*/  USEL UR4, UR4, URZ, UP0 ;  /* 0x000000ff04047287 */ /* 0x000fc80008000000 */
[----:B------:R-:W-:Y:S01]  /*2b20*/  ULEA UR4, UR4, UR14, 0x3 ;  /* 0x0000000e04047291 */ /* 0x000fe2000f8e18ff */
[----:B-1----:R-:W-:-:S04]  /*2b30*/  LOP3.LUT R3, R12, UR5, RZ, 0x3c, !PT ;  /* 0x000000050c037c12 */ /* 0x002fc8000f8e3cff */
[----:B------:R-:W-:Y:S01]  /*2b40*/  SHF.L.U32 R3, R3, 0x1f, RZ ;  /* 0x0000001f03037819 */ /* 0x000fe200000006ff */
[----:B------:R-:W-:-:S07]  /*2b50*/  IMAD.U32 R0, RZ, RZ, UR4 ;  /* 0x00000004ff007e24 */ /* 0x000fce000f8e00ff */
.L_x_46:
[----:B-1----:R1:W2:Y:S02]  /*2b60*/  SYNCS.PHASECHK.TRANS64.TRYWAIT P0, [R0+URZ], R3 ;  /* 0x00000003000075a7 */ /* 0x0022a400080011ff */
[----:B--2---:R-:W-:Y:S05]  /*2b70*/  @!P0 NANOSLEEP.SYNCS 0x989680 ;  /* 0x009896800000895d */ /* 0x004fea0003900000 */
[----:B------:R-:W2:Y:S02]  /*2b80*/  @!P0 SYNCS.PHASECHK.TRANS64 P0, [R0+URZ], R3 ;  /* 0x00000003000085a7 */ /* 0x000ea400080010ff */
[----:B--2---:R-:W-:Y:S05]  /*2b90*/  @P0 EXIT ;  /* 0x000000000000094d */ /* 0x004fea0003800000 */
[----:B------:R-:W-:Y:S05]  /*2ba0*/  BRA `(.L_x_46) ;  /* 0xfffffffc00ec7947 */ /* 0x000fea000383ffff */
.L_x_22:
[----:B------:R-:W-:-:S04]  /*2bb0*/  UISETP.NE.AND UP0, UPT, UR47, URZ, UPT ;  /* 0x000000ff2f00728c */ /* 0x000fc8000bf05270 */
[----:B------:R-:W-:-:S09]  /*2bc0*/  UISETP.NE.OR UP0, UPT, UR18, 0x1, UP0 ;  /* 0x000000011200788c */ /* 0x000fd20008705670 */
[----:B------:R-:W-:Y:S05]  /*2bd0*/  BRA.U UP0, `(.L_x_47) ;  /* 0x0000000500487547 */ /* 0x000fea000b800000 */
[----:B------:R-:W-:Y:S01]  /*2be0*/  ISETP.GE.U32.AND P2, PT, R0, 0x8, PT ;  /* 0x000000080000780c */ /* 0x000fe20003f46070 */
[----:B------:R-:W-:Y:S01]  /*2bf0*/  IMAD.MOV.U32 R12, RZ, RZ, 0x1 ;  /* 0x00000001ff0c7424 */ /* 0x000fe200078e00ff */
[----:B------:R-:W-:Y:S02]  /*2c00*/  CS2R R10, SRZ ;  /* 0x00000000000a7805 */ /* 0x000fe4000001ff00 */
[----:B------:R-:W-:Y:S01]  /*2c10*/  CS2R R8, SRZ ;  /* 0x0000000000087805 */ /* 0x000fe2000001ff00 */
[----:B------:R-:W-:Y:S01]  /*2c20*/  UMOV UR6, 0x400 ;  /* 0x0000040000067882 */ /* 0x000fe20000000000 */
[----:B------:R-:W-:Y:S01]  /*2c30*/  UMOV UR5, URZ ;  /* 0x000000ff00057c82 */ /* 0x000fe20008000000 */
[----:B------:R-:W-:-:S12]  /*2c40*/  ULEA UR6, UR47, UR6, 0x18 ;  /* 0x000000062f067291 */ /* 0x000fd8000f8ec0ff */
.L_x_51:
[----:B------:R-:W-:Y:S02]  /*2c50*/  LEA R2, R8, UR6, 0x3 ;  /* 0x0000000608027c11 */ /* 0x000fe4000f8e18ff */
[----:B------:R-:W-:-:S03]  /*2c60*/  SHF.L.U32 R5, R9, 0x1f, RZ ;  /* 0x0000001f09057819 */ /* 0x000fc600000006ff */
[----:B------:R-:W-:Y:S01]  /*2c70*/  VIADD R4, R2, 0xc0 ;  /* 0x000000c002047836 */ /* 0x000fe20000000000 */
[----:B------:R-:W2:Y:S02]  /*2c80*/  SYNCS.PHASECHK.TRANS64.TRYWAIT P0, [R2+URZ+0xb0], R5 ;  /* 0x0000b005020075a7 */ /* 0x000ea400080011ff */
[----:B--2---:R-:W-:Y:S05]  /*2c90*/  @!P0 BRA `(.L_x_48) ;  /* 0x0000009000788947 */ /* 0x004fea0003800000 */
.L_x_153:
[----:B------:R-:W-:Y:S01]  /*2ca0*/  ULEA UR4, UR5, UR6, 0x3 ;  /* 0x0000000605047291 */ /* 0x000fe2000f8e18ff */
[----:B------:R-:W-:Y:S02]  /*2cb0*/  PRMT R4, RZ, 0x654, R4 ;  /* 0x00000654ff047816 */ /* 0x000fe40000000004 */
[----:B--2---:R-:W-:Y:S01]  /*2cc0*/  SHF.L.U32 R5, R12, 0x1f, RZ ;  /* 0x0000001f0c057819 */ /* 0x004fe200000006ff */
[----:B------:R-:W-:Y:S01]  /*2cd0*/  UIADD3 UR7, UPT, UPT, UR4, 0x70, URZ ;  /* 0x0000007004077890 */ /* 0x000fe2000fffe0ff */
[----:B------:R2:W-:Y:S05]  /*2ce0*/  SYNCS.ARRIVE.TRANS64.RED.A1T0 RZ, [R4+URZ], RZ ;  /* 0x000000ff04ff79a7 */ /* 0x0005ea00081004ff */
[----:B------:R-:W-:Y:S01]  /*2cf0*/  IMAD.U32 R7, RZ, RZ, UR7 ;  /* 0x00000007ff077e24 */ /* 0x000fe2000f8e00ff */
[----:B------:R-:W3:Y:S04]  /*2d00*/  SYNCS.PHASECHK.TRANS64.TRYWAIT P0, [UR4+0x80], R5 ;  /* 0x00008005ff0075a7 */ /* 0x000ee80008001104 */
[----:B------:R-:W-:Y:S01]  /*2d10*/  PRMT R6, R0, 0x654, R7 ;  /* 0x0000065400067816 */ /* 0x000fe20000000007 */
[----:B--2---:R-:W-:Y:S01]  /*2d20*/  @!P2 IMAD.MOV.U32 R4, RZ, RZ, 0x10 ;  /* 0x00000010ff04a424 */ /* 0x004fe200078e00ff */
[----:B---3--:R-:W-:Y:S06]  /*2d30*/  @!P0 BRA `(.L_x_49) ;  /* 0x0000009000648947 */ /* 0x008fec0003800000 */
.L_x_155:
[----:B------:R-:W-:Y:S01]  /*2d40*/  ULEA UR8, UR5, UR6, 0x4 ;  /* 0x0000000605087291 */ /* 0x000fe2000f8e20ff */
[----:B------:R-:W-:Y:S01]  /*2d50*/  SEL R3, R6, R3, !P2 ;  /* 0x0000000306037207 */ /* 0x000fe20005000000 */
[----:B------:R-:W-:Y:S01]  /*2d60*/  UIADD3 UR9, UPT, UPT, UR4, 0x70, URZ ;  /* 0x0000007004097890 */ /* 0x000fe2000fffe0ff */
[----:B--2---:R-:W-:Y:S01]  /*2d70*/  LEA R2, R11, UR6, 0x3 ;  /* 0x000000060b027c11 */ /* 0x004fe2000f8e18ff */
[----:B------:R-:W-:Y:S01]  /*2d80*/  UIADD3 UR8, UPT, UPT, UR8, 0xe0, URZ ;  /* 0x000000e008087890 */ /* 0x000fe2000fffe0ff */
[----:B------:R-:W-:Y:S01]  /*2d90*/  SHF.L.U32 R5, R10, 0x1f, RZ ;  /* 0x0000001f0a057819 */ /* 0x000fe200000006ff */
[----:B------:R2:W-:Y:S01]  /*2da0*/  @!P2 SYNCS.ARRIVE.TRANS64.RED RZ, [R3+URZ], R4 ;  /* 0x0000000403ffa9a7 */ /* 0x0005e200080004ff */
[----:B------:R-:W-:Y:S01]  /*2db0*/  UIADD3 UR4, UPT, UPT, UR5, 0x1, URZ ;  /* 0x0000000105047890 */ /* 0x000fe2000fffe0ff */
[----:B------:R-:W-:-:S03]  /*2dc0*/  VIADD R8, R8, 0x1 ;  /* 0x0000000108087836 */ /* 0x000fc60000000000 */
[----:B------:R-:W-:Y:S02]  /*2dd0*/  UISETP.NE.AND UP0, UPT, UR4, 0x2, UPT ;  /* 0x000000020400788c */ /* 0x000fe4000bf05270 */
[----:B------:R-:W-:Y:S06]  /*2de0*/  UGETNEXTWORKID.BROADCAST [UR8], [UR9] ;  /* 0x00000000080073ca */ /* 0x000fec0008000100 */
[----:B------:R-:W-:Y:S01]  /*2df0*/  USEL UR7, URZ, 0x1, UP0 ;  /* 0x00000001ff077887 */ /* 0x000fe20008000000 */
[----:B------:R-:W-:Y:S01]  /*2e00*/  ISETP.NE.AND P0, PT, R8, 0x2, PT ;  /* 0x000000020800780c */ /* 0x000fe20003f05270 */
[----:B------:R-:W-:Y:S01]  /*2e10*/  USEL UR5, UR4, URZ, UP0 ;  /* 0x000000ff04057287 */ /* 0x000fe20008000000 */
[----:B------:R-:W3:Y:S03]  /*2e20*/  SYNCS.PHASECHK.TRANS64.TRYWAIT P1, [R2+URZ+0x70], R5 ;  /* 0x00007005020075a7 */ /* 0x000ee600080211ff */
[----:B------:R-:W-:Y:S01]  /*2e30*/  LOP3.LUT R12, R12, UR7, RZ, 0x3c, !PT ;  /* 0x000000070c0c7c12 */ /* 0x000fe2000f8e3cff */
[----:B--23--:R-:W-:Y:S07]  /*2e40*/  @!P1 BRA `(.L_x_50) ;  /* 0x0000009000389947 */ /* 0x00cfee0003800000 */
.L_x_156:
[C---:B------:R-:W-:Y:S01]  /*2e50*/  LEA R4, R11.reuse, UR6, 0x4 ;  /* 0x000000060b047c11 */ /* 0x040fe2000f8e20ff */
[----:B--2---:R-:W-:Y:S01]  /*2e60*/  VIADD R2, R2, 0x80 ;  /* 0x0000008002027836 */ /* 0x004fe20000000000 */
[----:B------:R-:W-:Y:S01]  /*2e70*/  SEL R8, R8, RZ, P0 ;  /* 0x000000ff08087207 */ /* 0x000fe20000000000 */
[----:B------:R-:W-:-:S03]  /*2e80*/  VIADD R11, R11, 0x1 ;  /* 0x000000010b0b7836 */ /* 0x000fc60000000000 */
[----:B------:R-:W2:Y:S01]  /*2e90*/  LDS.128 R4, [R4+0xe0] ;  /* 0x0000e00004047984 */ /* 0x000ea20000000c00 */
[----:B------:R-:W-:Y:S02]  /*2ea0*/  PRMT R2, RZ, 0x654, R2 ;  /* 0x00000654ff027816 */ /* 0x000fe40000000002 */
[C---:B------:R-:W-:Y:S01]  /*2eb0*/  ISETP.NE.AND P1, PT, R11.reuse, 0x2, PT ;  /* 0x000000020b00780c */ /* 0x040fe20003f25270 */
[----:B------:R-:W-:Y:S01]  /*2ec0*/  @!PT LDS RZ, [RZ] ;  /* 0x00000000fffff984 */ /* 0x000fe20000000800 */
[----:B------:R-:W-:Y:S01]  /*2ed0*/  @!PT LDS RZ, [RZ] ;  /* 0x00000000fffff984 */ /* 0x000fe20000000800 */
[----:B------:R-:W-:Y:S01]  /*2ee0*/  @!PT LDS RZ, [RZ] ;  /* 0x00000000fffff984 */ /* 0x000fe20000000800 */
[----:B------:R-:W-:Y:S01]  /*2ef0*/  @!PT LDS RZ, [RZ] ;  /* 0x00000000fffff984 */ /* 0x000fe20000000800 */
[----:B------:R3:W-:Y:S06]  /*2f00*/  MEMBAR.ALL.CTA ;  /* 0x0000000000007992 */ /* 0x0007ec0000008000 */
[----:B---3--:R-:W3:Y:S01]  /*2f10*/  FENCE.VIEW.ASYNC.S ;  /* 0x00000000000073c6 */ /* 0x008ee20000000000 */
[----:B------:R-:W-:Y:S01]  /*2f20*/  SEL R11, R11, RZ, P1 ;  /* 0x000000ff0b0b7207 */ /* 0x000fe20000800000 */
[----:B---3--:R3:W-:Y:S01]  /*2f30*/  SYNCS.ARRIVE.TRANS64.RED.A1T0 RZ, [R2+URZ], RZ ;  /* 0x000000ff02ff79a7 */ /* 0x0087e200081004ff */
[----:B--2---:R-:W-:-:S02]  /*2f40*/  LOP3.LUT P3, RZ, R6, 0x1, RZ, 0xc0, !PT ;  /* 0x0000000106ff7812 */ /* 0x004fc4000786c0ff */
[----:B------:R-:W-:-:S04]  /*2f50*/  SEL R5, RZ, 0x1, P1 ;  /* 0x00000001ff057807 */ /* 0x000fc80000800000 */
[----:B------:R-:W-:Y:S02]  /*2f60*/  LOP3.LUT R10, R10, R5, RZ, 0x3c, !PT ;  /* 0x000000050a0a7212 */ /* 0x000fe400078e3cff */
[----:B---3--:R-:W-:-:S04]  /*2f70*/  SEL R2, RZ, 0x1, P0 ;  /* 0x00000001ff027807 */ /* 0x008fc80000000000 */
[----:B------:R-:W-:Y:S01]  /*2f80*/  LOP3.LUT R9, R9, R2, RZ, 0x3c, !PT ;  /* 0x0000000209097212 */ /* 0x000fe200078e3cff */
[----:B------:R-:W-:Y:S06]  /*2f90*/  @P3 BRA `(.L_x_51) ;  /* 0xfffffffc002c3947 */ /* 0x000fec000383ffff */
[----:B------:R-:W-:Y:S01]  /*2fa0*/  ULEA UR4, UR5, UR6, 0x3 ;  /* 0x0000000605047291 */ /* 0x000fe2000f8e18ff */
[----:B------:R-:W-:-:S08]  /*2fb0*/  SHF.L.U32 R3, R12, 0x1f, RZ ;  /* 0x0000001f0c037819 */ /* 0x000fd000000006ff */
[----:B------:R-:W2:Y:S02]  /*2fc0*/  SYNCS.PHASECHK.TRANS64 P0, [UR4+0x80], R3 ;  /* 0x00008003ff0075a7 */ /* 0x000ea40008001004 */
[----:B--2---:R-:W-:Y:S05]  /*2fd0*/  @P0 BRA `(.L_x_52) ;  /* 0x0000000000080947 */ /* 0x004fea0003800000 */
[----:B------:R-:W2:Y:S02]  /*2fe0*/  SYNCS.PHASECHK.TRANS64.TRYWAIT P0, [UR4+0x80], R3 ;  /* 0x00008003ff0075a7 */ /* 0x000ea40008001104 */
[----:B--2---:R-:W-:Y:S05]  /*2ff0*/  @!P0 BRA `(.L_x_53) ;  /* 0x0000008c00e08947 */ /* 0x004fea0003800000 */
.L_x_52:
[----:B------:R-:W-:-:S04]  /*3000*/  UIADD3 UR7, UPT, UPT, UR5, 0x1, URZ ;  /* 0x0000000105077890 */ /* 0x000fc8000fffe0ff */
[----:B------:R-:W-:-:S04]  /*3010*/  UISETP.NE.AND UP0, UPT, UR7, 0x2, UPT ;  /* 0x000000020700788c */ /* 0x000fc8000bf05270 */
[----:B------:R-:W-:Y:S02]  /*3020*/  USEL UR8, URZ, 0x1, UP0 ;  /* 0x00000001ff087887 */ /* 0x000fe40008000000 */
[----:B------:R-:W-:-:S04]  /*3030*/  USEL UR7, UR7, URZ, UP0 ;  /* 0x000000ff07077287 */ /* 0x000fc80008000000 */
[----:B------:R-:W-:Y:S01]  /*3040*/  ULEA UR7, UR7, UR6, 0x3 ;  /* 0x0000000607077291 */ /* 0x000fe2000f8e18ff */
[----:B--2---:R-:W-:-:S04]  /*3050*/  LOP3.LUT R3, R12, UR8, RZ, 0x3c, !PT ;  /* 0x000000080c037c12 */ /* 0x004fc8000f8e3cff */
[----:B------:R-:W-:-:S04]  /*3060*/  SHF.L.U32 R0, R3, 0x1f, RZ ;  /* 0x0000001f03007819 */ /* 0x000fc800000006ff */
[----:B------:R-:W2:Y:S02]  /*3070*/  SYNCS.PHASECHK.TRANS64 P0, [UR7+0x80], R0 ;  /* 0x00008000ff0075a7 */ /* 0x000ea40008001007 */
[----:B-12---:R-:W-:Y:S05]  /*3080*/  @P0 EXIT ;  /* 0x000000000000094d */ /* 0x006fea0003800000 */
[----:B------:R-:W-:Y:S02]  /*3090*/  SHF.L.U32 R3, R3, 0x1f, RZ ;  /* 0x0000001f03037819 */ /* 0x000fe400000006ff */
[----:B------:R-:W-:-:S07]  /*30a0*/  MOV R0, UR7 ;  /* 0x0000000700007c02 */ /* 0x000fce0008000f00 */
.L_x_54:
[----:B-1----:R1:W2:Y:S02]  /*30b0*/  SYNCS.PHASECHK.TRANS64.TRYWAIT P0, [R0+URZ+0x80], R3 ;  /* 0x00008003000075a7 */ /* 0x0022a400080011ff */
[----:B--2---:R-:W-:Y:S05]  /*30c0*/  @!P0 NANOSLEEP.SYNCS 0x989680 ;  /* 0x009896800000895d */ /* 0x004fea0003900000 */
[----:B------:R-:W2:Y:S02]  /*30d0*/  @!P0 SYNCS.PHASECHK.TRANS64 P0, [R0+URZ+0x80], R3 ;  /* 0x00008003000085a7 */ /* 0x000ea400080010ff */
[----:B--2---:R-:W-:Y:S05]  /*30e0*/  @P0 EXIT ;  /* 0x000000000000094d */ /* 0x004fea0003800000 */
[----:B------:R-:W-:Y:S05]  /*30f0*/  BRA `(.L_x_54) ;  /* 0xfffffffc00ec7947 */ /* 0x000fea000383ffff */
.L_x_47:
[----:B------:R-:W-:Y:S05]  /*3100*/  BRA.U UP5, `(.L_x_55) ;  /* 0x0000001505007547 */ /* 0x000fea000b800000 */
[----:B------:R-:W-:Y:S01]  /*3110*/  UMOV UR4, 0x40 ;  /* 0x0000004000047882 */ /* 0x000fe20000000000 */
[----:B------:R-:W-:Y:S01]  /*3120*/  NOP ;  /* 0x0000000000007918 */ /* 0x000fe20000000000 */
[----:B------:R-:W-:Y:S01]  /*3130*/  ULEA UR5, UR47, UR4, 0x18 ;  /* 0x000000042f057291 */ /* 0x000fe2000f8ec0ff */
[----:B------:R-:W-:Y:S02]  /*3140*/  UMOV UR6, 0x400 ;  /* 0x0000040000067882 */ /* 0x000fe40000000000 */
[----:B------:R-:W-:-:S06]  /*3150*/  ULEA UR6, UR47, UR6, 0x18 ;  /* 0x000000062f067291 */ /* 0x000fcc000f8ec0ff */
[----:B------:R-:W2:Y:S02]  /*3160*/  LDS.U8 R0, [UR5+0x1c] ;  /* 0x00001c05ff007984 */ /* 0x000ea40008000000 */
[----:B--2---:R-:W-:-:S13]  /*3170*/  ISETP.NE.AND P0, PT, R0, RZ, PT ;  /* 0x000000ff0000720c */ /* 0x004fda0003f05270 */
[----:B------:R-:W-:Y:S05]  /*3180*/  @P0 BRA `(.L_x_56) ;  /* 0x0000000400080947 */ /* 0x000fea0003800000 */
[----:B------:R-:W-:Y:S02]  /*3190*/  UISETP.NE.U32.AND UP1, UPT, UR68, 0x1, UPT ;  /* 0x000000014400788c */ /* 0x000fe4000bf25070 */
[----:B------:R-:W-:-:S07]  /*31a0*/  UIADD3 UR7, UPT, UPT, UR5, 0x8, URZ ;  /* 0x0000000805077890 */ /* 0x000fce000fffe0ff */
[----:B------:R-:W-:Y:S05]  /*31b0*/  BRA.U !UP1, `(.L_x_57) ;  /* 0x00000001099c7547 */ /* 0x000fea000b800000 */
[----:B------:R-:W-:Y:S01]  /*31c0*/  ELECT P0, URZ, PT ;  /* 0x0000000000ff782f */ /* 0x000fe20003800000 */
[----:B------:R-:W-:-:S12]  /*31d0*/  BSSY B0, `(.L_x_57) ;  /* 0x0000025000007945 */ /* 0x000fd80003800000 */
[----:B------:R-:W-:Y:S05]  /*31e0*/  @!P0 BRA `(.L_x_58) ;  /* 0x00000000008c8947 */ /* 0x000fea0003800000 */
[----:B------:R-:W-:-:S05]  /*31f0*/  UMOV UR4, 0x10 ;  /* 0x0000001000047882 */ /* 0x000fca0000000000 */
[----:B------:R-:W-:Y:S04]  /*3200*/  DEPBAR.LE SB2, 0x36 ;  /* 0x0000ad800000791a */ /* 0x000fe80000000000 */
[----:B------:R-:W2:Y:S02]  /*3210*/  UTCATOMSWS.2CTA.FIND_AND_SET.ALIGN UP0, UR4, UR4 ;  /* 0x00000004000475e3 */ /* 0x000ea40008200800 */
[----:B--2---:R-:W-:Y:S01]  /*3220*/  MOV R11, UR4 ;  /* 0x00000004000b7c02 */ /* 0x004fe20008000f00 */
[----:B------:R-:W-:Y:S06]  /*3230*/  BRA.U UP0, `(.L_x_59) ;  /* 0x0000000100187547 */ /* 0x000fec000b800000 */
.L_x_60:
[----:B------:R-:W-:Y:S05]  /*3240*/  NANOSLEEP 0x64 ;  /* 0x000000640000795d */ /* 0x000fea0003800000 */
[----:B------:R-:W-:-:S05]  /*3250*/  UMOV UR4, 0x10 ;  /* 0x0000001000047882 */ /* 0x000fca0000000000 */
[----:B------:R-:W-:Y:S04]  /*3260*/  DEPBAR.LE SB2, 0x36 ;  /* 0x0000ad800000791a */ /* 0x000fe80000000000 */
[----:B------:R-:W2:Y:S02]  /*3270*/  UTCATOMSWS.2CTA.FIND_AND_SET.ALIGN UP0, UR4, UR4 ;  /* 0x00000004000475e3 */ /* 0x000ea40008200800 */
[----:B--2---:R-:W-:Y:S01]  /*3280*/  MOV R11, UR4 ;  /* 0x00000004000b7c02 */ /* 0x004fe20008000f00 */
[----:B------:R-:W-:Y:S05]  /*3290*/  BRA.U !UP0, `(.L_x_60) ;  /* 0xfffffffd08e87547 */ /* 0x000fea000b83ffff */
.L_x_59:
[----:B------:R-:W2:Y:S01]  /*32a0*/  LDS R7, [UR5+0x10] ;  /* 0x00001005ff077984 */ /* 0x000ea20008000800 */
[----:B------:R-:W-:Y:S01]  /*32b0*/  IMAD.U32 R5, RZ, RZ, UR6 ;  /* 0x00000006ff057e24 */ /* 0x000fe2000f8e00ff */
[----:B------:R-:W-:-:S03]  /*32c0*/  MOV R4, UR69 ;  /* 0x0000004500047c02 */ /* 0x000fc60008000f00 */
[----:B------:R-:W-:Y:S01]  /*32d0*/  VIADD R5, R5, 0x100 ;  /* 0x0000010005057836 */ /* 0x000fe20000000000 */
[----:B--2---:R-:W-:-:S04]  /*32e0*/  SHF.L.U32 R7, R7, 0x1f, RZ ;  /* 0x0000001f07077819 */ /* 0x004fc800000006ff */
[----:B------:R-:W2:Y:S02]  /*32f0*/  SYNCS.PHASECHK.TRANS64.TRYWAIT P0, [UR5+0x8], R7 ;  /* 0x00000807ff0075a7 */ /* 0x000ea40008001105 */
[----:B--2---:R-:W-:Y:S05]  /*3300*/  @P0 BRA `(.L_x_61) ;  /* 0x0000000000080947 */ /* 0x004fea0003800000 */
[----:B------:R-:W2:Y:S02]  /*3310*/  SYNCS.PHASECHK.TRANS64.TRYWAIT P0, [UR5+0x8], R7 ;  /* 0x00000807ff0075a7 */ /* 0x000ea40008001105 */
[----:B--2---:R-:W-:Y:S05]  /*3320*/  @!P0 BRA `(.L_x_62) ;  /* 0x0000008c002c8947 */ /* 0x004fea0003800000 */
.L_x_61:
[----:B--2---:R-:W-:Y:S01]  /*3330*/  HFMA2 R0, -RZ, RZ, 0, 5.9604644775390625e-08 ;  /* 0x00000001ff007431 */ /* 0x004fe200000001ff */
[----:B------:R-:W-:Y:S01]  /*3340*/  UPRMT UR4, UR69, 0x654, UR7 ;  /* 0x0000065445047896 */ /* 0x000fe20008000007 */
[----:B------:R-:W-:Y:S01]  /*3350*/  IMAD.MOV.U32 R8, RZ, RZ, 0xffff ;  /* 0x0000ffffff087424 */ /* 0x000fe200078e00ff */
[----:B------:R-:W-:Y:S01]  /*3360*/  PRMT R4, R4, 0x654, R5 ;  /* 0x0000065404047816 */ /* 0x000fe20000000005 */
[----:B------:R-:W-:Y:S02]  /*3370*/  IMAD.MOV.U32 R6, RZ, RZ, 0x4 ;  /* 0x00000004ff067424 */ /* 0x000fe400078e00ff */
[----:B------:R-:W-:Y:S01]  /*3380*/  IMAD.SHL.U32 R9, R11, 0x20, RZ ;  /* 0x000000200b097824 */ /* 0x000fe200078e00ff */
[----:B------:R-:W-:Y:S02]  /*3390*/  MOV R5, UR4 ;  /* 0x0000000400057c02 */ /* 0x000fe40008000f00 */
[-C--:B------:R-:W-:Y:S01]  /*33a0*/  SHF.L.U32 R8, R8, R11.reuse, RZ ;  /* 0x0000000b08087219 */ /* 0x080fe200000006ff */
[----:B------:R2:W-:Y:S01]  /*33b0*/  SYNCS.ARRIVE.TRANS64.RED RZ, [UR4], R6 ;  /* 0x00000006ffff79a7 */ /* 0x0005e20008000404 */
[----:B------:R-:W-:Y:S01]  /*33c0*/  SHF.L.U32 R7, R0, R11, RZ ;  /* 0x0000000b00077219 */ /* 0x000fe200000006ff */
[----:B------:R2:W-:Y:S04]  /*33d0*/  STS [UR6+0x100], R9 ;  /* 0x00010009ff007988 */ /* 0x0005e80008000806 */
[----:B------:R2:W-:Y:S04]  /*33e0*/  STAS [R4.64], R11 ;  /* 0x0000000b04007dbd */ /* 0x0005e8000c0008ff */
[----:B------:R2:W-:Y:S04]  /*33f0*/  ATOMS.OR RZ, [UR5+0x14], R8 ;  /* 0x00001408ffff798c */ /* 0x0005e8000b000005 */
[----:B------:R2:W-:Y:S04]  /*3400*/  ATOMS.OR RZ, [UR5+0x18], R7 ;  /* 0x00001807ffff798c */ /* 0x0005e8000b000005 */
[----:B------:R2:W-:Y:S02]  /*3410*/  ATOMS.XOR RZ, [UR5+0x10], R0 ;  /* 0x00001000ffff798c */ /* 0x0005e4000b800005 */
.L_x_58:
[----:B-1----:R-:W-:Y:S05]  /*3420*/  BSYNC B0 ;  /* 0x0000000000007941 */ /* 0x002fea0003800000 */
.L_x_57:
[----:B------:R-:W-:Y:S05]  /*3430*/  BRA.U UP1, `(.L_x_63) ;  /* 0x00000001016c7547 */ /* 0x000fea000b800000 */
[----:B------:R-:W-:-:S03]  /*3440*/  UMOV UR4, 0xffffffff ;  /* 0xffffffff00047882 */ /* 0x000fc60000000000 */
[----:B------:R-:W-:Y:S05]  /*3450*/  BRA.DIV UR4, `(.L_x_64) ;  /* 0x0000008a04f87947 */ /* 0x000fea000b800000 */
[----:B------:R-:W-:-:S13]  /*3460*/  ELECT P6, URZ, PT ;  /* 0x0000000000ff782f */ /* 0x000fda00038c0000 */
.L_x_160:
[----:B------:R-:W-:Y:S05]  /*3470*/  @!P6 BRA `(.L_x_63) ;  /* 0x00000000005ce947 */ /* 0x000fea0003800000 */
[----:B--2---:R-:W2:Y:S02]  /*3480*/  LDS R5, [UR5+0x10] ;  /* 0x00001005ff057984 */ /* 0x004ea40008000800 */
[----:B--2---:R-:W-:-:S04]  /*3490*/  SHF.L.U32 R5, R5, 0x1f, RZ ;  /* 0x0000001f05057819 */ /* 0x004fc800000006ff */
[----:B------:R-:W2:Y:S02]  /*34a0*/  SYNCS.PHASECHK.TRANS64.TRYWAIT P0, [UR5+0x8], R5 ;  /* 0x00000805ff0075a7 */ /* 0x000ea40008001105 */
[----:B--2---:R-:W-:Y:S05]  /*34b0*/  @P0 BRA `(.L_x_65) ;  /* 0x0000000000080947 */ /* 0x004fea0003800000 */
[----:B------:R-:W2:Y:S02]  /*34c0*/  SYNCS.PHASECHK.TRANS64.TRYWAIT P0, [UR5+0x8], R5 ;  /* 0x00000805ff0075a7 */ /* 0x000ea40008001105 */
[----:B--2---:R-:W-:Y:S05]  /*34d0*/  @!P0 BRA `(.L_x_66) ;  /* 0x0000008800f88947 */ /* 0x004fea0003800000 */
.L_x_65:
[----:B------:R-:W3:Y:S01]  /*34e0*/  LDS R7, [UR6+0x100] ;  /* 0x00010006ff077984 */ /* 0x000ee20008000800 */
[----:B--2---:R-:W-:Y:S02]  /*34f0*/  HFMA2 R0, -RZ, RZ, 0, 5.9604644775390625e-08 ;  /* 0x00000001ff007431 */ /* 0x004fe400000001ff */
[----:B------:R-:W-:Y:S01]  /*3500*/  IMAD.MOV.U32 R4, RZ, RZ, 0xffff ;  /* 0x0000ffffff047424 */ /* 0x000fe200078e00ff */
[----:B------:R-:W-:Y:S01]  /*3510*/  UPRMT UR4, UR69, 0x654, UR7 ;  /* 0x0000065445047896 */ /* 0x000fe20008000007 */
[----:B---3--:R-:W-:-:S03]  /*3520*/  IMAD.SHL.U32 R5, R7, 0x20, RZ ;  /* 0x0000002007057824 */ /* 0x008fc600078e00ff */
[-C--:B------:R-:W-:Y:S02]  /*3530*/  SHF.L.U32 R4, R4, R7.reuse, RZ ;  /* 0x0000000704047219 */ /* 0x080fe400000006ff */
[----:B------:R-:W-:Y:S01]  /*3540*/  SHF.L.U32 R7, R0, R7, RZ ;  /* 0x0000000700077219 */ /* 0x000fe200000006ff */
[----:B------:R3:W-:Y:S04]  /*3550*/  STS [UR6+0x100], R5 ;  /* 0x00010005ff007988 */ /* 0x0007e80008000806 */
[----:B------:R3:W-:Y:S04]  /*3560*/  ATOMS.OR RZ, [UR5+0x14], R4 ;  /* 0x00001404ffff798c */ /* 0x0007e8000b000005 */
[----:B------:R3:W-:Y:S01]  /*3570*/  ATOMS.OR RZ, [UR5+0x18], R7 ;  /* 0x00001807ffff798c */ /* 0x0007e2000b000005 */
[----:B------:R-:W-:Y:S03]  /*3580*/  SYNCS.ARRIVE.TRANS64.RED.A1T0 RZ, [UR4], RZ ;  /* 0x000000ffffff79a7 */ /* 0x000fe60008100404 */
[----:B------:R3:W-:Y:S01]  /*3590*/  ATOMS.XOR RZ, [UR5+0x10], R0 ;  /* 0x00001000ffff798c */ /* 0x0007e2000b800005 */
[----:B------:R-:W-:Y:S05]  /*35a0*/  BRA `(.L_x_63) ;  /* 0x0000000000107947 */ /* 0x000fea0003800000 */
.L_x_56:
[----:B------:R-:W-:Y:S02]  /*35b0*/  MOV R0, 0xffffffff ;  /* 0xffffffff00007802 */ /* 0x000fe40000000f00 */
[----:B------:R-:W-:-:S03]  /*35c0*/  MOV R4, 0x35f0 ;  /* 0x000035f000047802 */ /* 0x000fc60000000f00 */
[----:B------:R2:W-:Y:S04]  /*35d0*/  STS [UR6+0x100], R0 ;  /* 0x00010000ff007988 */ /* 0x0005e80008000806 */
[----:B-12--5:R-:W-:Y:S05]  /*35e0*/  CALL.REL.NOINC `($__internal_1_$__cuda_sm10x_tcgen05_guardrail_trap_phase_invalid_during_alloc) ;  /* 0x00000090009c7944 */ /* 0x026fea0003c00000 */
.L_x_63:
[----:B------:R-:W-:Y:S05]  /*35f0*/  WARPSYNC.ALL ;  /* 0x0000000000007948 */ /* 0x000fea0003800000 */
[----:B------:R-:W4:Y:S01]  /*3600*/  S2UR UR4, SR_CgaCtaId ;  /* 0x00000000000479c3 */ /* 0x000f220000008800 */
[----:B------:R-:W-:Y:S01]  /*3610*/  UMOV UR41, 0x400 ;  /* 0x0000040000297882 */ /* 0x000fe20000000000 */
[----:B------:R-:W-:-:S06]  /*3620*/  NOP ;  /* 0x0000000000007918 */ /* 0x000fcc0000000000 */
[----:B------:R-:W-:Y:S06]  /*3630*/  BAR.ARV 0x6, 0xa0 ;  /* 0x0182800000007b1d */ /* 0x000fec0000002000 */
[----:B------:R-:W1:Y:S01]  /*3640*/  LDCU UR6, c[0x0][0x38c] ;  /* 0x00007180ff0677ac */ /* 0x000e620008000800 */
[----:B------:R-:W-:Y:S01]  /*3650*/  LOP3.LUT R3, R3, 0xffff, RZ, 0xc0, !PT ;  /* 0x0000ffff03037812 */ /* 0x000fe200078ec0ff */
[----:B--2---:R-:W-:Y:S01]  /*3660*/  IMAD.MOV.U32 R9, RZ, RZ, 0x1 ;  /* 0x00000001ff097424 */ /* 0x004fe200078e00ff */
[----:B------:R-:W-:Y:S01]  /*3670*/  LOP3.LUT R2, R2, 0xffff, RZ, 0xc0, !PT ;  /* 0x0000ffff02027812 */ /* 0x000fe200078ec0ff */
[----:B------:R-:W-:Y:S01]  /*3680*/  IMAD.MOV.U32 R8, RZ, RZ, RZ ;  /* 0x000000ffff087224 */ /* 0x000fe200078e00ff */
[----:B------:R-:W-:Y:S01]  /*3690*/  R2UR UR43, R3 ;  /* 0x00000000032b72ca */ /* 0x000fe200000e0000 */
[----:B------:R-:W-:Y:S01]  /*36a0*/  UMOV UR47, URZ ;  /* 0x000000ff002f7c82 */ /* 0x000fe20008000000 */
[----:B------:R-:W-:-:S02]  /*36b0*/  R2UR UR65, R2 ;  /* 0x00000000024172ca */ /* 0x000fc400000e0000 */
[----:B------:R-:W-:Y:S01]  /*36c0*/  CS2R R2, SRZ ;  /* 0x0000000000027805 */ /* 0x000fe2000001ff00 */
[----:B------:R-:W-:Y:S01]  /*36d0*/  UMOV UR38, URZ ;  /* 0x000000ff00267c82 */ /* 0x000fe20008000000 */
[----:B----4-:R-:W-:Y:S01]  /*36e0*/  ULEA UR41, UR4, UR41, 0x18 ;  /* 0x0000002904297291 */ /* 0x010fe2000f8ec0ff */
[----:B------:R-:W-:Y:S01]  /*36f0*/  UMOV UR37, URZ ;  /* 0x000000ff00257c82 */ /* 0x000fe20008000000 */
[----:B------:R-:W-:Y:S02]  /*3700*/  UISETP.NE.AND UP3, UPT, UR68, URZ, UPT ;  /* 0x000000ff4400728c */ /* 0x000fe4000bf65270 */
[----:B------:R-:W-:Y:S02]  /*3710*/  UIADD3 UR5, UPT, UPT, UR41, 0x10800, URZ ;  /* 0x0001080029057890 */ /* 0x000fe4000fffe0ff */
[----:B------:R-:W-:-:S03]  /*3720*/  UIADD3 UR4, UPT, UPT, UR41, 0x20800, URZ ;  /* 0x0002080029047890 */ /* 0x000fc6000fffe0ff */
[----:B---3--:R-:W2:Y:S01]  /*3730*/  LDS R0, [UR41+0x100] ;  /* 0x00010029ff007984 */ /* 0x008ea20008000800 */
[----:B-1----:R-:W-:Y:S02]  /*3740*/  UIADD3 UR6, UPT, UPT, UR6, 0x7f, URZ ;  /* 0x0000007f06067890 */ /* 0x002fe4000fffe0ff */
[----:B------:R-:W-:Y:S02]  /*3750*/  USHF.R.U32.HI UR5, URZ, 0x4, UR5 ;  /* 0x00000004ff057899 */ /* 0x000fe40008011605 */
[----:B------:R-:W-:Y:S02]  /*3760*/  USHF.R.S32.HI UR64, URZ, 0x1f, UR6 ;  /* 0x0000001fff407899 */ /* 0x000fe40008011406 */
[----:B------:R-:W-:Y:S02]  /*3770*/  USHF.R.U32.HI UR4, URZ, 0x4, UR4 ;  /* 0x00000004ff047899 */ /* 0x000fe40008011604 */
[----:B------:R-:W-:Y:S02]  /*3780*/  ULEA.HI UR64, UR64, UR6, URZ, 0x7 ;  /* 0x0000000640407291 */ /* 0x000fe4000f8f38ff */
[----:B------:R-:W-:-:S02]  /*3790*/  ULOP3.LUT UR5, UR5, 0x3fff, URZ, 0xc0, !UPT ;  /* 0x00003fff05057892 */ /* 0x000fc4000f8ec0ff */
[----:B------:R-:W-:Y:S02]  /*37a0*/  USHF.R.S32.HI UR64, URZ, 0x7, UR64 ;  /* 0x00000007ff407899 */ /* 0x000fe40008011440 */
[----:B------:R-:W-:Y:S02]  /*37b0*/  ULOP3.LUT UR45, UR4, 0x3fff, URZ, 0xc0, !UPT ;  /* 0x00003fff042d7892 */ /* 0x000fe4000f8ec0ff */
[----:B------:R-:W-:Y:S01]  /*37c0*/  UISETP.LT.AND UP0, UPT, UR64, 0x1, UPT ;  /* 0x000000014000788c */ /* 0x000fe2000bf01270 */
[----:B------:R-:W-:Y:S01]  /*37d0*/  UMOV UR62, 0x0 ;  /* 0x00000000003e7882 */ /* 0x000fe20000000000 */
        /* <DEDUP_REMOVED lines=9> */
[----:B------:R-:W-:-:S02]  /*3870*/  ULOP3.LUT UR44, UR5, 0x10000, URZ, 0xfc, !UPT ;  /* 0x00010000052c7892 */ /* 0x000fc4000f8efcff */
[----:B------:R-:W-:Y:S02]  /*3880*/  ULOP3.LUT UR45, UR45, 0x10000, URZ, 0xfc, !UPT ;  /* 0x000100002d2d7892 */ /* 0x000fe4000f8efcff */
[----:B------:R-:W-:Y:S01]  /*3890*/  USEL UR66, UR64, 0x1, !UP0 ;  /* 0x0000000140427887 */ /* 0x000fe2000c000000 */
[----:B------:R-:W-:Y:S01]  /*38a0*/  UMOV UR52, 0x0 ;  /* 0x0000000000347882 */ /* 0x000fe20000000000 */
[----:B------:R-:W-:Y:S01]  /*38b0*/  UMOV UR53, 0x10400490 ;  /* 0x1040049000357882 */ /* 0x000fe20000000000 */
[----:B------:R-:W-:Y:S01]  /*38c0*/  UMOV UR50, 0x0 ;  /* 0x0000000000327882 */ /* 0x000fe20000000000 */
[----:B------:R-:W-:Y:S01]  /*38d0*/  UMOV UR51, 0x10400490 ;  /* 0x1040049000337882 */ /* 0x000fe20000000000 */
[----:B------:R-:W-:Y:S01]  /*38e0*/  UMOV UR48, 0x0 ;  /* 0x0000000000307882 */ /* 0x000fe20000000000 */
[----:B--2---:R-:W-:Y:S01]  /*38f0*/  R2UR UR67, R0 ;  /* 0x00000000004372ca */ /* 0x004fe200000e0000 */
[----:B------:R-:W-:-:S14]  /*3900*/  UMOV UR49, 0x10400490 ;  /* 0x1040049000317882 */ /* 0x000fdc0000000000 */
.L_x_74:
[C---:B------:R-:W-:Y:S02]  /*3910*/  LEA R0, R8.reuse, UR41, 0x3 ;  /* 0x0000002908007c11 */ /* 0x040fe4000f8e18ff */
[----:B------:R-:W-:Y:S02]  /*3920*/  SHF.L.U32 R5, R3, 0x1f, RZ ;  /* 0x0000001f03057819 */ /* 0x000fe400000006ff */
[----:B------:R-:W-:Y:S02]  /*3930*/  LEA R4, R8, UR41, 0x4 ;  /* 0x0000002908047c11 */ /* 0x000fe4000f8e20ff */
[----:B------:R-:W1:Y:S02]  /*3940*/  SYNCS.PHASECHK.TRANS64.TRYWAIT P0, [R0+URZ+0x70], R5 ;  /* 0x00007005000075a7 */ /* 0x000e6400080011ff */
[----:B-1-3--:R-:W-:Y:S05]  /*3950*/  @!P0 BRA `(.L_x_67) ;  /* 0x0000008400f08947 */ /* 0x00afea0003800000 */
.L_x_161:
[----:B-1----:R-:W1:Y:S01]  /*3960*/  LDS.128 R4, [R4+0xe0] ;  /* 0x0000e00004047984 */ /* 0x002e620000000c00 */
[----:B------:R-:W-:Y:S02]  /*3970*/  VIADD R0, R0, 0x80 ;  /* 0x0000008000007836 */ /* 0x000fe40000000000 */
[----:B------:R-:W-:Y:S01]  /*3980*/  VIADD R8, R8, 0x1 ;  /* 0x0000000108087836 */ /* 0x000fe20000000000 */
[----:B------:R-:W-:Y:S01]  /*3990*/  @!PT LDS RZ, [RZ] ;  /* 0x00000000fffff984 */ /* 0x000fe20000000800 */
[----:B------:R-:W-:Y:S01]  /*39a0*/  @!PT LDS RZ, [RZ] ;  /* 0x00000000fffff984 */ /* 0x000fe20000000800 */
[----:B------:R-:W-:Y:S01]  /*39b0*/  @!PT LDS RZ, [RZ] ;  /* 0x00000000fffff984 */ /* 0x000fe20000000800 */
[----:B------:R-:W-:Y:S01]  /*39c0*/  @!PT LDS RZ, [RZ] ;  /* 0x00000000fffff984 */ /* 0x000fe20000000800 */
[----:B------:R2:W-:Y:S06]  /*39d0*/  MEMBAR.ALL.CTA ;  /* 0x0000000000007992 */ /* 0x0005ec0000008000 */
[----:B--2---:R-:W2:Y:S01]  /*39e0*/  FENCE.VIEW.ASYNC.S ;  /* 0x00000000000073c6 */ /* 0x004ea20000000000 */
[----:B------:R-:W-:-:S04]  /*39f0*/  PRMT R0, RZ, 0x654, R0 ;  /* 0x00000654ff007816 */ /* 0x000fc80000000000 */
[----:B--2---:R2:W-:Y:S01]  /*3a00*/  SYNCS.ARRIVE.TRANS64.RED.A1T0 RZ, [R0+URZ], RZ ;  /* 0x000000ff00ff79a7 */ /* 0x0045e200081004ff */
[----:B-1----:R-:W-:Y:S01]  /*3a10*/  LOP3.LUT P1, RZ, R6, 0x1, RZ, 0xc0, !PT ;  /* 0x0000000106ff7812 */ /* 0x002fe2000782c0ff */
[----:B--2---:R-:W-:-:S12]  /*3a20*/  BRA.U UP3, `(.L_x_68) ;  /* 0x0000000503587547 */ /* 0x004fd8000b800000 */
[----:B------:R-:W1:Y:S01]  /*3a30*/  LDCU UR4, c[0x0][0x38c] ;  /* 0x00007180ff0477ac */ /* 0x000e620008000800 */
[----:B------:R-:W-:Y:S02]  /*3a40*/  PLOP3.LUT P2, PT, PT, PT, PT, 0x80, 0x8 ;  /* 0x000000000008781c */ /* 0x000fe40003f4f070 */
[----:B------:R-:W-:Y:S01]  /*3a50*/  SHF.L.U32 R5, R9, 0x1f, RZ ;  /* 0x0000001f09057819 */ /* 0x000fe200000006ff */
[----:B------:R-:W-:Y:S02]  /*3a60*/  ULEA UR46, UR47, UR41, 0x3 ;  /* 0x000000292f2e7291 */ /* 0x000fe4000f8e18ff */
[----:B------:R-:W-:Y:S02]  /*3a70*/  ULEA UR36, UR47, UR67, 0x8 ;  /* 0x000000432f247291 */ /* 0x000fe4000f8e40ff */
[----:B-1----:R-:W-:-:S06]  /*3a80*/  UISETP.GE.AND UP0, UPT, UR4, 0x1, UPT ;  /* 0x000000010400788c */ /* 0x002fcc000bf06270 */
[----:B------:R-:W-:-:S05]  /*3a90*/  PLOP3.LUT P0, PT, PT, PT, UP0, 0x80, 0x8 ;  /* 0x000000000008781c */ /* 0x000fca0003f0f008 */
[----:B------:R-:W-:-:S08]  /*3aa0*/  @UP0 ULEA UR4, UR38, UR41, 0x3 ;  /* 0x0000002926040291 */ /* 0x000fd0000f8e18ff */
[----:B------:R-:W-:-:S04]  /*3ab0*/  @P0 SHF.L.U32 R0, R2, 0x1f, RZ ;  /* 0x0000001f02000819 */ /* 0x000fc800000006ff */
[----:B------:R1:W2:Y:S01]  /*3ac0*/  @P0 SYNCS.PHASECHK.TRANS64.TRYWAIT P2, [UR4], R0 ;  /* 0x00000000ff0005a7 */ /* 0x0002a20008041104 */
[----:B------:R-:W3:Y:S02]  /*3ad0*/  SYNCS.PHASECHK.TRANS64.TRYWAIT P0, [UR46+0xa0], R5 ;  /* 0x0000a005ff0075a7 */ /* 0x000ee4000800112e */
[----:B-123--:R-:W-:Y:S05]  /*3ae0*/  @!P0 BRA `(.L_x_69) ;  /* 0x0000008400a08947 */ /* 0x00efea0003800000 */
.L_x_163:
[----:B------:R-:W-:Y:S01]  /*3af0*/  UMOV UR42, UR37 ;  /* 0x00000025002a7c82 */ /* 0x000fe20008000000 */
[----:B------:R-:W-:Y:S05]  /*3b00*/  BRA.U !UP0, `(.L_x_70) ;  /* 0x0000000508107547 */ /* 0x000fea000b800000 */
[----:B------:R-:W-:Y:S02]  /*3b10*/  UIADD3 UR42, UPT, UPT, UR66, UR37, URZ ;  /* 0x00000025422a7290 */ /* 0x000fe4000fffe0ff */
[----:B------:R-:W-:Y:S01]  /*3b20*/  UPLOP3.LUT UP2, UPT, UPT, UPT, UPT, 0x40, 0x4 ;  /* 0x000000000004789c */ /* 0x000fe20003f4e870 */
[----:B------:R-:W-:Y:S01]  /*3b30*/  UMOV UR39, UR64 ;  /* 0x0000004000277c82 */ /* 0x000fe20008000000 */
[----:B------:R-:W-:-:S09]  /*3b40*/  UMOV UR5, UR38 ;  /* 0x0000002600057c82 */ /* 0x000fd20008000000 */
.L_x_73:
[----:B------:R-:W-:Y:S01]  /*3b50*/  ULEA UR7, UR5, UR41, 0x3 ;  /* 0x0000002905077291 */ /* 0x000fe2000f8e18ff */
[----:B--23--:R-:W-:Y:S11]  /*3b60*/  @P2 BRA `(.L_x_71) ;  /* 0x00000000000c2947 */ /* 0x00cff60003800000 */
[----:B-1----:R-:W-:Y:S04]  /*3b70*/  SHF.L.U32 R5, R2, 0x1f, RZ ;  /* 0x0000001f02057819 */ /* 0x002fe800000006ff */
[----:B------:R-:W1:Y:S02]  /*3b80*/  SYNCS.PHASECHK.TRANS64.TRYWAIT P0, [UR7], R5 ;  /* 0x00000005ff0075a7 */ /* 0x000e640008001107 */
[----:B-1----:R-:W-:Y:S05]  /*3b90*/  @!P0 BRA `(.L_x_72) ;  /* 0x00000084008c8947 */ /* 0x002fea0003800000 */
.L_x_71:
[----:B------:R-:W-:Y:S01]  /*3ba0*/  UISETP.NE.AND UP0, UPT, UR39, 0x1, UPT ;  /* 0x000000012700788c */ /* 0x000fe2000bf05270 */
[----:B------:R-:W-:Y:S01]  /*3bb0*/  PLOP3.LUT P2, PT, PT, PT, PT, 0x80, 0x8 ;  /* 0x000000000008781c */ /* 0x000fe20003f4f070 */
[----:B------:R-:W-:Y:S02]  /*3bc0*/  UIADD3 UR4, UPT, UPT, UR5, 0x1, URZ ;  /* 0x0000000105047890 */ /* 0x000fe4000fffe0ff */
[----:B------:R-:W-:Y:S02]  /*3bd0*/  UIADD3 UR40, UPT, UPT, UR7, 0x10, URZ ;  /* 0x0000001007287890 */ /* 0x000fe4000fffe0ff */
[----:B------:R-:W-:Y:S01]  /*3be0*/  UISETP.NE.AND UP1, UPT, UR4, 0x2, UPT ;  /* 0x000000020400788c */ /* 0x000fe2000bf25270 */
[----:B------:R-:W-:Y:S01]  /*3bf0*/  PLOP3.LUT P0, PT, PT, PT, UP0, 0x80, 0x8 ;  /* 0x000000000008781c */ /* 0x000fe20003f0f008 */
[----:B------:R-:W-:Y:S02]  /*3c00*/  UIADD3 UR37, UPT, UPT, UR37, 0x1, URZ ;  /* 0x0000000125257890 */ /* 0x000fe4000fffe0ff */
[----:B------:R-:W-:Y:S02]  /*3c10*/  USEL UR6, URZ, 0x1, UP1 ;  /* 0x00000001ff067887 */ /* 0x000fe40008800000 */
[----:B------:R-:W-:Y:S02]  /*3c20*/  USEL UR38, UR4, URZ, UP1 ;  /* 0x000000ff04267287 */ /* 0x000fe40008800000 */
[----:B------:R-:W-:Y:S02]  /*3c30*/  UIADD3 UR39, UPT, UPT, UR39, -0x1, URZ ;  /* 0xffffffff27277890 */ /* 0x000fe4000fffe0ff */
[----:B------:R-:W-:Y:S01]  /*3c40*/  @UP0 ULEA UR4, UR38, UR41, 0x3 ;  /* 0x0000002926040291 */ /* 0x000fe2000f8e18ff */
[----:B------:R-:W-:Y:S01]  /*3c50*/  LOP3.LUT R2, R2, UR6, RZ, 0x3c, !PT ;  /* 0x0000000602027c12 */ /* 0x000fe2000f8e3cff */
[----:B------:R-:W-:Y:S02]  /*3c60*/  ULEA UR6, UR5, UR45, 0xb ;  /* 0x0000002d05067291 */ /* 0x000fe4000f8e58ff */
[----:B------:R-:W-:Y:S01]  /*3c70*/  UISETP.NE.AND UP0, UPT, UR37, UR42, UPT ;  /* 0x0000002a2500728c */ /* 0x000fe2000bf05270 */
[----:B-1----:R-:W-:Y:S01]  /*3c80*/  @P0 SHF.L.U32 R0, R2, 0x1f, RZ ;  /* 0x0000001f02000819 */ /* 0x002fe200000006ff */
[----:B------:R-:W-:Y:S02]  /*3c90*/  UIADD3 UR34, UPT, UPT, UR6, 0x2, URZ ;  /* 0x0000000206227890 */ /* 0x000fe4000fffe0ff */
[----:B------:R-:W-:Y:S01]  /*3ca0*/  UIADD3 UR30, UPT, UPT, UR6, 0x4, URZ ;  /* 0x00000004061e7890 */ /* 0x000fe2000fffe0ff */
[----:B------:R2:W3:Y:S01]  /*3cb0*/  @P0 SYNCS.PHASECHK.TRANS64.TRYWAIT P2, [UR4], R0 ;  /* 0x00000000ff0005a7 */ /* 0x0004e20008041104 */
[----:B------:R-:W-:Y:S02]  /*3cc0*/  ULEA UR4, UR5, UR44, 0xb ;  /* 0x0000002c05047291 */ /* 0x000fe4000f8e58ff */
[----:B------:R-:W-:Y:S02]  /*3cd0*/  UIADD3 UR26, UPT, UPT, UR6, 0x6, URZ ;  /* 0x00000006061a7890 */ /* 0x000fe4000fffe0ff */
        /* <DEDUP_REMOVED lines=10> */
[----:B------:R-:W-:Y:S01]  /*3d80*/  UIADD3 UR8, UPT, UPT, UR4, 0x406, URZ ;  /* 0x0000040604087890 */ /* 0x000fe2000fffe0ff */
[----:B------:R-:W-:Y:S01]  /*3d90*/  UMOV UR7, 0x40004040 ;  /* 0x4000404000077882 */ /* 0x000fe20000000000 */
[----:B------:R-:W-:Y:S01]  /*3da0*/  UMOV UR5, 0x40004040 ;  /* 0x4000404000057882 */ /* 0x000fe20000000000 */
[----:B------:R-:W-:Y:S01]  /*3db0*/  UMOV UR35, 0x40004040 ;  /* 0x4000404000237882 */ /* 0x000fe20000000000 */
[----:B------:R1:W-:Y:S01]  /*3dc0*/  UTCHMMA.2CTA gdesc[UR4], gdesc[UR6], tmem[UR36], tmem[UR62], idesc[UR63], UP2 ;  /* 0x00ff3e06040075ea */ /* 0x0003e20009200024 */
[----:B------:R-:W-:Y:S01]  /*3dd0*/  UPLOP3.LUT UP2, UPT, UPT, UPT, UPT, 0x80, 0x8 ;  /* 0x000000000008789c */ /* 0x000fe20003f4f070 */
[----:B------:R-:W-:Y:S01]  /*3de0*/  UMOV UR33, 0x40004040 ;  /* 0x4000404000217882 */ /* 0x000fe20000000000 */
[----:B------:R-:W-:Y:S01]  /*3df0*/  UMOV UR31, 0x40004040 ;  /* 0x40004040001f7882 */ /* 0x000fe20000000000 */
[----:B------:R2:W-:Y:S01]  /*3e00*/  UTCHMMA.2CTA gdesc[UR32], gdesc[UR34], tmem[UR36], tmem[UR60], idesc[UR61], UPT ;  /* 0x00ff3c22200075ea */ /* 0x0005e2000ba00024 */
        /* <DEDUP_REMOVED lines=14> */
[----:B------:R-:W-:Y:S01]  /*3ef0*/  UMOV UR9, 0x40004040 ;  /* 0x4000404000097882 */ /* 0x000fe20000000000 */
[----:B------:R2:W-:Y:S01]  /*3f00*/  UTCHMMA.2CTA gdesc[UR12], gdesc[UR14], tmem[UR36], tmem[UR50], idesc[UR51], UPT ;  /* 0x00ff320e0c0075ea */ /* 0x0005e2000ba00024 */
[----:B------:R2:W-:Y:S01]  /*3f10*/  UTCHMMA.2CTA gdesc[UR8], gdesc[UR10], tmem[UR36], tmem[UR48], idesc[UR49], UPT ;  /* 0x00ff300a080075ea */ /* 0x0005e2000ba00024 */
[----:B------:R2:W-:Y:S01]  /*3f20*/  UTCBAR.2CTA.MULTICAST [UR40], URZ, UR43 ;  /* 0x000000ff280073e9 */ /* 0x0005e2000820082b */
[----:B-1----:R-:W-:Y:S01]  /*3f30*/  UMOV UR5, UR38 ;  /* 0x0000002600057c82 */ /* 0x002fe20008000000 */
[----:B------:R-:W-:Y:S05]  /*3f40*/  BRA.U UP0, `(.L_x_73) ;  /* 0xfffffffd00007547 */ /* 0x000fea000b83ffff */
.L_x_70:
[----:B------:R-:W-:Y:S01]  /*3f50*/  UIADD3 UR4, UPT, UPT, UR46, 0x90, URZ ;  /* 0x000000902e047890 */ /* 0x000fe2000fffe0ff */
[----:B------:R-:W-:-:S08]  /*3f60*/  UMOV UR37, UR42 ;  /* 0x0000002a00257c82 */ /* 0x000fd00008000000 */
[----:B------:R4:W-:Y:S01]  /*3f70*/  UTCBAR.2CTA.MULTICAST [UR4], URZ, UR65 ;  /* 0x000000ff040073e9 */ /* 0x0009e20008200841 */
[----:B------:R-:W-:Y:S02]  /*3f80*/  NOP ;  /* 0x0000000000007918 */ /* 0x000fe40000000000 */
.L_x_68:
[----:B----4-:R-:W-:Y:S01]  /*3f90*/  UIADD3 UR4, UPT, UPT, UR47, 0x1, URZ ;  /* 0x000000012f047890 */ /* 0x010fe2000fffe0ff */
[----:B------:R-:W-:-:S03]  /*3fa0*/  ISETP.NE.AND P0, PT, R8, 0x2, PT ;  /* 0x000000020800780c */ /* 0x000fc60003f05270 */
[----:B------:R-:W-:Y:S01]  /*3fb0*/  UISETP.NE.AND UP0, UPT, UR4, 0x2, UPT ;  /* 0x000000020400788c */ /* 0x000fe2000bf05270 */
[----:B-12---:R-:W-:Y:S02]  /*3fc0*/  SEL R0, RZ, 0x1, P0 ;  /* 0x00000001ff007807 */ /* 0x006fe40000000000 */
[----:B------:R-:W-:Y:S01]  /*3fd0*/  SEL R8, R8, RZ, P0 ;  /* 0x000000ff08087207 */ /* 0x000fe20000000000 */
[----:B------:R-:W-:Y:S01]  /*3fe0*/  USEL UR5, URZ, 0x1, UP0 ;  /* 0x00000001ff057887 */ /* 0x000fe20008000000 */
[----:B------:R-:W-:Y:S01]  /*3ff0*/  LOP3.LUT R3, R3, R0, RZ, 0x3c, !PT ;  /* 0x0000000003037212 */ /* 0x000fe200078e3cff */
[----:B------:R-:W-:-:S04]  /*4000*/  USEL UR47, UR4, URZ, UP0 ;  /* 0x000000ff042f7287 */ /* 0x000fc80008000000 */
[----:B------:R-:W-:Y:S01]  /*4010*/  LOP3.LUT R9, R9, UR5, RZ, 0x3c, !PT ;  /* 0x0000000509097c12 */ /* 0x000fe2000f8e3cff */
[----:B------:R-:W-:Y:S07]  /*4020*/  @P1 BRA `(.L_x_74) ;  /* 0xfffffff800381947 */ /* 0x000fee000383ffff */
[----:B------:R-:W1:Y:S01]  /*4030*/  S2UR UR8, SR_CgaCtaId ;  /* 0x00000000000879c3 */ /* 0x000e620000008800 */
[----:B------:R-:W-:Y:S01]  /*4040*/  ELECT P0, URZ, PT ;  /* 0x0000000000ff782f */ /* 0x000fe20003800000 */
[----:B------:R-:W-:Y:S01]  /*4050*/  HFMA2 R0, -RZ, RZ, 0, 5.9604644775390625e-08 ;  /* 0x00000001ff007431 */ /* 0x000fe200000001ff */
[----:B------:R-:W-:-:S05]  /*4060*/  UMOV UR4, 0x40 ;  /* 0x0000004000047882 */ /* 0x000fca0000000000 */
[----:B------:R-:W-:Y:S01]  /*4070*/  UVIRTCOUNT.DEALLOC.SMPOOL 0x80 ;  /* 0x000000800000784c */ /* 0x000fe20000000000 */
[----:B------:R-:W-:Y:S02]  /*4080*/  UISETP.NE.AND UP0, UPT, UR68, URZ, UPT ;  /* 0x000000ff4400728c */ /* 0x000fe4000bf05270 */
[----:B-1----:R-:W-:-:S09]  /*4090*/  ULEA UR8, UR8, UR4, 0x18 ;  /* 0x0000000408087291 */ /* 0x002fd2000f8ec0ff */
[----:B------:R1:W-:Y:S01]  /*40a0*/  @P0 STS.U8 [UR8+0x1c], R0 ;  /* 0x00001c00ff000988 */ /* 0x0003e20008000008 */
[----:B------:R-:W-:Y:S05]  /*40b0*/  BRA.U UP0, `(.L_x_75) ;  /* 0x0000000100587547 */ /* 0x000fea000b800000 */
[----:B------:R-:W-:Y:S01]  /*40c0*/  UIADD3 UR5, UPT, UPT, UR41, 0xa0, URZ ;  /* 0x000000a029057890 */ /* 0x000fe2000fffe0ff */
[----:B------:R-:W-:-:S03]  /*40d0*/  SHF.L.U32 R3, R9, 0x1f, RZ ;  /* 0x0000001f09037819 */ /* 0x000fc600000006ff */
[----:B------:R-:W-:-:S09]  /*40e0*/  ULEA UR4, UR47, UR5, 0x3 ;  /* 0x000000052f047291 */ /* 0x000fd2000f8e18ff */
[----:B------:R-:W2:Y:S02]  /*40f0*/  SYNCS.PHASECHK.TRANS64.TRYWAIT P0, [UR4], R3 ;  /* 0x00000003ff0075a7 */ /* 0x000ea40008001104 */
[----:B--2---:R-:W-:Y:S05]  /*4100*/  @!P0 BRA `(.L_x_76) ;  /* 0x0000008000488947 */ /* 0x004fea0003800000 */
.L_x_166:
[----:B------:R-:W-:-:S04]  /*4110*/  UIADD3 UR4, UPT, UPT, UR47, 0x1, URZ ;  /* 0x000000012f047890 */ /* 0x000fc8000fffe0ff */
[----:B------:R-:W-:-:S04]  /*4120*/  UISETP.NE.AND UP1, UPT, UR4, 0x2, UPT ;  /* 0x000000020400788c */ /* 0x000fc8000bf25270 */
[----:B------:R-:W-:Y:S02]  /*4130*/  USEL UR6, URZ, 0x1, UP1 ;  /* 0x00000001ff067887 */ /* 0x000fe40008800000 */
[----:B------:R-:W-:-:S04]  /*4140*/  USEL UR4, UR4, URZ, UP1 ;  /* 0x000000ff04047287 */ /* 0x000fc80008800000 */
[----:B------:R-:W-:Y:S01]  /*4150*/  ULEA UR4, UR4, UR5, 0x3 ;  /* 0x0000000504047291 */ /* 0x000fe2000f8e18ff */
[----:B-1----:R-:W-:-:S04]  /*4160*/  LOP3.LUT R3, R9, UR6, RZ, 0x3c, !PT ;  /* 0x0000000609037c12 */ /* 0x002fc8000f8e3cff */
[----:B------:R-:W-:Y:S01]  /*4170*/  SHF.L.U32 R3, R3, 0x1f, RZ ;  /* 0x0000001f03037819 */ /* 0x000fe200000006ff */
[----:B------:R-:W-:-:S04]  /*4180*/  IMAD.U32 R0, RZ, RZ, UR4 ;  /* 0x00000004ff007e24 */ /* 0x000fc8000f8e00ff */
[----:B------:R1:W2:Y:S03]  /*4190*/  SYNCS.PHASECHK.TRANS64.TRYWAIT P0, [R0+URZ], R3 ;  /* 0x00000003000075a7 */ /* 0x0002a600080011ff */
[----:B--2---:R-:W-:Y:S05]  /*41a0*/  @!P0 NANOSLEEP.SYNCS 0x989680 ;  /* 0x009896800000895d */ /* 0x004fea0003900000 */
[----:B------:R-:W2:Y:S02]  /*41b0*/  @!P0 SYNCS.PHASECHK.TRANS64 P0, [R0+URZ], R3 ;  /* 0x00000003000085a7 */ /* 0x000ea400080010ff */
[----:B--2---:R-:W-:Y:S05]  /*41c0*/  @P0 BRA `(.L_x_77) ;  /* 0x0000000000200947 */ /* 0x004fea0003800000 */
.L_x_78:
[----:B--2---:R2:W4:Y:S02]  /*41d0*/  SYNCS.PHASECHK.TRANS64.TRYWAIT P0, [R0+URZ], R3 ;  /* 0x00000003000075a7 */ /* 0x00452400080011ff */
[----:B----4-:R-:W-:Y:S05]  /*41e0*/  @!P0 NANOSLEEP.SYNCS 0x989680 ;  /* 0x009896800000895d */ /* 0x010fea0003900000 */
[----:B------:R-:W4:Y:S02]  /*41f0*/  @!P0 SYNCS.PHASECHK.TRANS64 P0, [R0+URZ], R3 ;  /* 0x00000003000085a7 */ /* 0x000f2400080010ff */
[----:B----4-:R-:W-:Y:S05]  /*4200*/  @!P0 BRA `(.L_x_78) ;  /* 0xfffffffc00f08947 */ /* 0x010fea000383ffff */
[----:B------:R-:W-:Y:S05]  /*4210*/  BRA `(.L_x_77) ;  /* 0x00000000000c7947 */ /* 0x000fea0003800000 */
.L_x_75:
[----:B------:R-:W-:-:S04]  /*4220*/  UIADD3 UR4, UPT, UPT, UR41, 0xd0, URZ ;  /* 0x000000d029047890 */ /* 0x000fc8000fffe0ff */
[----:B------:R-:W-:-:S09]  /*4230*/  UPRMT UR4, UR69, 0x654, UR4 ;  /* 0x0000065445047896 */ /* 0x000fd20008000004 */
[----:B------:R-:W-:Y:S03]  /*4240*/  SYNCS.ARRIVE.TRANS64.RED.A1T0 RZ, [UR4], RZ ;  /* 0x000000ffffff79a7 */ /* 0x000fe60008100404 */
.L_x_77:
[----:B-12---:R-:W-:Y:S01]  /*4250*/  SHF.L.U32 R3, RZ, 0x1f, RZ ;  /* 0x0000001fff037819 */ /* 0x006fe200000006ff */
[----:B------:R-:W-:Y:S01]  /*4260*/  UIADD3 UR4, UPT, UPT, UR41, 0xd0, URZ ;  /* 0x000000d029047890 */ /* 0x000fe2000fffe0ff */
[----:B------:R-:W-:Y:S02]  /*4270*/  PLOP3.LUT P0, PT, PT, PT, UP0, 0x80, 0x8 ;  /* 0x000000000008781c */ /* 0x000fe40003f0f008 */
[----:B------:R-:W1:Y:S02]  /*4280*/  SYNCS.PHASECHK.TRANS64.TRYWAIT P1, [UR41+0xd0], R3 ;  /* 0x0000d003ff0075a7 */ /* 0x000e640008021129 */
[----:B-1----:R-:W-:Y:S09]  /*4290*/  @!P1 BRA `(.L_x_79) ;  /* 0x0000007c00fc9947 */ /* 0x002ff20003800000 */
.L_x_168:
[----:B------:R-:W-:Y:S01]  /*42a0*/  @!UP0 UPRMT UR4, UR69, 0x654, UR4 ;  /* 0x0000065445048896 */ /* 0x000fe20008000004 */
[----:B------:R-:W-:Y:S01]  /*42b0*/  UMOV UR5, 0xffff ;  /* 0x0000ffff00057882 */ /* 0x000fe20000000000 */
[----:B------:R-:W-:-:S07]  /*42c0*/  UMOV UR6, 0x1 ;  /* 0x0000000100067882 */ /* 0x000fce0000000000 */
[----:B------:R-:W-:Y:S01]  /*42d0*/  @!P0 SYNCS.ARRIVE.TRANS64.RED.A1T0 RZ, [UR4], RZ ;  /* 0x000000ffffff89a7 */ /* 0x000fe20008100404 */
[----:B------:R-:W-:Y:S01]  /*42e0*/  NOP ;  /* 0x0000000000007918 */ /* 0x000fe20000000000 */
[----:B-1----:R-:W1:Y:S01]  /*42f0*/  LDS R0, [UR8+0x14] ;  /* 0x00001408ff007984 */ /* 0x002e620008000800 */
[----:B------:R-:W-:-:S04]  /*4300*/  ULOP3.LUT UR4, UR67, 0xffff, URZ, 0xc0, !UPT ;  /* 0x0000ffff43047892 */ /* 0x000fc8000f8ec0ff */
[----:B------:R-:W-:-:S04]  /*4310*/  USHF.R.U32.HI UR4, URZ, 0x5, UR4 ;  /* 0x00000005ff047899 */ /* 0x000fc80008011604 */
[----:B------:R-:W-:Y:S02]  /*4320*/  USHF.L.U32 UR5, UR5, UR4, URZ ;  /* 0x0000000405057299 */ /* 0x000fe400080006ff */
[----:B------:R-:W-:-:S04]  /*4330*/  USHF.L.U32 UR4, UR6, UR4, URZ ;  /* 0x0000000406047299 */ /* 0x000fc800080006ff */
[----:B-1----:R-:W-:-:S04]  /*4340*/  LOP3.LUT R0, R0, UR5, RZ, 0xc0, !PT ;  /* 0x0000000500007c12 */ /* 0x002fc8000f8ec0ff */
[----:B------:R-:W-:-:S13]  /*4350*/  ISETP.NE.AND P0, PT, R0, UR5, PT ;  /* 0x0000000500007c0c */ /* 0x000fda000bf05270 */
[----:B------:R-:W-:Y:S05]  /*4360*/  @P0 BRA `(.L_x_80) ;  /* 0x0000000000580947 */ /* 0x000fea0003800000 */
[----:B------:R-:W1:Y:S02]  /*4370*/  LDS R0, [UR8+0x18] ;  /* 0x00001808ff007984 */ /* 0x000e640008000800 */
[----:B-1----:R-:W-:-:S04]  /*4380*/  LOP3.LUT R0, R0, UR4, RZ, 0xc0, !PT ;  /* 0x0000000400007c12 */ /* 0x002fc8000f8ec0ff */
[----:B------:R-:W-:-:S13]  /*4390*/  ISETP.NE.AND P0, PT, R0, UR4, PT ;  /* 0x0000000400007c0c */ /* 0x000fda000bf05270 */
[----:B------:R-:W-:Y:S05]  /*43a0*/  @P0 BRA `(.L_x_81) ;  /* 0x00000000003c0947 */ /* 0x000fea0003800000 */
[----:B------:R-:W1:Y:S01]  /*43b0*/  S2R R2, SR_LANEID ;  /* 0x0000000000027919 */ /* 0x000e620000000000 */
[----:B------:R-:W-:Y:S01]  /*43c0*/  ULOP3.LUT UR5, URZ, UR5, URZ, 0x33, !UPT ;  /* 0x00000005ff057292 */ /* 0x000fe2000f8e33ff */
[----:B------:R-:W-:Y:S01]  /*43d0*/  LOP3.LUT R4, RZ, UR4, RZ, 0x33, !PT ;  /* 0x00000004ff047c12 */ /* 0x000fe2000f8e33ff */
[----:B------:R-:W-:Y:S02]  /*43e0*/  VOTEU.ANY UR4, UPT, PT ;  /* 0x0000000000047886 */ /* 0x000fe400038e0100 */
[----:B------:R-:W-:Y:S01]  /*43f0*/  UFLO.U32 UR4, UR4 ;  /* 0x00000004000472bd */ /* 0x000fe200080e0000 */
[----:B------:R-:W2:Y:S01]  /*4400*/  REDUX UR6, R4 ;  /* 0x00000000040673c4 */ /* 0x000ea20000000000 */
[----:B------:R-:W-:-:S06]  /*4410*/  IMAD.U32 R0, RZ, RZ, UR5 ;  /* 0x00000005ff007e24 */ /* 0x000fcc000f8e00ff */
[----:B------:R4:W-:Y:S01]  /*4420*/  UTCATOMSWS.AND URZ, UR5 ;  /* 0x0000000500ff79e3 */ /* 0x0009e20008000000 */
[----:B------:R-:W3:Y:S01]  /*4430*/  REDUX UR7, R0 ;  /* 0x00000000000773c4 */ /* 0x000ee20000000000 */
[----:B-1----:R-:W-:Y:S01]  /*4440*/  ISETP.EQ.U32.AND P0, PT, R2, UR4, PT ;  /* 0x0000000402007c0c */ /* 0x002fe2000bf02070 */
[----:B--2---:R-:W-:Y:S01]  /*4450*/  IMAD.U32 R2, RZ, RZ, UR6 ;  /* 0x00000006ff027e24 */ /* 0x004fe2000f8e00ff */
[----:B---3--:R-:W-:-:S11]  /*4460*/  MOV R3, UR7 ;  /* 0x0000000700037c02 */ /* 0x008fd60008000f00 */
[----:B------:R4:W-:Y:S04]  /*4470*/  @P0 ATOMS.AND RZ, [UR8+0x14], R3 ;  /* 0x00001403ffff098c */ /* 0x0009e8000a800008 */
[----:B------:R4:W-:Y:S01]  /*4480*/  @P0 ATOMS.AND RZ, [UR8+0x18], R2 ;  /* 0x00001802ffff098c */ /* 0x0009e2000a800008 */
[----:B------:R-:W-:Y:S05]  /*4490*/  BRA `(.L_x_82) ;  /* 0x0000000000147947 */ /* 0x000fea0003800000 */
.L_x_81:
[----:B------:R-:W-:Y:S02]  /*44a0*/  MOV R2, 0x44c0 ;  /* 0x000044c000027802 */ /* 0x000fe40000000f00 */
[----:B---3-5:R-:W-:Y:S05]  /*44b0*/  CALL.REL.NOINC `($__internal_0_$__cuda_sm10x_tcgen05_guardrail_trap_col_being_dealloced_not_returned_by_alloc) ;  /* 0x0000008000dc7944 */ /* 0x028fea0003c00000 */
[----:B------:R-:W-:Y:S05]  /*44c0*/  BRA `(.L_x_82) ;  /* 0x0000000000087947 */ /* 0x000fea0003800000 */
.L_x_80:
[----:B------:R-:W-:Y:S02]  /*44d0*/  MOV R2, 0x44f0 ;  /* 0x000044f000027802 */ /* 0x000fe40000000f00 */
[----:B---3-5:R-:W-:Y:S05]  /*44e0*/  CALL.REL.NOINC `($__internal_2_$__cuda_sm10x_tcgen05_guardrail_trap_unallocated_columns_being_dealloced) ;  /* 0x0000008000e87944 */ /* 0x028fea0003c00000 */
.L_x_82:
[----:B------:R-:W-:Y:S01]  /*44f0*/  NOP ;  /* 0x0000000000007918 */ /* 0x000fe20000000000 */
[----:B----4-:R-:W-:Y:S05]  /*4500*/  EXIT ;  /* 0x000000000000794d */ /* 0x010fea0003800000 */
.L_x_55:
[----:B------:R-:W-:-:S09]  /*4510*/  UISETP.NE.OR UP0, UPT, UR18, 0x3, !UP4 ;  /* 0x000000031200788c */ /* 0x000fd2000e705670 */
[----:B------:R-:W-:Y:S05]  /*4520*/  BRA.U UP0, `(.L_x_83) ;  /* 0x00000011007c7547 */ /* 0x000fea000b800000 */
[----:B------:R-:W2:Y:S01]  /*4530*/  LDCU.64 UR4, c[0x0][0x888] ;  /* 0x00011100ff0477ac */ /* 0x000ea20008000a00 */
[----:B------:R-:W3:Y:S01]  /*4540*/  LDC.64 R12, c[0x0][0x348] ;  /* 0x0000d200ff0c7b82 */ /* 0x000ee20000000a00 */
[----:B------:R-:W-:Y:S02]  /*4550*/  HFMA2 R9, -RZ, RZ, 0, 0 ;  /* 0x00000000ff097431 */ /* 0x000fe400000001ff */
[----:B------:R-:W-:Y:S01]  /*4560*/  IMAD.MOV.U32 R11, RZ, RZ, 0x1 ;  /* 0x00000001ff0b7424 */ /* 0x000fe200078e00ff */
[----:B------:R-:W4:Y:S01]  /*4570*/  LDCU UR38, c[0x0][0x370] ;  /* 0x00006e00ff2677ac */ /* 0x000f220008000800 */
[----:B------:R-:W-:Y:S01]  /*4580*/  IMAD.MOV.U32 R10, RZ, RZ, RZ ;  /* 0x000000ffff0a7224 */ /* 0x000fe200078e00ff */
[----:B------:R-:W-:Y:S01]  /*4590*/  MOV R3, 0x4000 ;  /* 0x0000400000037802 */ /* 0x000fe20000000f00 */
[----:B------:R-:W4:Y:S01]  /*45a0*/  LDCU.128 UR48, c[0x0][0xb10] ;  /* 0x00016200ff3077ac */ /* 0x000f220008000c00 */
[----:B------:R-:W1:Y:S01]  /*45b0*/  LDCU UR37, c[0x0][0x374] ;  /* 0x00006e80ff2577ac */ /* 0x000e620008000800 */
[----:B------:R-:W1:Y:S01]  /*45c0*/  LDCU.64 UR30, c[0x0][0x890] ;  /* 0x00011200ff1e77ac */ /* 0x000e620008000a00 */
[----:B------:R-:W1:Y:S01]  /*45d0*/  LDCU UR15, c[0x0][0xb0c] ;  /* 0x00016180ff0f77ac */ /* 0x000e620008000800 */
[----:B--2---:R-:W-:Y:S01]  /*45e0*/  UISETP.NE.U32.AND UP0, UPT, UR4, URZ, UPT ;  /* 0x000000ff0400728c */ /* 0x004fe2000bf05070 */
[----:B------:R-:W2:Y:S01]  /*45f0*/  LDCU UR44, c[0x0][0xb20] ;  /* 0x00016400ff2c77ac */ /* 0x000ea20008000800 */
[----:B------:R-:W2:Y:S01]  /*4600*/  LDCU UR4, c[0x0][0xb30] ;  /* 0x00016600ff0477ac */ /* 0x000ea20008000800 */
[----:B------:R-:W-:Y:S01]  /*4610*/  UMOV UR21, 0x400 ;  /* 0x0000040000157882 */ /* 0x000fe20000000000 */
[----:B----4-:R-:W-:-:S02]  /*4620*/  UIMAD.WIDE.U32 UR6, UR38, UR48, URZ ;  /* 0x00000030260672a5 */ /* 0x010fc4000f8e00ff */
[----:B-1----:R-:W-:Y:S02]  /*4630*/  UIMAD.WIDE.U32 UR8, UR37, UR51, URZ ;  /* 0x00000033250872a5 */ /* 0x002fe4000f8e00ff */
[----:B------:R-:W-:Y:S02]  /*4640*/  ULEA UR21, UR47, UR21, 0x18 ;  /* 0x000000152f157291 */ /* 0x000fe4000f8ec0ff */
[----:B------:R-:W-:Y:S02]  /*4650*/  UISETP.NE.U32.AND UP6, UPT, UR30, URZ, UPT ;  /* 0x000000ff1e00728c */ /* 0x000fe4000bfc5070 */
[----:B------:R-:W-:Y:S02]  /*4660*/  UIADD3 UR39, UPT, UPT, UR21, 0x38, URZ ;  /* 0x0000003815277890 */ /* 0x000fe4000fffe0ff */
[----:B------:R-:W-:Y:S02]  /*4670*/  UISETP.NE.AND.EX UP5, UPT, UR5, URZ, UPT, UP0 ;  /* 0x000000ff0500728c */ /* 0x000fe4000bfa5300 */
[----:B------:R-:W-:Y:S01]  /*4680*/  UISETP.NE.AND UP0, UPT, UR42, 0x1, UPT ;  /* 0x000000012a00788c */ /* 0x000fe2000bf05270 */
[----:B------:R-:W-:Y:S01]  /*4690*/  UMOV UR6, UR7 ;  /* 0x0000000700067c82 */ /* 0x000fe20008000000 */
[----:B------:R-:W-:Y:S01]  /*46a0*/  UMOV UR40, UR9 ;  /* 0x0000000900287c82 */ /* 0x000fe20008000000 */
[----:B------:R-:W-:-:S02]  /*46b0*/  UISETP.NE.AND UP0, UPT, UR15, 0x1, UPT ;  /* 0x000000010f00788c */ /* 0x000fc4000bf05270 */
[----:B------:R-:W-:Y:S02]  /*46c0*/  UPLOP3.LUT UP4, UPT, UPT, UPT, UPT, 0x40, 0x4 ;  /* 0x000000000004789c */ /* 0x000fe40003f8e870 */
[----:B------:R-:W-:Y:S01]  /*46d0*/  UISETP.GE.AND UP2, UPT, UR42, 0x1, UPT ;  /* 0x000000012a00788c */ /* 0x000fe2000bf46270 */
[----:B------:R-:W1:Y:S01]  /*46e0*/  LDCU.64 UR22, c[0x0][0xb28] ;  /* 0x00016500ff1677ac */ /* 0x000e620008000a00 */
[----:B------:R-:W-:Y:S02]  /*46f0*/  UISETP.NE.AND.EX UP6, UPT, UR31, URZ, UPT, UP6 ;  /* 0x000000ff1f00728c */ /* 0x000fe4000bfc5360 */
[----:B------:R-:W-:Y:S02]  /*4700*/  UIADD3 UR33, UPT, UPT, UR21, 0x20, URZ ;  /* 0x0000002015217890 */ /* 0x000fe4000fffe0ff */
[----:B------:R-:W-:Y:S02]  /*4710*/  UIADD3 UR25, UPT, UPT, UR21, 0x28, URZ ;  /* 0x0000002815197890 */ /* 0x000fe4000fffe0ff */
[----:B------:R-:W-:-:S02]  /*4720*/  UIADD3 UR17, UPT, UPT, UR21, 0x30, URZ ;  /* 0x0000003015117890 */ /* 0x000fc4000fffe0ff */
[----:B------:R-:W-:Y:S02]  /*4730*/  UPRMT UR39, UR47, 0x654, UR39 ;  /* 0x000006542f277896 */ /* 0x000fe40008000027 */
[----:B------:R-:W-:Y:S02]  /*4740*/  USHF.R.U32.HI UR41, URZ, UR49, UR6 ;  /* 0x00000031ff297299 */ /* 0x000fe40008011606 */
[----:B--2---:R-:W-:Y:S02]  /*4750*/  USHF.R.U32.HI UR40, URZ, UR44, UR40 ;  /* 0x0000002cff287299 */ /* 0x004fe40008011628 */
[----:B------:R-:W-:Y:S02]  /*4760*/  UISETP.NE.AND UP0, UPT, UR50, 0x1, UPT ;  /* 0x000000013200788c */ /* 0x000fe4000bf05270 */
[----:B---3--:R-:W-:-:S11]  /*4770*/  UISETP.NE.AND UP3, UPT, UR4, 0x1, UPT ;  /* 0x000000010400788c */ /* 0x008fd6000bf65270 */
.L_x_94:
[C---:B------:R-:W-:Y:S02]  /*4780*/  LEA R8, R10.reuse, UR21, 0x3 ;  /* 0x000000150a087c11 */ /* 0x040fe4000f8e18ff */
[----:B------:R-:W-:Y:S02]  /*4790*/  SHF.L.U32 R5, R9, 0x1f, RZ ;  /* 0x0000001f09057819 */ /* 0x000fe400000006ff */
[----:B------:R-:W-:Y:S02]  /*47a0*/  LEA R6, R10, UR21, 0x4 ;  /* 0x000000150a067c11 */ /* 0x000fe4000f8e20ff */
[----:B--2---:R-:W2:Y:S02]  /*47b0*/  SYNCS.PHASECHK.TRANS64.TRYWAIT P0, [R8+URZ+0x70], R5 ;  /* 0x00007005080075a7 */ /* 0x004ea400080011ff */
[----:B--2---:R-:W-:Y:S05]  /*47c0*/  @!P0 BRA `(.L_x_84) ;  /* 0x0000007800c88947 */ /* 0x004fea0003800000 */
.L_x_169:
[----:B--2---:R-:W2:Y:S01]  /*47d0*/  LDS.128 R4, [R6+0xe0] ;  /* 0x0000e00006047984 */ /* 0x004ea20000000c00 */
[----:B------:R-:W-:Y:S01]  /*47e0*/  UISETP.GE.AND UP0, UPT, UR42, 0x1, UPT ;  /* 0x000000012a00788c */ /* 0x000fe2000bf06270 */
[----:B------:R-:W-:Y:S01]  /*47f0*/  @!PT LDS RZ, [RZ] ;  /* 0x00000000fffff984 */ /* 0x000fe20000000800 */
[----:B------:R-:W-:Y:S01]  /*4800*/  @!PT LDS RZ, [RZ] ;  /* 0x00000000fffff984 */ /* 0x000fe20000000800 */
[----:B------:R-:W-:Y:S01]  /*4810*/  @!PT LDS RZ, [RZ] ;  /* 0x00000000fffff984 */ /* 0x000fe20000000800 */
[----:B------:R-:W-:Y:S01]  /*4820*/  @!PT LDS RZ, [RZ] ;  /* 0x00000000fffff984 */ /* 0x000fe20000000800 */
[----:B------:R3:W-:Y:S06]  /*4830*/  MEMBAR.ALL.CTA ;  /* 0x0000000000007992 */ /* 0x0007ec0000008000 */
[----:B---3--:R-:W3:Y:S01]  /*4840*/  FENCE.VIEW.ASYNC.S ;  /* 0x00000000000073c6 */ /* 0x008ee20000000000 */
[----:B--2---:R-:W-:Y:S11]  /*4850*/  LOP3.LUT P0, RZ, R6, 0x1, RZ, 0xc0, !PT ;  /* 0x0000000106ff7812 */ /* 0x004ff6000780c0ff */
[----:B------:R-:W-:Y:S02]  /*4860*/  @!UPT UIADD3 URZ, UPT, UPT, URZ, URZ, URZ ;  /* 0x000000fffffff290 */ /* 0x000fe4000fffe0ff */
[----:B---3--:R-:W-:Y:S01]  /*4870*/  VOTEU.ANY UP2, P0 ;  /* 0x0000000000ff7886 */ /* 0x008fe20000040100 */
[----:B------:R-:W-:Y:S11]  /*4880*/  PLOP3.LUT P0, PT, PT, PT, UP2, 0x80, 0x8 ;  /* 0x000000000008781c */ /* 0x000ff60003f0f028 */
[----:B------:R-:W-:Y:S02]  /*4890*/  @!UPT UIADD3 URZ, UPT, UPT, URZ, URZ, URZ ;  /* 0x000000fffffff290 */ /* 0x000fe4000fffe0ff */
[----:B------:R-:W-:Y:S02]  /*48a0*/  @P0 SHF.R.U32.HI R0, RZ, 0x10, R5 ;  /* 0x00000010ff000819 */ /* 0x000fe40000011605 */
[----:B------:R-:W-:Y:S02]  /*48b0*/  @P0 MOV R2, R4 ;  /* 0x0000000400020202 */ /* 0x000fe40000000f00 */
[----:B------:R-:W-:Y:S01]  /*48c0*/  @P0 R2UR UR4, R0 ;  /* 0x00000000000402ca */ /* 0x000fe200000e0000 */
[----:B------:R-:W-:Y:S01]  /*48d0*/  VIADD R0, R8, 0x80 ;  /* 0x0000008008007836 */ /* 0x000fe20000000000 */
[----:B------:R-:W-:Y:S02]  /*48e0*/  @P0 LOP3.LUT R4, R5, 0xffff, RZ, 0xc0, !PT ;  /* 0x0000ffff05040812 */ /* 0x000fe400078ec0ff */
[----:B------:R-:W-:Y:S02]  /*48f0*/  @P0 R2UR UR6, R2 ;  /* 0x00000000020602ca */ /* 0x000fe400000e0000 */
[----:B------:R-:W-:Y:S02]  /*4900*/  PRMT R0, RZ, 0x654, R0 ;  /* 0x00000654ff007816 */ /* 0x000fe40000000000 */
[----:B------:R-:W-:Y:S02]  /*4910*/  @P0 R2UR UR5, R4 ;  /* 0x00000000040502ca */ /* 0x000fe400000e0000 */
[----:B------:R2:W-:Y:S03]  /*4920*/  SYNCS.ARRIVE.TRANS64.RED.A1T0 RZ, [R0+URZ], RZ ;  /* 0x000000ff00ff79a7 */ /* 0x0005e600081004ff */
[----:B------:R-:W-:Y:S04]  /*4930*/  @UP2 UMOV UR29, UR4 ;  /* 0x00000004001d2c82 */ /* 0x000fe80008000000 */
[----:B------:R-:W-:Y:S04]  /*4940*/  @UP2 UMOV UR14, UR6 ;  /* 0x00000006000e2c82 */ /* 0x000fe80008000000 */
[----:B------:R-:W-:Y:S01]  /*4950*/  @UP2 UMOV UR13, UR5 ;  /* 0x00000005000d2c82 */ /* 0x000fe20008000000 */
[----:B------:R-:W-:Y:S05]  /*4960*/  BRA.U !UP0, `(.L_x_85) ;  /* 0x0000000108c07547 */ /* 0x000fea000b800000 */
[----:B------:R-:W-:Y:S02]  /*4970*/  UIMAD.WIDE.U32 UR18, UR13, UR51, URZ ;  /* 0x000000330d1272a5 */ /* 0x000fe4000f8e00ff */
[----:B------:R-:W-:Y:S02]  /*4980*/  UP2UR UR16, UPR, URZ, 0x4 ;  /* 0x00000004ff107883 */ /* 0x000fe40008000000 */
[----:B------:R-:W-:Y:S02]  /*4990*/  UISETP.NE.AND UP2, UPT, UR50, 0x1, UPT ;  /* 0x000000013200788c */ /* 0x000fe4000bf45270 */
[----:B------:R-:W-:Y:S02]  /*49a0*/  UIMAD.WIDE.U32 UR26, UR14, UR48, URZ ;  /* 0x000000300e1a72a5 */ /* 0x000fe4000f8e00ff */
[----:B------:R-:W-:Y:S02]  /*49b0*/  USEL UR4, UR37, UR40, !UP2 ;  /* 0x0000002825047287 */ /* 0x000fe4000d000000 */
[----:B------:R-:W-:Y:S02]  /*49c0*/  UISETP.NE.AND UP0, UPT, UR15, 0x1, UPT ;  /* 0x000000010f00788c */ /* 0x000fe4000bf05270 */
[----:B------:R-:W-:Y:S02]  /*49d0*/  UP2UR UR20, UPR, URZ, 0x2 ;  /* 0x00000002ff147883 */ /* 0x000fe40008000000 */
[----:B------:R-:W-:Y:S02]  /*49e0*/  UISETP.NE.AND UP1, UPT, UR42, 0x1, UPT ;  /* 0x000000012a00788c */ /* 0x000fe4000bf25270 */
[----:B-1----:R-:W-:Y:S02]  /*49f0*/  UIMAD.WIDE.U32 UR8, UR4, UR22, URZ ;  /* 0x00000016040872a5 */ /* 0x002fe4000f8e00ff */
[----:B------:R-:W-:Y:S01]  /*4a00*/  USEL UR7, UR38, UR41, !UP0 ;  /* 0x0000002926077287 */ /* 0x000fe2000c000000 */
[----:B------:R-:W-:Y:S02]  /*4a10*/  UMOV UR5, UR19 ;  /* 0x0000001300057c82 */ /* 0x000fe40008000000 */
[----:B------:R-:W-:Y:S02]  /*4a20*/  USHF.R.U32.HI UR6, URZ, UR44, UR5 ;  /* 0x0000002cff067299 */ /* 0x000fe40008011605 */
[----:B------:R-:W-:Y:S02]  /*4a30*/  UIMAD.WIDE.U32 UR10, UR7, UR22, URZ ;  /* 0x00000016070a72a5 */ /* 0x000fe4000f8e00ff */
[----:B------:R-:W-:Y:S02]  /*4a40*/  USEL UR6, UR13, UR6, !UP2 ;  /* 0x000000060d067287 */ /* 0x000fe4000d000000 */
[----:B------:R-:W-:Y:S01]  /*4a50*/  UISETP.NE.AND UP2, UPT, UR16, URZ, UPT ;  /* 0x000000ff1000728c */ /* 0x000fe2000bf45270 */
[----:B------:R-:W-:Y:S02]  /*4a60*/  UMOV UR5, UR27 ;  /* 0x0000001b00057c82 */ /* 0x000fe40008000000 */
[----:B------:R-:W-:Y:S03]  /*4a70*/  USHF.R.U32.HI UR12, URZ, UR49, UR5 ;  /* 0x00000031ff0c7299 */ /* 0x000fe60008011605 */
[----:B------:R-:W-:Y:S02]  /*4a80*/  UMOV UR5, UR9 ;  /* 0x0000000900057c82 */ /* 0x000fe40008000000 */
[----:B------:R-:W-:Y:S03]  /*4a90*/  @UP1 USHF.R.U32.HI UR4, URZ, UR23, UR5 ;  /* 0x00000017ff041299 */ /* 0x000fe60008011605 */
[----:B------:R-:W-:Y:S01]  /*4aa0*/  UMOV UR5, UR11 ;  /* 0x0000000b00057c82 */ /* 0x000fe20008000000 */
[----:B------:R-:W-:Y:S02]  /*4ab0*/  UIMAD UR4, UR42, UR4, URZ ;  /* 0x000000042a0472a4 */ /* 0x000fe4000f8e02ff */
[----:B------:R-:W-:Y:S02]  /*4ac0*/  @UP1 USHF.R.U32.HI UR7, URZ, UR23, UR5 ;  /* 0x00000017ff071299 */ /* 0x000fe40008011605 */
[----:B------:R-:W-:Y:S02]  /*4ad0*/  USEL UR5, UR14, UR12, !UP0 ;  /* 0x0000000c0e057287 */ /* 0x000fe4000c000000 */
[----:B------:R-:W-:Y:S02]  /*4ae0*/  UIMAD.WIDE.U32 UR10, UR6, UR22, URZ ;  /* 0x00000016060a72a5 */ /* 0x000fe4000f8e00ff */
[----:B------:R-:W-:Y:S02]  /*4af0*/  UIMAD UR8, UR42, UR7, URZ ;  /* 0x000000072a0872a4 */ /* 0x000fe4000f8e02ff */
[----:B------:R-:W-:Y:S03]  /*4b00*/  UISETP.GE.AND UP0, UPT, UR6, UR4, UPT ;  /* 0x000000040600728c */ /* 0x000fe6000bf06270 */
[----:B------:R-:W-:Y:S01]  /*4b10*/  UMOV UR4, UR11 ;  /* 0x0000000b00047c82 */ /* 0x000fe20008000000 */
[----:B------:R-:W-:Y:S02]  /*4b20*/  UISETP.GE.OR UP0, UPT, UR5, UR8, UP0 ;  /* 0x000000080500728c */ /* 0x000fe40008706670 */
[----:B------:R-:W-:Y:S02]  /*4b30*/  USHF.R.U32.HI UR4, URZ, UR23, UR4 ;  /* 0x00000017ff047299 */ /* 0x000fe40008011604 */
[----:B------:R-:W-:Y:S02]  /*4b40*/  UIMAD.WIDE.U32 UR8, UR5, UR22, URZ ;  /* 0x00000016050872a5 */ /* 0x000fe4000f8e00ff */
[----:B------:R-:W-:Y:S04]  /*4b50*/  USEL UR10, UR6, UR4, !UP1 ;  /* 0x00000004060a7287 */ /* 0x000fe8000c800000 */
[----:B------:R-:W-:Y:S01]  /*4b60*/  UIADD3 UR11, UPT, UPT, -UR10, URZ, URZ ;  /* 0x000000ff0a0b7290 */ /* 0x000fe2000fffe1ff */
[----:B------:R-:W-:Y:S02]  /*4b70*/  @!UP0 UMOV UR4, UR9 ;  /* 0x0000000900048c82 */ /* 0x000fe40008000000 */
[----:B------:R-:W-:Y:S02]  /*4b80*/  @!UP0 USHF.R.U32.HI UR4, URZ, UR23, UR4 ;  /* 0x00000017ff048299 */ /* 0x000fe40008011604 */
[----:B------:R-:W-:Y:S02]  /*4b90*/  UIMAD UR8, UR42, UR11, UR6 ;  /* 0x0000000b2a0872a4 */ /* 0x000fe4000f8e0206 */
[----:B------:R-:W-:Y:S02]  /*4ba0*/  @!UP0 USEL UR4, UR5, UR4, !UP1 ;  /* 0x0000000405048287 */ /* 0x000fe4000c800000 */
[----:B------:R-:W-:Y:S02]  /*4bb0*/  UISETP.NE.AND UP1, UPT, UR20, URZ, UPT ;  /* 0x000000ff1400728c */ /* 0x000fe4000bf25270 */
[----:B------:R-:W-:Y:S02]  /*4bc0*/  @!UP0 UIMAD UR8, UR7, UR8, UR4 ;  /* 0x00000008070882a4 */ /* 0x000fe4000f8e0204 */
[----:B------:R-:W-:Y:S02]  /*4bd0*/  @!UP0 UIADD3 UR9, UPT, UPT, UR10, -UR4, URZ ;  /* 0x800000040a098290 */ /* 0x000fe4000fffe0ff */
[----:B------:R-:W-:Y:S02]  /*4be0*/  UIADD3 UR4, UPT, UPT, -UR5, URZ, URZ ;  /* 0x000000ff05047290 */ /* 0x000fe4000fffe1ff */
[----:B------:R-:W-:Y:S02]  /*4bf0*/  UIADD3 UR7, UPT, UPT, -UR6, URZ, URZ ;  /* 0x000000ff06077290 */ /* 0x000fe4000fffe1ff */
[----:B------:R-:W-:Y:S02]  /*4c00*/  @!UP0 UIMAD UR6, UR9, UR42, UR5 ;  /* 0x0000002a090682a4 */ /* 0x000fe4000f8e0205 */
[----:B------:R-:W-:Y:S02]  /*4c10*/  UIMAD UR14, UR15, UR4, UR14 ;  /* 0x000000040f0e72a4 */ /* 0x000fe4000f8e020e */
[----:B------:R-:W-:Y:S01]  /*4c20*/  UIMAD UR13, UR50, UR7, UR13 ;  /* 0x00000007320d72a4 */ /* 0x000fe2000f8e020d */
[----:B------:R-:W-:Y:S02]  /*4c30*/  @!UP0 UMOV UR5, UR8 ;  /* 0x0000000800058c82 */ /* 0x000fe40008000000 */
[----:B------:R-:W-:Y:S02]  /*4c40*/  UIMAD UR14, UR5, UR15, UR14 ;  /* 0x0000000f050e72a4 */ /* 0x000fe4000f8e020e */
[----:B------:R-:W-:Y:S11]  /*4c50*/  UIMAD UR13, UR6, UR50, UR13 ;  /* 0x00000032060d72a4 */ /* 0x000ff6000f8e020d */
[----:B------:R-:W-:Y:S01]  /*4c60*/  @!UPT UIADD3 URZ, UPT, UPT, URZ, URZ, URZ ;  /* 0x000000fffffff290 */ /* 0x000fe2000fffe0ff */
.L_x_85:
[----:B------:R-:W3:Y:S01]  /*4c70*/  @!UP3 LDCU.128 UR8, c[0x0][0xb10] ;  /* 0x00016200ff08b7ac */ /* 0x000ee20008000c00 */
[----:B------:R-:W-:Y:S02]  /*4c80*/  ISETP.NE.U32.AND P0, PT, RZ, UR30, PT ;  /* 0x0000001eff007c0c */ /* 0x000fe4000bf05070 */
[----:B------:R-:W-:Y:S02]  /*4c90*/  SHF.L.U32 R4, R11, 0x1f, RZ ;  /* 0x0000001f0b047819 */ /* 0x000fe400000006ff */
[----:B------:R-:W-:Y:S01]  /*4ca0*/  ISETP.NE.AND.EX P0, PT, RZ, UR31, PT, P0 ;  /* 0x0000001fff007c0c */ /* 0x000fe2000bf05300 */
[----:B------:R-:W4:Y:S01]  /*4cb0*/  @!UP3 LDCU UR5, c[0x0][0xb0c] ;  /* 0x00016180ff05b7ac */ /* 0x000f220008000800 */
[----:B------:R-:W-:Y:S02]  /*4cc0*/  USHF.L.U32 UR35, UR28, 0x7, URZ ;  /* 0x000000071c237899 */ /* 0x000fe400080006ff */
[----:B------:R-:W-:Y:S02]  /*4cd0*/  USHF.L.U32 UR34, UR24, 0x8, URZ ;  /* 0x0000000818227899 */ /* 0x000fe400080006ff */
[----:B---3--:R-:W-:Y:S07]  /*4ce0*/  UIMAD.WIDE.U32 UR6, UR14, UR8, URZ ;  /* 0x000000080e0672a5 */ /* 0x008fee000f8e00ff */
[----:B------:R-:W-:Y:S01]  /*4cf0*/  @!UP3 UMOV UR4, UR7 ;  /* 0x000000070004bc82 */ /* 0x000fe20008000000 */
[----:B----4-:R-:W-:Y:S02]  /*4d00*/  @!UP3 UISETP.NE.AND UP0, UPT, UR5, 0x1, UPT ;  /* 0x000000010500b88c */ /* 0x010fe4000bf05270 */
[----:B------:R-:W-:Y:S02]  /*4d10*/  @!UP3 USHF.R.U32.HI UR4, URZ, UR9, UR4 ;  /* 0x00000009ff04b299 */ /* 0x000fe40008011604 */
[----:B------:R-:W-:Y:S02]  /*4d20*/  UIMAD.WIDE.U32 UR6, UR13, UR11, URZ ;  /* 0x0000000b0d0672a5 */ /* 0x000fe4000f8e00ff */
[----:B------:R-:W-:Y:S02]  /*4d30*/  @!UP3 USEL UR8, UR14, UR4, !UP0 ;  /* 0x000000040e08b287 */ /* 0x000fe4000c000000 */
[----:B------:R-:W-:Y:S03]  /*4d40*/  @!UP3 UISETP.NE.AND UP0, UPT, UR10, 0x1, UPT ;  /* 0x000000010a00b88c */ /* 0x000fe6000bf05270 */
[----:B------:R-:W-:Y:S02]  /*4d50*/  @!UP3 UMOV UR6, UR7 ;  /* 0x000000070006bc82 */ /* 0x000fe40008000000 */
[----:B------:R-:W3:Y:S02]  /*4d60*/  @!UP3 LDCU UR4, c[0x0][0xb20] ;  /* 0x00016400ff04b7ac */ /* 0x000ee40008000800 */
[----:B---3--:R-:W-:Y:S04]  /*4d70*/  @!UP3 USHF.R.U32.HI UR6, URZ, UR4, UR6 ;  /* 0x00000004ff06b299 */ /* 0x008fe80008011606 */
[----:B------:R-:W-:Y:S04]  /*4d80*/  @!UP3 USEL UR6, UR13, UR6, !UP0 ;  /* 0x000000060d06b287 */ /* 0x000fe8000c000000 */
[----:B------:R-:W-:Y:S02]  /*4d90*/  @!UP3 UIADD3 UR4, UPT, UPT, -UR8, UR6, URZ ;  /* 0x000000060804b290 */ /* 0x000fe4000fffe1ff */
[----:B------:R-:W-:Y:S02]  /*4da0*/  @!UP3 UIADD3 UR6, UPT, UPT, UR8, -UR6, URZ ;  /* 0x800000060806b290 */ /* 0x000fe4000fffe0ff */
[----:B------:R-:W-:Y:S02]  /*4db0*/  @!UP3 UIMAD UR14, UR4, UR5, UR14 ;  /* 0x00000005040eb2a4 */ /* 0x000fe4000f8e020e */
[----:B------:R-:W-:Y:S01]  /*4dc0*/  @!UP3 UIMAD UR13, UR6, UR10, UR13 ;  /* 0x0000000a060db2a4 */ /* 0x000fe2000f8e020d */
[----:B------:R-:W-:Y:S11]  /*4dd0*/  BRA.U UP4, `(.L_x_86) ;  /* 0x0000000104107547 */ /* 0x000ff6000b800000 */
[----:B--2---:R-:W-:Y:S04]  /*4de0*/  MOV R0, UR43 ;  /* 0x0000002b00007c02 */ /* 0x004fe80008000f00 */
[----:B------:R-:W-:Y:S04]  /*4df0*/  SHF.L.U32 R5, R0, 0x1f, RZ ;  /* 0x0000001f00057819 */ /* 0x000fe800000006ff */
[----:B------:R-:W2:Y:S02]  /*4e00*/  SYNCS.PHASECHK.TRANS64.TRYWAIT P1, [UR21+0x68], R5 ;  /* 0x00006805ff0075a7 */ /* 0x000ea40008021115 */
[----:B--2---:R-:W-:Y:S05]  /*4e10*/  @!P1 BRA `(.L_x_87) ;  /* 0x0000007400489947 */ /* 0x004fea0003800000 */
.L_x_86:
[----:B------:R-:W-:Y:S05]  /*4e20*/  BRA.U !UP6, `(.L_x_88) ;  /* 0x000000010e387547 */ /* 0x000fea000b800000 */
[----:B------:R-:W-:Y:S01]  /*4e30*/  UPLOP3.LUT UP1, UPT, UPT, UPT, UP5, 0x80, 0x8 ;  /* 0x000000000008789c */ /* 0x000fe20003f2f050 */
[----:B--2---:R-:W-:Y:S01]  /*4e40*/  HFMA2 R0, -RZ, RZ, 0, 5.9604644775390625e-08 ;  /* 0x00000001ff007431 */ /* 0x004fe200000001ff */
[----:B------:R-:W2:Y:S01]  /*4e50*/  LDCU.64 UR8, c[0x0][0x358] ;  /* 0x00006b00ff0877ac */ /* 0x000ea20008000a00 */
[----:B------:R-:W-:Y:S03]  /*4e60*/  IMAD.MOV.U32 R146, RZ, RZ, 0x1 ;  /* 0x00000001ff927424 */ /* 0x000fe600078e00ff */
[----:B------:R-:W-:Y:S05]  /*4e70*/  PLOP3.LUT P1, PT, PT, PT, UP1, 0x80, 0x8 ;  /* 0x000000000008781c */ /* 0x000fea0003f2f018 */
[----:B------:R-:W3:Y:S01]  /*4e80*/  @UP1 LDCU.64 UR4, c[0x0][0x888] ;  /* 0x00011100ff0417ac */ /* 0x000ee20008000a00 */
[----:B------:R-:W-:Y:S07]  /*4e90*/  @UP1 UIMAD UR6, UR36, UR30, URZ ;  /* 0x0000001e240612a4 */ /* 0x000fee000f8e02ff */
[----:B------:R-:W-:Y:S01]  /*4ea0*/  @!P1 PRMT R146, R0, 0x7610, R146 ;  /* 0x0000761000929816 */ /* 0x000fe20000000092 */
[----:B---3--:R-:W-:Y:S06]  /*4eb0*/  @UP1 UIMAD.WIDE UR4, UR6, 0x4, UR4 ;  /* 0x00000004060418a5 */ /* 0x008fec000f8e0204 */
[----:B------:R-:W-:Y:S01]  /*4ec0*/  IMAD.U32 R6, RZ, RZ, UR4 ;  /* 0x00000004ff067e24 */ /* 0x000fe2000f8e00ff */
[----:B------:R-:W-:Y:S04]  /*4ed0*/  MOV R7, UR5 ;  /* 0x0000000500077c02 */ /* 0x000fe80008000f00 */
[----:B------:R-:W3:Y:S01]  /*4ee0*/  @!UP1 LDCU UR4, c[0x0][0x880] ;  /* 0x00011000ff0497ac */ /* 0x000ee20008000800 */
[----:B--2--5:R4:W5:Y:S02]  /*4ef0*/  @P1 LDG.E R73, desc[UR8][R6.64] ;  /* 0x0000000806491981 */ /* 0x024964000c1e1900 */
[----:B---34-:R-:W-:Y:S07]  /*4f00*/  @!P1 IMAD.U32 R73, RZ, RZ, UR4 ;  /* 0x00000004ff499e24 */ /* 0x018fee000f8e00ff */
.L_x_88:
[----:B-----5:R-:W-:Y:S01]  /*4f10*/  @!P0 FSETP.EQ.AND P2, PT, R73, RZ, PT ;  /* 0x000000ff4900820b */ /* 0x020fe20003f42000 */
[----:B------:R-:W-:Y:S01]  /*4f20*/  @!UPT UIADD3 URZ, UPT, UPT, URZ, URZ, URZ ;  /* 0x000000fffffff290 */ /* 0x000fe2000fffe0ff */
[----:B------:R-:W-:Y:S11]  /*4f30*/  @!P0 BRA `(.L_x_89) ;  /* 0x0000000000148947 */ /* 0x000ff60003800000 */
[----:B------:R-:W-:Y:S02]  /*4f40*/  LOP3.LUT P0, RZ, R146, 0xff, RZ, 0xc0, !PT ;  /* 0x000000ff92ff7812 */ /* 0x000fe4000780c0ff */
[----:B------:R-:W-:Y:S04]  /*4f50*/  PLOP3.LUT P2, PT, PT, PT, UP1, 0x80, 0x8 ;  /* 0x000000000008781c */ /* 0x000fe80003f4f018 */
[----:B------:R-:W-:Y:S07]  /*4f60*/  PLOP3.LUT P2, PT, P2, PT, PT, 0x8, 0x80 ;  /* 0x000000000080781c */ /* 0x000fee000174e170 */
[----:B------:R-:W-:Y:S11]  /*4f70*/  @P0 FSETP.EQ.AND P2, PT, R73, RZ, PT ;  /* 0x000000ff4900020b */ /* 0x000ff60003f42000 */
[----:B------:R-:W-:Y:S02]  /*4f80*/  @!UPT UIADD3 URZ, UPT, UPT, URZ, URZ, URZ ;  /* 0x000000fffffff290 */ /* 0x000fe4000fffe0ff */
.L_x_89:
[----:B------:R-:W3:Y:S01]  /*4f90*/  SYNCS.PHASECHK.TRANS64.TRYWAIT P0, [UR21+0x40], R4 ;  /* 0x00004004ff0075a7 */ /* 0x000ee20008001115 */
[----:B------:R-:W-:Y:S04]  /*4fa0*/  ELECT P1, URZ, PT ;  /* 0x0000000000ff782f */ /* 0x000fe80003820000 */
[----:B------:R-:W-:Y:S01]  /*4fb0*/  PLOP3.LUT P1, PT, P2, P1, PT, 0xf2, 0x2f ;  /* 0x00000000002f781c */ /* 0x000fe20001723e72 */
[----:B------:R-:W-:Y:S01]  /*4fc0*/  @!UPT UIADD3 URZ, UPT, UPT, URZ, URZ, URZ ;  /* 0x000000fffffff290 */ /* 0x000fe2000fffe0ff */
[----:B---3--:R-:W-:Y:S11]  /*4fd0*/  @!P0 BRA `(.L_x_90) ;  /* 0x0000007000f08947 */ /* 0x008ff60003800000 */
.L_x_172:
[----:B------:R-:W-:Y:S01]  /*4fe0*/  @!P1 IADD3 R2, P0, PT, R12, 0x580, RZ ;  /* 0x000005800c029810 */ /* 0x000fe20007f1e0ff */
[----:B------:R-:W-:Y:S01]  /*4ff0*/  VOTEU.ALL UP0, P1 ;  /* 0x0000000000ff7886 */ /* 0x000fe20000800000 */
[----:B------:R-:W-:Y:S01]  /*5000*/  UMOV UR6, 0x0 ;  /* 0x0000000000067882 */ /* 0x000fe20000000000 */
[----:B------:R-:W-:Y:S01]  /*5010*/  UMOV UR7, 0x10000000 ;  /* 0x1000000000077882 */ /* 0x000fe20000000000 */
[----:B------:R-:W-:Y:S01]  /*5020*/  @!P1 R2UR UR5, R2 ;  /* 0x00000000020592ca */ /* 0x000fe200000e0000 */
[----:B--2---:R-:W-:Y:S01]  /*5030*/  @!P1 IMAD.X R0, RZ, RZ, R13, P0 ;  /* 0x000000ffff009224 */ /* 0x004fe200000e060d */
[----:B------:R-:W-:Y:S01]  /*5040*/  @!UP0 UIADD3 UR32, UPT, UPT, UR21, 0x400, URZ ;  /* 0x0000040015208890 */ /* 0x000fe2000fffe0ff */
[----:B------:R-:W-:Y:S03]  /*5050*/  VOTEU.ALL UP0, P1 ;  /* 0x0000000000ff7886 */ /* 0x000fe60000800000 */
[----:B------:R-:W-:Y:S01]  /*5060*/  @!P1 R2UR UR4, R0 ;  /* 0x00000000000492ca */ /* 0x000fe200000e0000 */
[----:B------:R-:W-:Y:S06]  /*5070*/  @!P1 IMAD.MOV.U32 R0, RZ, RZ, 0x4000 ;  /* 0x00004000ff009424 */ /* 0x000fec00078e00ff */
[----:B------:R-:W-:Y:S06]  /*5080*/  IMAD.U32 R6, RZ, RZ, UR5 ;  /* 0x00000005ff067e24 */ /* 0x000fec000f8e00ff */
[----:B------:R-:W-:Y:S01]  /*5090*/  IMAD.U32 R7, RZ, RZ, UR4 ;  /* 0x00000004ff077e24 */ /* 0x000fe2000f8e00ff */
[----:B------:R-:W-:Y:S04]  /*50a0*/  @!P1 R2UR UR4, R6 ;  /* 0x00000000060492ca */ /* 0x000fe800000e0000 */
[----:B------:R-:W-:Y:S11]  /*50b0*/  @!P1 R2UR UR5, R7 ;  /* 0x00000000070592ca */ /* 0x000ff600000e0000 */
[----:B------:R-:W-:Y:S02]  /*50c0*/  @!UPT UIADD3 URZ, UPT, UPT, URZ, URZ, URZ ;  /* 0x000000fffffff290 */ /* 0x000fe4000fffe0ff */
[----:B------:R2:W-:Y:S01]  /*50d0*/  @!UP0 UTMALDG.3D [UR32], [UR4], desc[UR6] ;  /* 0x00000620040085b4 */ /* 0x0005e20008011000 */
[----:B------:R3:W-:Y:S01]  /*50e0*/  @!P1 SYNCS.ARRIVE.TRANS64.RED.A0TR RZ, [UR21+0x20], R0 ;  /* 0x00002000ffff99a7 */ /* 0x0007e20008300415 */
[----:B--2---:R-:W-:Y:S09]  /*50f0*/  UPRMT UR4, UR47, 0x654, UR33 ;  /* 0x000006542f047896 */ /* 0x004ff20008000021 */
[----:B------:R-:W-:Y:S01]  /*5100*/  SYNCS.ARRIVE.TRANS64.RED.A1T0 RZ, [UR4], RZ ;  /* 0x000000ffffff79a7 */ /* 0x000fe20008100404 */
[----:B------:R-:W2:Y:S02]  /*5110*/  SYNCS.PHASECHK.TRANS64.TRYWAIT P0, [UR21+0x48], R4 ;  /* 0x00004804ff0075a7 */ /* 0x000ea40008001115 */
[----:B--23--:R-:W-:Y:S05]  /*5120*/  @!P0 BRA `(.L_x_91) ;  /* 0x0000007000b48947 */ /* 0x00cfea0003800000 */
.L_x_174:
[----:B------:R-:W-:Y:S01]  /*5130*/  @!P1 IADD3 R2, P0, PT, R12, 0x580, RZ ;  /* 0x000005800c029810 */ /* 0x000fe20007f1e0ff */
[----:B------:R-:W-:Y:S01]  /*5140*/  VOTEU.ALL UP0, P1 ;  /* 0x0000000000ff7886 */ /* 0x000fe20000800000 */
[----:B------:R-:W-:Y:S01]  /*5150*/  UMOV UR6, 0x0 ;  /* 0x0000000000067882 */ /* 0x000fe20000000000 */
[----:B------:R-:W-:Y:S01]  /*5160*/  UMOV UR7, 0x10000000 ;  /* 0x1000000000077882 */ /* 0x000fe20000000000 */
[----:B------:R-:W-:Y:S01]  /*5170*/  @!P1 R2UR UR5, R2 ;  /* 0x00000000020592ca */ /* 0x000fe200000e0000 */
[----:B------:R-:W-:Y:S01]  /*5180*/  @!P1 IMAD.X R0, RZ, RZ, R13, P0 ;  /* 0x000000ffff009224 */ /* 0x000fe200000e060d */
[----:B------:R-:W-:Y:S02]  /*5190*/  @!UP0 UIADD3 UR26, UPT, UPT, UR34, 0x40, URZ ;  /* 0x00000040221a8890 */ /* 0x000fe4000fffe0ff */
[----:B------:R-:W-:Y:S02]  /*51a0*/  @!UP0 UIADD3 UR24, UPT, UPT, UR21, 0x4400, URZ ;  /* 0x0000440015188890 */ /* 0x000fe4000fffe0ff */
[----:B------:R-:W-:Y:S01]  /*51b0*/  @!P1 R2UR UR4, R0 ;  /* 0x00000000000492ca */ /* 0x000fe200000e0000 */
[----:B------:R-:W-:Y:S01]  /*51c0*/  VOTEU.ALL UP0, P1 ;  /* 0x0000000000ff7886 */ /* 0x000fe20000800000 */
[----:B------:R-:W-:Y:S01]  /*51d0*/  UMOV UR27, UR35 ;  /* 0x00000023001b7c82 */ /* 0x000fe20008000000 */
[----:B------:R-:W-:Y:S01]  /*51e0*/  UMOV UR28, UR36 ;  /* 0x00000024001c7c82 */ /* 0x000fe20008000000 */
[----:B------:R-:W-:Y:S03]  /*51f0*/  @!P1 IMAD.MOV.U32 R0, RZ, RZ, 0x4000 ;  /* 0x00004000ff009424 */ /* 0x000fe600078e00ff */
[----:B------:R-:W-:Y:S06]  /*5200*/  IMAD.U32 R6, RZ, RZ, UR5 ;  /* 0x00000005ff067e24 */ /* 0x000fec000f8e00ff */
[----:B------:R-:W-:Y:S01]  /*5210*/  IMAD.U32 R7, RZ, RZ, UR4 ;  /* 0x00000004ff077e24 */ /* 0x000fe2000f8e00ff */
[----:B------:R-:W-:Y:S04]  /*5220*/  @!P1 R2UR UR4, R6 ;  /* 0x00000000060492ca */ /* 0x000fe800000e0000 */
[----:B------:R-:W-:Y:S11]  /*5230*/  @!P1 R2UR UR5, R7 ;  /* 0x00000000070592ca */ /* 0x000ff600000e0000 */
[----:B------:R-:W-:Y:S02]  /*5240*/  @!UPT UIADD3 URZ, UPT, UPT, URZ, URZ, URZ ;  /* 0x000000fffffff290 */ /* 0x000fe4000fffe0ff */
[----:B------:R3:W-:Y:S01]  /*5250*/  @!UP0 UTMALDG.3D [UR24], [UR4], desc[UR6] ;  /* 0x00000618040085b4 */ /* 0x0007e20008011000 */
[----:B------:R4:W-:Y:S01]  /*5260*/  @!P1 SYNCS.ARRIVE.TRANS64.RED.A0TR RZ, [UR21+0x28], R0 ;  /* 0x00002800ffff99a7 */ /* 0x0009e20008300415 */
[----:B---3--:R-:W-:Y:S09]  /*5270*/  UPRMT UR4, UR47, 0x654, UR25 ;  /* 0x000006542f047896 */ /* 0x008ff20008000019 */
[----:B------:R-:W-:Y:S01]  /*5280*/  SYNCS.ARRIVE.TRANS64.RED.A1T0 RZ, [UR4], RZ ;  /* 0x000000ffffff79a7 */ /* 0x000fe20008100404 */
[----:B------:R-:W3:Y:S02]  /*5290*/  SYNCS.PHASECHK.TRANS64.TRYWAIT P0, [UR21+0x50], R4 ;  /* 0x00005004ff0075a7 */ /* 0x000ee40008001115 */
[----:B---34-:R-:W-:Y:S05]  /*52a0*/  @!P0 BRA `(.L_x_92) ;  /* 0x00000070006c8947 */ /* 0x018fea0003800000 */
.L_x_176:
[----:B------:R-:W-:Y:S01]  /*52b0*/  @!P1 IADD3 R2, P0, PT, R12, 0x580, RZ ;  /* 0x000005800c029810 */ /* 0x000fe20007f1e0ff */
[----:B------:R-:W-:Y:S01]  /*52c0*/  VOTEU.ALL UP0, P1 ;  /* 0x0000000000ff7886 */ /* 0x000fe20000800000 */
[----:B------:R-:W-:Y:S01]  /*52d0*/  UMOV UR6, 0x0 ;  /* 0x0000000000067882 */ /* 0x000fe20000000000 */
[----:B------:R-:W-:Y:S01]  /*52e0*/  UMOV UR7, 0x10000000 ;  /* 0x1000000000077882 */ /* 0x000fe20000000000 */
[----:B------:R-:W-:Y:S01]  /*52f0*/  @!P1 R2UR UR5, R2 ;  /* 0x00000000020592ca */ /* 0x000fe200000e0000 */
[----:B------:R-:W-:Y:S01]  /*5300*/  @!P1 IMAD.X R0, RZ, RZ, R13, P0 ;  /* 0x000000ffff009224 */ /* 0x000fe200000e060d */
[----:B------:R-:W-:Y:S01]  /*5310*/  @!UP0 UIADD3 UR18, UPT, UPT, UR34, 0x80, URZ ;  /* 0x0000008022128890 */ /* 0x000fe2000fffe0ff */
[----:B------:R-:W-:Y:S01]  /*5320*/  VIADD R10, R10, 0x1 ;  /* 0x000000010a0a7836 */ /* 0x000fe20000000000 */
        /* <DEDUP_REMOVED lines=17> */
.L_x_178:
[----:B------:R-:W-:Y:S01]  /*5440*/  @!P1 IADD3 R2, P0, PT, R12, 0x580, RZ ;  /* 0x000005800c029810 */ /* 0x000fe20007f1e0ff */
[----:B------:R-:W-:Y:S01]  /*5450*/  VOTEU.ALL UP0, P1 ;  /* 0x0000000000ff7886 */ /* 0x000fe20000800000 */
[----:B------:R-:W-:Y:S01]  /*5460*/  UMOV UR6, 0x0 ;  /* 0x0000000000067882 */ /* 0x000fe20000000000 */
[----:B------:R-:W-:Y:S01]  /*5470*/  UMOV UR7, 0x10000000 ;  /* 0x1000000000077882 */ /* 0x000fe20000000000 */
[----:B------:R-:W-:Y:S01]  /*5480*/  @!P1 R2UR UR5, R2 ;  /* 0x00000000020592ca */ /* 0x000fe200000e0000 */
[----:B------:R-:W-:Y:S01]  /*5490*/  @!P1 IMAD.X R0, RZ, RZ, R13, P0 ;  /* 0x000000ffff009224 */ /* 0x000fe200000e060d */
[----:B------:R-:W-:Y:S01]  /*54a0*/  @!UP0 UIADD3 UR10, UPT, UPT, UR34, 0xc0, URZ ;  /* 0x000000c0220a8890 */ /* 0x000fe2000fffe0ff */
[----:B------:R-:W-:Y:S01]  /*54b0*/  R2UR UR16, R148 ;  /* 0x00000000941072ca */ /* 0x000fe200000e0000 */
[----:B------:R-:W-:Y:S01]  /*54c0*/  @!UP0 UIADD3 UR8, UPT, UPT, UR21, 0xc400, URZ ;  /* 0x0000c40015088890 */ /* 0x000fe2000fffe0ff */
[----:B------:R-:W-:Y:S01]  /*54d0*/  ISETP.NE.AND P0, PT, R10, 0x2, PT ;  /* 0x000000020a00780c */ /* 0x000fe20003f05270 */
[----:B------:R-:W-:Y:S01]  /*54e0*/  @!UP0 UIADD3 UR9, UPT, UPT, UR21, 0x38, URZ ;  /* 0x0000003815098890 */ /* 0x000fe2000fffe0ff */
[----:B------:R-:W-:Y:S01]  /*54f0*/  @!P1 R2UR UR4, R0 ;  /* 0x00000000000492ca */ /* 0x000fe200000e0000 */
[----:B------:R-:W-:Y:S01]  /*5500*/  VOTEU.ALL UP0, P1 ;  /* 0x0000000000ff7886 */ /* 0x000fe20000800000 */
[----:B------:R-:W-:Y:S01]  /*5510*/  UMOV UR11, UR35 ;  /* 0x00000023000b7c82 */ /* 0x000fe20008000000 */
[----:B------:R-:W-:Y:S01]  /*5520*/  UMOV UR12, UR36 ;  /* 0x00000024000c7c82 */ /* 0x000fe20008000000 */
[----:B------:R-:W-:Y:S01]  /*5530*/  SEL R0, RZ, 0x1, P0 ;  /* 0x00000001ff007807 */ /* 0x000fe20000000000 */
[----:B------:R-:W-:Y:S01]  /*5540*/  UIADD3 UR28, UPT, UPT, UR14, UR63, URZ ;  /* 0x0000003f0e1c7290 */ /* 0x000fe2000fffe0ff */
[----:B--2---:R-:W-:Y:S01]  /*5550*/  IMAD.U32 R4, RZ, RZ, UR5 ;  /* 0x00000005ff047e24 */ /* 0x004fe2000f8e00ff */
[----:B------:R-:W-:Y:S01]  /*5560*/  LOP3.LUT R11, R11, 0x1, RZ, 0x3c, !PT ;  /* 0x000000010b0b7812 */ /* 0x000fe200078e3cff */
[----:B------:R-:W-:Y:S01]  /*5570*/  UMOV UR36, UR29 ;  /* 0x0000001d00247c82 */ /* 0x000fe20008000000 */
[----:B------:R-:W-:Y:S01]  /*5580*/  LOP3.LUT R9, R9, R0, RZ, 0x3c, !PT ;  /* 0x0000000009097212 */ /* 0x000fe200078e3cff */
[----:B------:R-:W-:Y:S01]  /*5590*/  UIADD3 UR24, UPT, UPT, UR13, UR16, URZ ;  /* 0x000000100d187290 */ /* 0x000fe2000fffe0ff */
[----:B------:R-:W-:Y:S01]  /*55a0*/  SEL R10, R10, RZ, P0 ;  /* 0x000000ff0a0a7207 */ /* 0x000fe20000000000 */
[----:B------:R-:W-:Y:S01]  /*55b0*/  UPLOP3.LUT UP4, UPT, UPT, UPT, UPT, 0x80, 0x8 ;  /* 0x000000000008789c */ /* 0x000fe20003f8f070 */
[----:B------:R-:W-:Y:S01]  /*55c0*/  IMAD.U32 R5, RZ, RZ, UR4 ;  /* 0x00000004ff057e24 */ /* 0x000fe2000f8e00ff */
[----:B------:R-:W-:Y:S04]  /*55d0*/  @!P1 R2UR UR4, R4 ;  /* 0x00000000040492ca */ /* 0x000fe800000e0000 */
[----:B------:R-:W-:Y:S11]  /*55e0*/  @!P1 R2UR UR5, R5 ;  /* 0x00000000050592ca */ /* 0x000ff600000e0000 */
[----:B------:R-:W-:Y:S02]  /*55f0*/  @!UPT UIADD3 URZ, UPT, UPT, URZ, URZ, URZ ;  /* 0x000000fffffff290 */ /* 0x000fe4000fffe0ff */
[----:B------:R2:W-:Y:S01]  /*5600*/  @!UP0 UTMALDG.3D [UR8], [UR4], desc[UR6] ;  /* 0x00000608040085b4 */ /* 0x0005e20008011000 */
[----:B------:R2:W-:Y:S01]  /*5610*/  @!P1 SYNCS.ARRIVE.TRANS64.RED.A0TR RZ, [UR21+0x38], R3 ;  /* 0x00003803ffff99a7 */ /* 0x0005e20008300415 */
[----:B------:R-:W-:Y:S01]  /*5620*/  SYNCS.ARRIVE.TRANS64.RED.A1T0 RZ, [UR39], RZ ;  /* 0x000000ffffff79a7 */ /* 0x000fe20008100427 */
[----:B------:R-:W-:Y:S05]  /*5630*/  BRA.U UP2, `(.L_x_94) ;  /* 0xfffffff102507547 */ /* 0x000fea000b83ffff */
[----:B--2---:R-:W-:-:S04]  /*5640*/  SHF.L.U32 R3, R11, 0x1f, RZ ;  /* 0x0000001f0b037819 */ /* 0x004fc800000006ff */
[----:B------:R-:W2:Y:S02]  /*5650*/  SYNCS.PHASECHK.TRANS64.TRYWAIT P0, [UR21+0x40], R3 ;  /* 0x00004003ff0075a7 */ /* 0x000ea40008001115 */
[----:B--2---:R-:W-:Y:S05]  /*5660*/  @!P0 BRA `(.L_x_95) ;  /* 0x0000006c00ac8947 */ /* 0x004fea0003800000 */
.L_x_180:
[----:B------:R-:W3:Y:S02]  /*5670*/  SYNCS.PHASECHK.TRANS64.TRYWAIT P0, [UR21+0x48], R3 ;  /* 0x00004803ff0075a7 */ /* 0x000ee40008001115 */
[----:B---3--:R-:W-:Y:S05]  /*5680*/  @!P0 BRA `(.L_x_96) ;  /* 0x0000006c00bc8947 */ /* 0x008fea0003800000 */
.L_x_182:
[----:B------:R-:W3:Y:S02]  /*5690*/  SYNCS.PHASECHK.TRANS64.TRYWAIT P0, [UR21+0x50], R3 ;  /* 0x00005003ff0075a7 */ /* 0x000ee40008001115 */
[----:B---3--:R-:W-:Y:S05]  /*56a0*/  @!P0 BRA `(.L_x_97) ;  /* 0x0000006c00cc8947 */ /* 0x008fea0003800000 */
.L_x_184:
[----:B--2---:R-:W-:-:S07]  /*56b0*/  MOV R0, UR21 ;  /* 0x0000001500007c02 */ /* 0x004fce0008000f00 */
.L_x_98:
[----:B--2---:R-:W-:-:S04]  /*56c0*/  SHF.L.U32 R3, R11, 0x1f, RZ ;  /* 0x0000001f0b037819 */ /* 0x004fc800000006ff */
[----:B------:R2:W3:Y:S03]  /*56d0*/  SYNCS.PHASECHK.TRANS64.TRYWAIT P0, [R0+URZ+0x58], R3 ;  /* 0x00005803000075a7 */ /* 0x0004e600080011ff */
[----:B---3--:R-:W-:Y:S05]  /*56e0*/  @!P0 NANOSLEEP.SYNCS 0x989680 ;  /* 0x009896800000895d */ /* 0x008fea0003900000 */
[----:B------:R-:W3:Y:S02]  /*56f0*/  @!P0 SYNCS.PHASECHK.TRANS64 P0, [R0+URZ+0x58], R3 ;  /* 0x00005803000085a7 */ /* 0x000ee400080010ff */
[----:B-1-3--:R-:W-:Y:S05]  /*5700*/  @P0 EXIT ;  /* 0x000000000000094d */ /* 0x00afea0003800000 */
[----:B------:R-:W-:Y:S05]  /*5710*/  BRA `(.L_x_98) ;  /* 0xfffffffc00e87947 */ /* 0x000fea000383ffff */
.L_x_83:
[----:B------:R-:W-:-:S06]  /*5720*/  UISETP.GE.AND UP0, UPT, UR18, 0x4, UPT ;  /* 0x000000041200788c */ /* 0x000fcc000bf06270 */
[----:B------:R-:W-:-:S13]  /*5730*/  PLOP3.LUT P0, PT, PT, PT, UP0, 0x80, 0x8 ;  /* 0x000000000008781c */ /* 0x000fda0003f0f008 */
[----:B-1----:R-:W-:Y:S05]  /*5740*/  @!P0 EXIT ;  /* 0x000000000000894d */ /* 0x002fea0003800000 */
[----:B------:R-:W-:Y:S01]  /*5750*/  BAR.SYNC.DEFER_BLOCKING 0x6, 0xa0 ;  /* 0x0182800000007b1d */ /* 0x000fe20000010000 */
[C---:B------:R-:W-:Y:S01]  /*5760*/  IMAD.SHL.U32 R3, R163.reuse, 0x40, RZ ;  /* 0x00000040a3037824 */ /* 0x040fe200078e00ff */
[C---:B------:R-:W-:Y:S01]  /*5770*/  LOP3.LUT R145, R163.reuse, 0x1, RZ, 0xc0, !PT ;  /* 0x00000001a3917812 */ /* 0x040fe200078ec0ff */
[C---:B------:R-:W-:Y:S01]  /*5780*/  IMAD.U32 R69, R163.reuse, 0x10000, RZ ;  /* 0x00010000a3457824 */ /* 0x040fe200078e00ff */
[----:B------:R-:W-:Y:S01]  /*5790*/  CS2R R158, SRZ ;  /* 0x00000000009e7805 */ /* 0x000fe2000001ff00 */
[----:B------:R-:W-:Y:S01]  /*57a0*/  IMAD.SHL.U32 R144, R163, 0x8, RZ ;  /* 0x00000008a3907824 */ /* 0x000fe200078e00ff */
[----:B------:R-:W-:Y:S01]  /*57b0*/  UMOV UR44, 0x400 ;  /* 0x00000400002c7882 */ /* 0x000fe20000000000 */
[----:B------:R-:W1:Y:S01]  /*57c0*/  LDCU.64 UR4, c[0x0][0x890] ;  /* 0x00011200ff0477ac */ /* 0x000e620008000a00 */
[----:B------:R-:W2:Y:S01]  /*57d0*/  LDC.64 R142, c[0x0][0x8b0] ;  /* 0x00022c00ff8e7b82 */ /* 0x000ea20000000a00 */
[----:B------:R-:W-:Y:S01]  /*57e0*/  ISETP.NE.U32.AND P0, PT, R145, 0x1, PT ;  /* 0x000000019100780c */ /* 0x000fe20003f05070 */
[----:B------:R-:W-:Y:S01]  /*57f0*/  IMAD.MOV.U32 R162, RZ, RZ, 0x2 ;  /* 0x00000002ffa27424 */ /* 0x000fe200078e00ff */
[----:B------:R-:W-:Y:S01]  /*5800*/  ULEA UR44, UR47, UR44, 0x18 ;  /* 0x0000002c2f2c7291 */ /* 0x000fe2000f8ec0ff */
[----:B------:R-:W-:Y:S01]  /*5810*/  LOP3.LUT R7, R3, 0x1c0, RZ, 0xc0, !PT ;  /* 0x000001c003077812 */ /* 0x000fe200078ec0ff */
[----:B------:R-:W-:Y:S01]  /*5820*/  IMAD.MOV.U32 R161, RZ, RZ, 0x4 ;  /* 0x00000004ffa17424 */ /* 0x000fe200078e00ff */
[----:B------:R-:W-:Y:S01]  /*5830*/  LOP3.LUT R69, R69, 0x600000, RZ, 0xc0, !PT ;  /* 0x0060000045457812 */ /* 0x000fe200078ec0ff */
[----:B------:R-:W-:Y:S01]  /*5840*/  IMAD.MOV.U32 R160, RZ, RZ, 0x1 ;  /* 0x00000001ffa07424 */ /* 0x000fe200078e00ff */
[----:B------:R-:W3:Y:S01]  /*5850*/  LDC.64 R140, c[0x0][0x8a8] ;  /* 0x00022a00ff8c7b82 */ /* 0x000ee20000000a00 */
[----:B------:R-:W-:Y:S01]  /*5860*/  R2P PR, R163, 0x6 ;  /* 0x00000006a3007804 */ /* 0x000fe20000000000 */
[----:B------:R-:W-:Y:S01]  /*5870*/  IMAD.MOV.U32 R68, RZ, RZ, RZ ;  /* 0x000000ffff447224 */ /* 0x000fe200078e00ff */
[----:B------:R-:W-:Y:S01]  /*5880*/  LOP3.LUT R144, R7, 0x38, R144, 0xf8, !PT ;  /* 0x0000003807907812 */ /* 0x000fe200078ef890 */
[----:B------:R-:W-:Y:S01]  /*5890*/  IMAD.MOV.U32 R152, RZ, RZ, RZ ;  /* 0x000000ffff987224 */ /* 0x000fe200078e00ff */
[----:B------:R-:W-:Y:S01]  /*58a0*/  P2R R2, PR, RZ, 0x1 ;  /* 0x00000001ff027803 */ /* 0x000fe20000000000 */
[----:B------:R-:W4:Y:S01]  /*58b0*/  LDCU UR60, c[0x0][0x370] ;  /* 0x00006e00ff3c77ac */ /* 0x000f220008000800 */
[----:B------:R-:W-:Y:S01]  /*58c0*/  LOP3.LUT R144, R144, 0x1e00, R3, 0xf8, !PT ;  /* 0x00001e0090907812 */ /* 0x000fe200078ef803 */
[----:B------:R-:W4:Y:S01]  /*58d0*/  LDS R0, [UR44+0x100] ;  /* 0x0001002cff007984 */ /* 0x000f220008000800 */
[----:B-1----:R-:W-:Y:S01]  /*58e0*/  IMAD.U32 R165, RZ, RZ, UR4 ;  /* 0x00000004ffa57e24 */ /* 0x002fe2000f8e00ff */
[----:B------:R-:W-:Y:S01]  /*58f0*/  UIADD3 UR4, UPT, UPT, UR44, 0x400, URZ ;  /* 0x000004002c047890 */ /* 0x000fe2000fffe0ff */
[----:B------:R-:W-:Y:S01]  /*5900*/  IMAD.U32 R164, RZ, RZ, UR5 ;  /* 0x00000005ffa47e24 */ /* 0x000fe2000f8e00ff */
[----:B------:R-:W-:Y:S01]  /*5910*/  LOP3.LUT R163, R163, 0x60, RZ, 0xc0, !PT ;  /* 0x00000060a3a37812 */ /* 0x000fe200078ec0ff */
[----:B------:R-:W1:Y:S01]  /*5920*/  LDCU UR43, c[0x0][0xb0c] ;  /* 0x00016180ff2b77ac */ /* 0x000e620008000800 */
[----:B------:R-:W-:-:S02]  /*5930*/  SEL R162, R162, 0xfffffffe, !P1 ;  /* 0xfffffffea2a27807 */ /* 0x000fc40004800000 */
[----:B------:R-:W-:Y:S01]  /*5940*/  SEL R161, R161, 0xfffffffc, !P2 ;  /* 0xfffffffca1a17807 */ /* 0x000fe20005000000 */
[----:B------:R-:W-:Y:S01]  /*5950*/  IMAD.U32 R150, RZ, RZ, UR4 ;  /* 0x00000004ff967e24 */ /* 0x000fe2000f8e00ff */
[----:B------:R-:W1:Y:S01]  /*5960*/  LDCU UR39, c[0x0][0xb30] ;  /* 0x00016600ff2777ac */ /* 0x000e620008000800 */
[----:B------:R-:W1:Y:S01]  /*5970*/  LDCU.64 UR54, c[0x0][0x888] ;  /* 0x00011100ff3677ac */ /* 0x000e620008000a00 */
[----:B------:R-:W1:Y:S01]  /*5980*/  LDCU.64 UR40, c[0x0][0xb28] ;  /* 0x00016500ff2877ac */ /* 0x000e620008000a00 */
[----:B------:R-:W1:Y:S01]  /*5990*/  LDCU.128 UR56, c[0x0][0xb10] ;  /* 0x00016200ff3877ac */ /* 0x000e620008000c00 */
[----:B------:R-:W1:Y:S01]  /*59a0*/  LDCU UR53, c[0x0][0x374] ;  /* 0x00006e80ff3577ac */ /* 0x000e620008000800 */
[----:B------:R-:W-:Y:S01]  /*59b0*/  UMOV UR52, URZ ;  /* 0x000000ff00347c82 */ /* 0x000fe20008000000 */
[----:B------:R-:W-:Y:S01]  /*59c0*/  UMOV UR46, URZ ;  /* 0x000000ff002e7c82 */ /* 0x000fe20008000000 */
[----:B-1234-:R-:W-:-:S07]  /*59d0*/  IMAD.IADD R69, R0, 0x1, R69 ;  /* 0x0000000100457824 */ /* 0x01efce00078e0245 */
.L_x_142:
[----:B------:R-:W-:Y:S02]  /*59e0*/  LEA R3, R152, UR44, 0x3 ;  /* 0x0000002c98037c11 */ /* 0x000fe4000f8e18ff */
[----:B------:R-:W-:Y:S02]  /*59f0*/  SHF.L.U32 R0, R158, 0x1f, RZ ;  /* 0x0000001f9e007819 */ /* 0x000fe400000006ff */
[----:B-1----:R-:W-:Y:S02]  /*5a00*/  LEA R5, R152, UR44, 0x4 ;  /* 0x0000002c98057c11 */ /* 0x002fe4000f8e20ff */
[----:B------:R-:W1:Y:S02]  /*5a10*/  SYNCS.PHASECHK.TRANS64.TRYWAIT P0, [R3+URZ+0x70], R0 ;  /* 0x00007000030075a7 */ /* 0x000e6400080011ff */
[----:B-1----:R-:W-:Y:S05]  /*5a20*/  @!P0 BRA `(.L_x_99) ;  /* 0x0000006c00048947 */ /* 0x002fea0003800000 */
.L_x_185:
[----:B------:R-:W2:Y:S01]  /*5a30*/  LDS.128 R4, [R5+0xe0] ;  /* 0x0000e00005047984 */ /* 0x000ea20000000c00 */
        /* <DEDUP_REMOVED lines=10> */
[----:B------:R-:W-:Y:S01]  /*5ae0*/  PLOP3.LUT P0, PT, PT, PT, UP1, 0x80, 0x8 ;  /* 0x000000000008781c */ /* 0x000fe20003f0f018 */
[----:B------:R-:W-:Y:S11]  /*5af0*/  UP2UR UR62, UPR, URZ, 0x2 ;  /* 0x00000002ff3e7883 */ /* 0x000ff60008000000 */
[----:B------:R-:W-:Y:S01]  /*5b00*/  @!UPT UIADD3 URZ, UPT, UPT, URZ, URZ, URZ ;  /* 0x000000fffffff290 */ /* 0x000fe2000fffe0ff */
[----:B-1----:R-:W-:Y:S02]  /*5b10*/  @P0 SHF.R.U32.HI R0, RZ, 0x10, R5 ;  /* 0x00000010ff000819 */ /* 0x002fe40000011605 */
        /* <DEDUP_REMOVED lines=12> */
[----:B------:R-:W2:Y:S01]  /*5be0*/  LDCU UR12, c[0x0][0xb20] ;  /* 0x00016400ff0c77ac */ /* 0x000ea20008000800 */
[----:B------:R-:W-:Y:S02]  /*5bf0*/  UIMAD.WIDE.U32 UR4, UR53, UR59, URZ ;  /* 0x0000003b350472a5 */ /* 0x000fe4000f8e00ff */
[----:B------:R-:W-:Y:S02]  /*5c00*/  UIMAD.WIDE.U32 UR6, UR60, UR56, URZ ;  /* 0x000000383c0672a5 */ /* 0x000fe4000f8e00ff */
[----:B------:R-:W-:Y:S02]  /*5c10*/  UISETP.NE.AND UP0, UPT, UR58, 0x1, UPT ;  /* 0x000000013a00788c */ /* 0x000fe4000bf05270 */
[----:B------:R-:W-:Y:S02]  /*5c20*/  UIMAD.WIDE.U32 UR8, UR37, UR59, URZ ;  /* 0x0000003b250872a5 */ /* 0x000fe4000f8e00ff */
[----:B------:R-:W-:Y:S02]  /*5c30*/  UIMAD.WIDE.U32 UR10, UR38, UR56, URZ ;  /* 0x00000038260a72a5 */ /* 0x000fe4000f8e00ff */
[----:B------:R-:W-:Y:S02]  /*5c40*/  UISETP.NE.AND UP1, UPT, UR43, 0x1, UPT ;  /* 0x000000012b00788c */ /* 0x000fe4000bf25270 */
[----:B------:R-:W-:Y:S01]  /*5c50*/  UISETP.NE.AND UP2, UPT, UR42, 0x1, UPT ;  /* 0x000000012a00788c */ /* 0x000fe2000bf45270 */
[----:B------:R-:W-:Y:S02]  /*5c60*/  UMOV UR4, UR5 ;  /* 0x0000000500047c82 */ /* 0x000fe40008000000 */
[----:B--2---:R-:W-:Y:S03]  /*5c70*/  USHF.R.U32.HI UR5, URZ, UR12, UR4 ;  /* 0x0000000cff057299 */ /* 0x004fe60008011604 */
[----:B------:R-:W-:Y:S02]  /*5c80*/  UMOV UR4, UR7 ;  /* 0x0000000700047c82 */ /* 0x000fe40008000000 */
[----:B------:R-:W-:Y:S02]  /*5c90*/  USHF.R.U32.HI UR7, URZ, UR57, UR4 ;  /* 0x00000039ff077299 */ /* 0x000fe40008011604 */
[----:B------:R-:W-:Y:S02]  /*5ca0*/  USEL UR4, UR53, UR5, !UP0 ;  /* 0x0000000535047287 */ /* 0x000fe4000c000000 */
[----:B------:R-:W-:Y:S01]  /*5cb0*/  USEL UR7, UR60, UR7, !UP1 ;  /* 0x000000073c077287 */ /* 0x000fe2000c800000 */
[----:B------:R-:W-:Y:S01]  /*5cc0*/  UMOV UR5, UR9 ;  /* 0x0000000900057c82 */ /* 0x000fe20008000000 */
[----:B------:R-:W-:Y:S02]  /*5cd0*/  UIMAD.WIDE.U32 UR8, UR4, UR40, URZ ;  /* 0x00000028040872a5 */ /* 0x000fe4000f8e00ff */
[----:B------:R-:W-:Y:S03]  /*5ce0*/  USHF.R.U32.HI UR6, URZ, UR12, UR5 ;  /* 0x0000000cff067299 */ /* 0x000fe60008011605 */
[----:B------:R-:W-:Y:S01]  /*5cf0*/  UMOV UR5, UR11 ;  /* 0x0000000b00057c82 */ /* 0x000fe20008000000 */
[----:B------:R-:W-:Y:S02]  /*5d00*/  UIMAD.WIDE.U32 UR10, UR7, UR40, URZ ;  /* 0x00000028070a72a5 */ /* 0x000fe4000f8e00ff */
[----:B------:R-:W-:Y:S02]  /*5d10*/  USHF.R.U32.HI UR12, URZ, UR57, UR5 ;  /* 0x00000039ff0c7299 */ /* 0x000fe40008011605 */
[----:B------:R-:W-:Y:S01]  /*5d20*/  USEL UR6, UR37, UR6, !UP0 ;  /* 0x0000000625067287 */ /* 0x000fe2000c000000 */
[----:B------:R-:W-:Y:S02]  /*5d30*/  UMOV UR5, UR9 ;  /* 0x0000000900057c82 */ /* 0x000fe40008000000 */
[----:B------:R-:W-:Y:S01]  /*5d40*/  UMOV UR10, UR11 ;  /* 0x0000000b000a7c82 */ /* 0x000fe20008000000 */
[----:B------:R-:W-:Y:S02]  /*5d50*/  @UP2 USHF.R.U32.HI UR4, URZ, UR41, UR5 ;  /* 0x00000029ff042299 */ /* 0x000fe40008011605 */
[----:B------:R-:W-:Y:S02]  /*5d60*/  @UP2 USHF.R.U32.HI UR7, URZ, UR41, UR10 ;  /* 0x00000029ff072299 */ /* 0x000fe4000801160a */
[----:B------:R-:W-:Y:S02]  /*5d70*/  UIMAD UR4, UR42, UR4, URZ ;  /* 0x000000042a0472a4 */ /* 0x000fe4000f8e02ff */
[----:B------:R-:W-:Y:S02]  /*5d80*/  UIMAD.WIDE.U32 UR10, UR6, UR40, URZ ;  /* 0x00000028060a72a5 */ /* 0x000fe4000f8e00ff */
[----:B------:R-:W-:Y:S02]  /*5d90*/  USEL UR5, UR38, UR12, !UP1 ;  /* 0x0000000c26057287 */ /* 0x000fe4000c800000 */
[----:B------:R-:W-:Y:S02]  /*5da0*/  UIMAD UR8, UR42, UR7, URZ ;  /* 0x000000072a0872a4 */ /* 0x000fe4000f8e02ff */
[----:B------:R-:W-:Y:S03]  /*5db0*/  UISETP.GE.AND UP0, UPT, UR6, UR4, UPT ;  /* 0x000000040600728c */ /* 0x000fe6000bf06270 */
[----:B------:R-:W-:Y:S01]  /*5dc0*/  UMOV UR4, UR11 ;  /* 0x0000000b00047c82 */ /* 0x000fe20008000000 */
[----:B------:R-:W-:Y:S02]  /*5dd0*/  UISETP.GE.OR UP0, UPT, UR5, UR8, UP0 ;  /* 0x000000080500728c */ /* 0x000fe40008706670 */
[----:B------:R-:W-:Y:S02]  /*5de0*/  USHF.R.U32.HI UR4, URZ, UR41, UR4 ;  /* 0x00000029ff047299 */ /* 0x000fe40008011604 */
[----:B------:R-:W-:Y:S02]  /*5df0*/  UIMAD.WIDE.U32 UR8, UR5, UR40, URZ ;  /* 0x00000028050872a5 */ /* 0x000fe4000f8e00ff */
[----:B------:R-:W-:Y:S02]  /*5e00*/  USEL UR11, UR6, UR4, !UP2 ;  /* 0x00000004060b7287 */ /* 0x000fe4000d000000 */
[----:B------:R-:W-:Y:S02]  /*5e10*/  UIADD3 UR8, UPT, UPT, -UR5, URZ, URZ ;  /* 0x000000ff05087290 */ /* 0x000fe4000fffe1ff */
[----:B------:R-:W-:Y:S01]  /*5e20*/  UIADD3 UR10, UPT, UPT, -UR11, URZ, URZ ;  /* 0x000000ff0b0a7290 */ /* 0x000fe2000fffe1ff */
[----:B------:R-:W-:Y:S01]  /*5e30*/  @!UP0 UMOV UR4, UR9 ;  /* 0x0000000900048c82 */ /* 0x000fe20008000000 */
[----:B------:R-:W-:Y:S02]  /*5e40*/  UIADD3 UR9, UPT, UPT, -UR6, URZ, URZ ;  /* 0x000000ff06097290 */ /* 0x000fe4000fffe1ff */
[----:B------:R-:W-:Y:S02]  /*5e50*/  @!UP0 USHF.R.U32.HI UR4, URZ, UR41, UR4 ;  /* 0x00000029ff048299 */ /* 0x000fe40008011604 */
[----:B------:R-:W-:Y:S02]  /*5e60*/  UIMAD UR10, UR42, UR10, UR6 ;  /* 0x0000000a2a0a72a4 */ /* 0x000fe4000f8e0206 */
[----:B------:R-:W-:Y:S04]  /*5e70*/  @!UP0 USEL UR4, UR5, UR4, !UP2 ;  /* 0x0000000405048287 */ /* 0x000fe8000d000000 */
[----:B------:R-:W-:Y:S02]  /*5e80*/  @!UP0 UIMAD UR10, UR7, UR10, UR4 ;  /* 0x0000000a070a82a4 */ /* 0x000fe4000f8e0204 */
[----:B------:R-:W-:Y:S02]  /*5e90*/  @!UP0 UIADD3 UR11, UPT, UPT, UR11, -UR4, URZ ;  /* 0x800000040b0b8290 */ /* 0x000fe4000fffe0ff */
[----:B------:R-:W-:Y:S02]  /*5ea0*/  UIMAD UR7, UR43, UR8, UR38 ;  /* 0x000000082b0772a4 */ /* 0x000fe4000f8e0226 */
[----:B------:R-:W-:Y:S02]  /*5eb0*/  @!UP0 UIMAD UR6, UR11, UR42, UR5 ;  /* 0x0000002a0b0682a4 */ /* 0x000fe4000f8e0205 */
[----:B------:R-:W-:Y:S01]  /*5ec0*/  UIMAD UR4, UR58, UR9, UR37 ;  /* 0x000000093a0472a4 */ /* 0x000fe2000f8e0225 */
[----:B------:R-:W-:Y:S02]  /*5ed0*/  @!UP0 UMOV UR5, UR10 ;  /* 0x0000000a00058c82 */ /* 0x000fe40008000000 */
[----:B------:R-:W-:Y:S02]  /*5ee0*/  UIMAD UR38, UR5, UR43, UR7 ;  /* 0x0000002b052672a4 */ /* 0x000fe4000f8e0207 */
[----:B------:R-:W-:Y:S11]  /*5ef0*/  UIMAD UR37, UR6, UR58, UR4 ;  /* 0x0000003a062572a4 */ /* 0x000ff6000f8e0204 */
[----:B------:R-:W-:Y:S01]  /*5f00*/  @!UPT UIADD3 URZ, UPT, UPT, URZ, URZ, URZ ;  /* 0x000000fffffff290 */ /* 0x000fe2000fffe0ff */
.L_x_100:
[----:B------:R-:W-:Y:S01]  /*5f10*/  UISETP.NE.AND UP0, UPT, UR39, 0x1, UPT ;  /* 0x000000012700788c */ /* 0x000fe2000bf05270 */
[----:B------:R-:W-:Y:S01]  /*5f20*/  LOP3.LUT P0, RZ, R150, 0x3f0, RZ, 0xc0, !PT ;  /* 0x000003f096ff7812 */ /* 0x000fe2000780c0ff */
[----:B------:R-:W-:Y:S01]  /*5f30*/  USHF.L.U32 UR50, UR28, 0x7, URZ ;  /* 0x000000071c327899 */ /* 0x000fe200080006ff */
[----:B------:R-:W-:Y:S01]  /*5f40*/  BSSY.RECONVERGENT B6, `(.L_x_101) ;  /* 0x0000034000067945 */ /* 0x000fe20003800200 */
[----:B------:R-:W-:Y:S01]  /*5f50*/  USHF.L.U32 UR49, UR24, 0x8, URZ ;  /* 0x0000000818317899 */ /* 0x000fe200080006ff */
[----:B------:R-:W-:Y:S06]  /*5f60*/  IADD3 R152, PT, PT, R152, 0x1, RZ ;  /* 0x0000000198987810 */ /* 0x000fec0007ffe0ff */
[----:B------:R-:W2:Y:S01]  /*5f70*/  @!UP0 LDCU.128 UR12, c[0x0][0xb10] ;  /* 0x00016200ff0c87ac */ /* 0x000ea20008000c00 */
[----:B------:R-:W3:Y:S01]  /*5f80*/  @!UP0 LDCU UR5, c[0x0][0xb0c] ;  /* 0x00016180ff0587ac */ /* 0x000ee20008000800 */
[----:B------:R-:W4:Y:S01]  /*5f90*/  @!UP0 LDCU UR10, c[0x0][0xb20] ;  /* 0x00016400ff0a87ac */ /* 0x000f220008000800 */
[----:B--2---:R-:W-:Y:S02]  /*5fa0*/  UIMAD.WIDE.U32 UR8, UR38, UR12, URZ ;  /* 0x0000000c260872a5 */ /* 0x004fe4000f8e00ff */
[----:B------:R-:W-:Y:S02]  /*5fb0*/  UIMAD.WIDE.U32 UR6, UR37, UR15, URZ ;  /* 0x0000000f250672a5 */ /* 0x000fe4000f8e00ff */
[----:B------:R-:W-:Y:S03]  /*5fc0*/  @!UP0 UISETP.NE.AND UP1, UPT, UR14, 0x1, UPT ;  /* 0x000000010e00888c */ /* 0x000fe6000bf25270 */
[----:B------:R-:W-:Y:S01]  /*5fd0*/  @!UP0 UMOV UR4, UR9 ;  /* 0x0000000900048c82 */ /* 0x000fe20008000000 */
[----:B---3--:R-:W-:Y:S02]  /*5fe0*/  @!UP0 UISETP.NE.AND UP2, UPT, UR5, 0x1, UPT ;  /* 0x000000010500888c */ /* 0x008fe4000bf45270 */
[----:B------:R-:W-:Y:S01]  /*5ff0*/  @!UP0 USHF.R.U32.HI UR4, URZ, UR13, UR4 ;  /* 0x0000000dff048299 */ /* 0x000fe20008011604 */
[----:B------:R-:W-:Y:S02]  /*6000*/  @!UP0 UMOV UR6, UR7 ;  /* 0x0000000700068c82 */ /* 0x000fe40008000000 */
[----:B----4-:R-:W-:Y:S02]  /*6010*/  @!UP0 USHF.R.U32.HI UR6, URZ, UR10, UR6 ;  /* 0x0000000aff068299 */ /* 0x010fe40008011606 */
[----:B------:R-:W-:Y:S02]  /*6020*/  @!UP0 USEL UR7, UR38, UR4, !UP2 ;  /* 0x0000000426078287 */ /* 0x000fe4000d000000 */
[----:B------:R-:W-:Y:S04]  /*6030*/  @!UP0 USEL UR6, UR37, UR6, !UP1 ;  /* 0x0000000625068287 */ /* 0x000fe8000c800000 */
[----:B------:R-:W-:Y:S02]  /*6040*/  @!UP0 UIADD3 UR4, UPT, UPT, -UR7, UR6, URZ ;  /* 0x0000000607048290 */ /* 0x000fe4000fffe1ff */
[----:B------:R-:W-:Y:S02]  /*6050*/  @!UP0 UIADD3 UR6, UPT, UPT, UR7, -UR6, URZ ;  /* 0x8000000607068290 */ /* 0x000fe4000fffe0ff */
[----:B------:R-:W-:Y:S02]  /*6060*/  @!UP0 UIMAD UR38, UR4, UR5, UR38 ;  /* 0x00000005042682a4 */ /* 0x000fe4000f8e0226 */
[----:B------:R-:W-:Y:S01]  /*6070*/  @!UP0 UIMAD UR37, UR6, UR14, UR37 ;  /* 0x0000000e062582a4 */ /* 0x000fe2000f8e0225 */
[----:B------:R-:W-:Y:S11]  /*6080*/  @!P0 BRA `(.L_x_102) ;  /* 0x00000000007c8947 */ /* 0x000ff60003800000 */
[----:B------:R-:W2:Y:S01]  /*6090*/  LDCU.64 UR8, c[0x4][0x80] ;  /* 0x01001000ff0877ac */ /* 0x000ea20008000a00 */
[----:B------:R-:W-:Y:S01]  /*60a0*/  MOV R2, 0x0 ;  /* 0x0000000000027802 */ /* 0x000fe20000000f00 */
[----:B------:R-:W-:Y:S02]  /*60b0*/  HFMA2 R12, -RZ, RZ, 0, 5.9604644775390625e-08 ;  /* 0x00000001ff0c7431 */ /* 0x000fe400000001ff */
[----:B------:R-:W-:Y:S01]  /*60c0*/  IMAD.MOV.U32 R8, RZ, RZ, 0x70 ;  /* 0x00000070ff087424 */ /* 0x000fe200078e00ff */
[----:B------:R3:W4:Y:S01]  /*60d0*/  LDC.64 R14, c[0x4][R2] ;  /* 0x01000000020e7b82 */ /* 0x0007220000000a00 */
[----:B------:R-:W1:Y:S01]  /*60e0*/  LDCU.64 UR6, c[0x4][0x88] ;  /* 0x01001100ff0677ac */ /* 0x000e620008000a00 */
[----:B------:R-:W-:Y:S01]  /*60f0*/  IMAD.MOV.U32 R13, RZ, RZ, RZ ;  /* 0x000000ffff0d7224 */ /* 0x000fe200078e00ff */
[----:B------:R-:W1:Y:S01]  /*6100*/  LDCU.64 UR4, c[0x4][0x8] ;  /* 0x01000100ff0477ac */ /* 0x000e620008000a00 */
[----:B--2---:R-:W-:Y:S01]  /*6110*/  MOV R5, UR9 ;  /* 0x0000000900057c02 */ /* 0x004fe20008000f00 */
[----:B------:R-:W-:Y:S01]  /*6120*/  IMAD.U32 R4, RZ, RZ, UR8 ;  /* 0x00000008ff047e24 */ /* 0x000fe2000f8e00ff */
[----:B-1----:R-:W-:Y:S01]  /*6130*/  MOV R7, UR7 ;  /* 0x0000000700077c02 */ /* 0x002fe20008000f00 */
[----:B------:R-:W-:Y:S01]  /*6140*/  IMAD.U32 R6, RZ, RZ, UR6 ;  /* 0x00000006ff067e24 */ /* 0x000fe2000f8e00ff */
[----:B------:R-:W-:Y:S01]  /*6150*/  MOV R11, UR5 ;  /* 0x00000005000b7c02 */ /* 0x000fe20008000f00 */
[----:B------:R-:W-:Y:S02]  /*6160*/  IMAD.U32 R10, RZ, RZ, UR4 ;  /* 0x00000004ff0a7e24 */ /* 0x000fe4000f8e00ff */
[----:B------:R-:W-:Y:S07]  /*6170*/  LEPC R20, `(.L_x_103) ;  /* 0x000000001014794e */ /* 0x000fee0000000000 */
[----:B---345:R-:W-:Y:S05]  /*6180*/  CALL.ABS.NOINC R14 ;  /* 0x000000000e007343 */ /* 0x038fea0003c00000 */
.L_x_103:
[----:B------:R-:W1:Y:S01]  /*6190*/  LDCU.64 UR8, c[0x4][0x80] ;  /* 0x01001000ff0877ac */ /* 0x000e620008000a00 */
[----:B------:R-:W2:Y:S01]  /*61a0*/  LDC.64 R2, c[0x4][R2] ;  /* 0x0100000002027b82 */ /* 0x000ea20000000a00 */
[----:B------:R-:W-:Y:S02]  /*61b0*/  HFMA2 R12, -RZ, RZ, 0, 5.9604644775390625e-08 ;  /* 0x00000001ff0c7431 */ /* 0x000fe400000001ff */
[----:B------:R-:W-:Y:S02]  /*61c0*/  IMAD.MOV.U32 R8, RZ, RZ, 0x70 ;  /* 0x00000070ff087424 */ /* 0x000fe400078e00ff */
[----:B------:R-:W-:Y:S01]  /*61d0*/  IMAD.MOV.U32 R13, RZ, RZ, RZ ;  /* 0x000000ffff0d7224 */ /* 0x000fe200078e00ff */
[----:B------:R-:W3:Y:S01]  /*61e0*/  LDCU.64 UR6, c[0x4][0x88] ;  /* 0x01001100ff0677ac */ /* 0x000ee20008000a00 */
[----:B------:R-:W4:Y:S01]  /*61f0*/  LDCU.64 UR4, c[0x4][0x8] ;  /* 0x01000100ff0477ac */ /* 0x000f220008000a00 */
[----:B-1----:R-:W-:Y:S02]  /*6200*/  MOV R4, UR8 ;  /* 0x0000000800047c02 */ /* 0x002fe40008000f00 */
[----:B------:R-:W-:Y:S02]  /*6210*/  MOV R5, UR9 ;  /* 0x0000000900057c02 */ /* 0x000fe40008000f00 */
[----:B---3--:R-:W-:Y:S01]  /*6220*/  MOV R7, UR7 ;  /* 0x0000000700077c02 */ /* 0x008fe20008000f00 */
[----:B------:R-:W-:Y:S01]  /*6230*/  IMAD.U32 R6, RZ, RZ, UR6 ;  /* 0x00000006ff067e24 */ /* 0x000fe2000f8e00ff */
[----:B----4-:R-:W-:Y:S01]  /*6240*/  MOV R11, UR5 ;  /* 0x00000005000b7c02 */ /* 0x010fe20008000f00 */
[----:B------:R-:W-:Y:S02]  /*6250*/  IMAD.U32 R10, RZ, RZ, UR4 ;  /* 0x00000004ff0a7e24 */ /* 0x000fe4000f8e00ff */
[----:B------:R-:W-:Y:S07]  /*6260*/  LEPC R20, `(.L_x_102) ;  /* 0x000000001014794e */ /* 0x000fee0000000000 */
[----:B--2---:R-:W-:Y:S05]  /*6270*/  CALL.ABS.NOINC R2 ;  /* 0x0000000002007343 */ /* 0x004fea0003c00000 */
.L_x_102:
[----:B------:R-:W-:Y:S05]  /*6280*/  BSYNC.RECONVERGENT B6 ;  /* 0x0000000000067941 */ /* 0x000fea0003800200 */
.L_x_101:
[----:B------:R-:W-:Y:S02]  /*6290*/  R2UR UR6, R149 ;  /* 0x00000000950672ca */ /* 0x000fe400000e0000 */
[----:B------:R-:W-:Y:S02]  /*62a0*/  R2UR UR5, R165 ;  /* 0x00000000a50572ca */ /* 0x000fe400000e0000 */
[----:B------:R-:W-:Y:S02]  /*62b0*/  R2UR UR4, R164 ;  /* 0x00000000a40472ca */ /* 0x000fe400000e0000 */
[----:B------:R-:W-:Y:S02]  /*62c0*/  ISETP.NE.U32.AND P4, PT, R142, RZ, PT ;  /* 0x000000ff8e00720c */ /* 0x000fe40003f85070 */
[----:B------:R-:W-:Y:S02]  /*62d0*/  ISETP.NE.U32.AND P2, PT, RZ, UR54, PT ;  /* 0x00000036ff007c0c */ /* 0x000fe4000bf45070 */
[----:B------:R-:W-:Y:S02]  /*62e0*/  ISETP.NE.AND.EX P4, PT, R143, RZ, PT, P4 ;  /* 0x000000ff8f00720c */ /* 0x000fe40003f85340 */
[----:B------:R-:W-:Y:S01]  /*62f0*/  ISETP.NE.AND.EX P2, PT, RZ, UR55, PT, P2 ;  /* 0x00000037ff007c0c */ /* 0x000fe2000bf45320 */
[----:B------:R-:W-:Y:S02]  /*6300*/  UISETP.NE.AND UP2, UPT, UR6, URZ, UPT ;  /* 0x000000ff0600728c */ /* 0x000fe4000bf45270 */
[----:B------:R-:W-:Y:S04]  /*6310*/  UISETP.NE.U32.AND UP0, UPT, UR5, URZ, UPT ;  /* 0x000000ff0500728c */ /* 0x000fe8000bf05070 */
[----:B------:R-:W-:Y:S01]  /*6320*/  UISETP.NE.AND.EX UP1, UPT, UR4, URZ, UPT, UP0 ;  /* 0x000000ff0400728c */ /* 0x000fe2000bf25300 */
[----:B------:R-:W-:Y:S01]  /*6330*/  PLOP3.LUT P1, PT, PT, PT, UP2, 0x80, 0x8 ;  /* 0x000000000008781c */ /* 0x000fe20003f2f028 */
[----:B------:R-:W-:Y:S03]  /*6340*/  UPLOP3.LUT UP0, UPT, UPT, UPT, UPT, 0x40, 0x4 ;  /* 0x000000000004789c */ /* 0x000fe60003f0e870 */
[----:B------:R-:W-:Y:S06]  /*6350*/  @UP2 UPLOP3.LUT UP0, UPT, UPT, UPT, UP1, 0x80, 0x8 ;  /* 0x000000000008289c */ /* 0x000fec0003f0f010 */
[----:B------:R-:W-:Y:S01]  /*6360*/  PLOP3.LUT P0, PT, PT, PT, UP0, 0x80, 0x8 ;  /* 0x000000000008781c */ /* 0x000fe20003f0f008 */
[----:B------:R-:W-:Y:S01]  /*6370*/  @!UPT UIADD3 URZ, UPT, UPT, URZ, URZ, URZ ;  /* 0x000000fffffff290 */ /* 0x000fe2000fffe0ff */
[----:B------:R-:W-:Y:S11]  /*6380*/  BRA.U !UP1, `(.L_x_104) ;  /* 0x0000000109407547 */ /* 0x000ff6000b800000 */
[----:B------:R-:W-:Y:S01]  /*6390*/  UISETP.NE.U32.AND UP0, UPT, UR54, URZ, UPT ;  /* 0x000000ff3600728c */ /* 0x000fe2000bf05070 */
[----:B------:R-:W-:Y:S01]  /*63a0*/  R2UR UR6, R165 ;  /* 0x00000000a50672ca */ /* 0x000fe200000e0000 */
[----:B------:R-:W2:Y:S01]  /*63b0*/  LDCU.64 UR8, c[0x0][0x358] ;  /* 0x00006b00ff0877ac */ /* 0x000ea20008000a00 */
[----:B------:R-:W-:Y:S02]  /*63c0*/  HFMA2 R146, -RZ, RZ, 0, 5.9604644775390625e-08 ;  /* 0x00000001ff927431 */ /* 0x000fe400000001ff */
[----:B-1----:R-:W-:Y:S01]  /*63d0*/  IMAD.MOV.U32 R0, RZ, RZ, 0x1 ;  /* 0x00000001ff007424 */ /* 0x002fe200078e00ff */
[----:B------:R-:W-:Y:S06]  /*63e0*/  UISETP.NE.AND.EX UP0, UPT, UR55, URZ, UPT, UP0 ;  /* 0x000000ff3700728c */ /* 0x000fec000bf05300 */
[----:B------:R-:W-:Y:S05]  /*63f0*/  PLOP3.LUT P3, PT, PT, PT, UP0, 0x80, 0x8 ;  /* 0x000000000008781c */ /* 0x000fea0003f6f008 */
[----:B------:R-:W1:Y:S01]  /*6400*/  @UP0 LDCU.64 UR4, c[0x0][0x888] ;  /* 0x00011100ff0407ac */ /* 0x000e620008000a00 */
[----:B------:R-:W-:Y:S07]  /*6410*/  @UP0 UIMAD UR6, UR36, UR6, URZ ;  /* 0x00000006240602a4 */ /* 0x000fee000f8e02ff */
[----:B------:R-:W-:Y:S01]  /*6420*/  @!P3 PRMT R146, R0, 0x7610, R146 ;  /* 0x000076100092b816 */ /* 0x000fe20000000092 */
[----:B-1----:R-:W-:Y:S06]  /*6430*/  @UP0 UIMAD.WIDE UR4, UR6, 0x4, UR4 ;  /* 0x00000004060408a5 */ /* 0x002fec000f8e0204 */
[----:B------:R-:W-:Y:S02]  /*6440*/  IMAD.U32 R2, RZ, RZ, UR4 ;  /* 0x00000004ff027e24 */ /* 0x000fe4000f8e00ff */
[----:B------:R-:W-:Y:S03]  /*6450*/  IMAD.U32 R3, RZ, RZ, UR5 ;  /* 0x00000005ff037e24 */ /* 0x000fe6000f8e00ff */
[----:B------:R-:W1:Y:S02]  /*6460*/  @!UP0 LDCU UR4, c[0x0][0x880] ;  /* 0x00011000ff0487ac */ /* 0x000e640008000800 */
[----:B--2--5:R2:W5:Y:S02]  /*6470*/  @P3 LDG.E R73, desc[UR8][R2.64] ;  /* 0x0000000802493981 */ /* 0x024564000c1e1900 */
[----:B-12---:R-:W-:Y:S02]  /*6480*/  @!P3 MOV R73, UR4 ;  /* 0x000000040049bc02 */ /* 0x006fe40008000f00 */
.L_x_104:
[----:B------:R-:W-:Y:S05]  /*6490*/  @!P4 BRA `(.L_x_105) ;  /* 0x000000000024c947 */ /* 0x000fea0003800000 */
[----:B------:R-:W-:Y:S01]  /*64a0*/  ISETP.NE.U32.AND P3, PT, R140, RZ, PT ;  /* 0x000000ff8c00720c */ /* 0x000fe20003f65070 */
[----:B------:R-:W2:Y:S03]  /*64b0*/  LDCU.64 UR4, c[0x0][0x358] ;  /* 0x00006b00ff0477ac */ /* 0x000ea60008000a00 */
[----:B------:R-:W-:Y:S11]  /*64c0*/  ISETP.NE.AND.EX P3, PT, R141, RZ, PT, P3 ;  /* 0x000000ff8d00720c */ /* 0x000ff60003f65330 */
[----:B------:R-:W-:Y:S02]  /*64d0*/  @!UPT UIADD3 URZ, UPT, UPT, URZ, URZ, URZ ;  /* 0x000000fffffff290 */ /* 0x000fe4000fffe0ff */
[----:B------:R-:W3:Y:S01]  /*64e0*/  @P3 LDC.64 R2, c[0x0][0x8a8] ;  /* 0x00022a00ff023b82 */ /* 0x000ee20000000a00 */
[----:B-1----:R-:W-:Y:S04]  /*64f0*/  @P3 IMAD R0, R142, UR36, RZ ;  /* 0x000000248e003c24 */ /* 0x002fe8000f8e02ff */
[----:B---3--:R-:W-:Y:S05]  /*6500*/  @P3 IMAD.WIDE R2, R0, 0x4, R2 ;  /* 0x0000000400023825 */ /* 0x008fea00078e0202 */
[----:B--2--5:R2:W5:Y:S02]  /*6510*/  @P3 LDG.E R70, desc[UR4][R2.64] ;  /* 0x0000000402463981 */ /* 0x024564000c1e1900 */
[----:B--2---:R-:W3:Y:S02]  /*6520*/  @!P3 LDC R70, c[0x0][0x8a0] ;  /* 0x00022800ff46bb82 */ /* 0x004ee40000000800 */
.L_x_105:
[----:B-----5:R-:W-:Y:S01]  /*6530*/  FSETP.NEU.AND P3, PT, R73, RZ, PT ;  /* 0x000000ff4900720b */ /* 0x020fe20003f6d000 */
[----:B------:R-:W-:Y:S01]  /*6540*/  IMAD.SHL.U32 R169, R144, 0x2, RZ ;  /* 0x0000000290a97824 */ /* 0x000fe200078e00ff */
[----:B------:R-:W-:Y:S01]  /*6550*/  SEL R5, RZ, 0xffffffff, P2 ;  /* 0xffffffffff057807 */ /* 0x000fe20001000000 */
[----:B------:R-:W-:Y:S01]  /*6560*/  IMAD.SHL.U32 R79, R161, 0x10, RZ ;  /* 0x00000010a14f7824 */ /* 0x000fe200078e00ff */
[----:B------:R-:W-:Y:S01]  /*6570*/  @P1 LOP3.LUT P2, RZ, R146, 0xff, RZ, 0xc0, !PT ;  /* 0x000000ff92ff1812 */ /* 0x000fe2000784c0ff */
[----:B------:R-:W-:Y:S01]  /*6580*/  VIADD R168, R169, UR44 ;  /* 0x0000002ca9a87c36 */ /* 0x000fe20008000000 */
[----:B-1----:R-:W-:Y:S01]  /*6590*/  @P1 SEL R0, RZ, 0xffffffff, P3 ;  /* 0xffffffffff001807 */ /* 0x002fe20001800000 */
[----:B------:R-:W-:Y:S01]  /*65a0*/  IMAD.MOV.U32 R87, RZ, RZ, -0x10 ;  /* 0xfffffff0ff577424 */ /* 0x000fe200078e00ff */
[----:B------:R-:W-:Y:S01]  /*65b0*/  LOP3.LUT R160, R160, 0x1, RZ, 0x3c, !PT ;  /* 0x00000001a0a07812 */ /* 0x000fe200078e3cff */
[----:B------:R-:W-:Y:S01]  /*65c0*/  IMAD.SHL.U32 R85, R162, 0x10, RZ ;  /* 0x00000010a2557824 */ /* 0x000fe200078e00ff */
[----:B------:R-:W-:Y:S01]  /*65d0*/  @P0 SEL R0, R5, R0, !P2 ;  /* 0x0000000005000207 */ /* 0x000fe20005000000 */
[----:B------:R-:W-:Y:S01]  /*65e0*/  IMAD.IADD R156, R168, 0x1, R79 ;  /* 0x00000001a89c7824 */ /* 0x000fe200078e024f */
[----:B------:R-:W-:Y:S01]  /*65f0*/  LEA R170, R68, UR44, 0x3 ;  /* 0x0000002c44aa7c11 */ /* 0x000fe2000f8e18ff */
[----:B------:R-:W-:Y:S01]  /*6600*/  IMAD.IADD R167, R168, 0x1, R85 ;  /* 0x00000001a8a77824 */ /* 0x000fe200078e0255 */
[----:B------:R-:W-:Y:S01]  /*6610*/  @P1 LOP3.LUT R0, R0, 0x1, RZ, 0xc0, !PT ;  /* 0x0000000100001812 */ /* 0x000fe200078ec0ff */
[--C-:B------:R-:W-:Y:S01]  /*6620*/  IMAD.IADD R154, R85, 0x1, R156.reuse ;  /* 0x00000001559a7824 */ /* 0x100fe200078e029c */
[----:B------:R-:W-:Y:S01]  /*6630*/  SHF.L.U32 R3, R159, 0x1f, RZ ;  /* 0x0000001f9f037819 */ /* 0x000fe200000006ff */
[----:B------:R-:W-:Y:S01]  /*6640*/  BSSY B1, `(.L_x_106) ;  /* 0x000004a000017945 */ /* 0x000fe20003800000 */
[----:B------:R-:W-:Y:S01]  /*6650*/  ISETP.NE.U32.OR P5, PT, R0, 0x1, !P1 ;  /* 0x000000010000780c */ /* 0x000fe20004fa5470 */
[----:B------:R-:W-:Y:S01]  /*6660*/  IMAD.MOV.U32 R84, RZ, RZ, 0x1 ;  /* 0x00000001ff547424 */ /* 0x000fe200078e00ff */
[----:B------:R-:W-:Y:S01]  /*6670*/  PLOP3.LUT P2, PT, PT, PT, UP1, 0x80, 0x8 ;  /* 0x000000000008781c */ /* 0x000fe20003f4f018 */
[----:B------:R-:W-:Y:S01]  /*6680*/  IMAD R71, R68, 0x100, R69 ;  /* 0x0000010044477824 */ /* 0x000fe200078e0245 */
[----:B------:R-:W-:Y:S01]  /*6690*/  LOP3.LUT P4, R151, R146, 0xff, RZ, 0xc0, !PT ;  /* 0x000000ff92977812 */ /* 0x000fe2000788c0ff */
[----:B------:R-:W-:Y:S01]  /*66a0*/  IMAD.MOV.U32 R78, RZ, RZ, RZ ;  /* 0x000000ffff4e7224 */ /* 0x000fe200078e00ff */
[----:B------:R-:W-:Y:S02]  /*66b0*/  SEL R0, RZ, 0xffffffff, P3 ;  /* 0xffffffffff007807 */ /* 0x000fe40001800000 */
[----:B------:R-:W-:Y:S02]  /*66c0*/  CS2R R138, SRZ ;  /* 0x00000000008a7805 */ /* 0x000fe4000001ff00 */
[----:B------:R-:W-:Y:S02]  /*66d0*/  P2R R166, PR, RZ, 0x20 ;  /* 0x00000020ffa67803 */ /* 0x000fe40000000000 */
[----:B------:R-:W-:Y:S02]  /*66e0*/  CS2R R136, SRZ ;  /* 0x0000000000887805 */ /* 0x000fe4000001ff00 */
[----:B------:R-:W-:Y:S02]  /*66f0*/  CS2R R130, SRZ ;  /* 0x0000000000827805 */ /* 0x000fe4000001ff00 */
[----:B------:R-:W-:Y:S02]  /*6700*/  CS2R R128, SRZ ;  /* 0x0000000000807805 */ /* 0x000fe4000001ff00 */
[----:B------:R-:W-:Y:S02]  /*6710*/  CS2R R122, SRZ ;  /* 0x00000000007a7805 */ /* 0x000fe4000001ff00 */
[----:B------:R-:W-:Y:S02]  /*6720*/  @P5 SHF.L.U32 R2, R160, 0x1f, RZ ;  /* 0x0000001fa0025819 */ /* 0x000fe400000006ff */
[----:B------:R-:W-:Y:S02]  /*6730*/  CS2R R120, SRZ ;  /* 0x0000000000787805 */ /* 0x000fe4000001ff00 */
[----:B------:R-:W-:Y:S02]  /*6740*/  @P2 SEL R0, R5, R0, !P4 ;  /* 0x0000000005002207 */ /* 0x000fe40006000000 */
[----:B------:R-:W-:Y:S01]  /*6750*/  CS2R R114, SRZ ;  /* 0x0000000000727805 */ /* 0x000fe2000001ff00 */
[----:B------:R-:W1:Y:S01]  /*6760*/  @P5 SYNCS.PHASECHK.TRANS64.TRYWAIT P1, [UR44+0x20], R2 ;  /* 0x00002002ff0055a7 */ /* 0x000e62000802112c */
[----:B------:R-:W-:Y:S02]  /*6770*/  CS2R R112, SRZ ;  /* 0x0000000000707805 */ /* 0x000fe4000001ff00 */
[----:B------:R-:W-:Y:S02]  /*6780*/  LOP3.LUT R0, R0, 0x1, RZ, 0xc0, !PT ;  /* 0x0000000100007812 */ /* 0x000fe400078ec0ff */
[----:B------:R-:W-:Y:S02]  /*6790*/  CS2R R106, SRZ ;  /* 0x00000000006a7805 */ /* 0x000fe4000001ff00 */
[----:B------:R-:W-:Y:S02]  /*67a0*/  CS2R R104, SRZ ;  /* 0x0000000000687805 */ /* 0x000fe4000001ff00 */
[----:B------:R-:W-:Y:S02]  /*67b0*/  CS2R R98, SRZ ;  /* 0x0000000000627805 */ /* 0x000fe4000001ff00 */
[----:B------:R-:W-:Y:S02]  /*67c0*/  ISETP.NE.U32.AND P2, PT, R0, 0x1, PT ;  /* 0x000000010000780c */ /* 0x000fe40003f45070 */
[----:B------:R-:W-:Y:S02]  /*67d0*/  CS2R R96, SRZ ;  /* 0x0000000000607805 */ /* 0x000fe4000001ff00 */
[----:B------:R-:W-:Y:S02]  /*67e0*/  CS2R R90, SRZ ;  /* 0x00000000005a7805 */ /* 0x000fe4000001ff00 */
[----:B------:R-:W-:Y:S02]  /*67f0*/  CS2R R88, SRZ ;  /* 0x0000000000587805 */ /* 0x000fe4000001ff00 */
[----:B------:R-:W-:Y:S02]  /*6800*/  P2R R86, PR, RZ, 0x4 ;  /* 0x00000004ff567803 */ /* 0x000fe40000000000 */
[----:B------:R-:W-:Y:S02]  /*6810*/  CS2R R82, SRZ ;  /* 0x0000000000527805 */ /* 0x000fe4000001ff00 */
[----:B------:R-:W-:Y:S02]  /*6820*/  ISETP.NE.U32.AND P2, PT, R145, 0x1, PT ;  /* 0x000000019100780c */ /* 0x000fe40003f45070 */
[----:B------:R-:W-:Y:S01]  /*6830*/  CS2R R80, SRZ ;  /* 0x0000000000507805 */ /* 0x000fe2000001ff00 */
[----:B------:R2:W4:Y:S01]  /*6840*/  SYNCS.PHASECHK.TRANS64.TRYWAIT P0, [R170+URZ+0x90], R3 ;  /* 0x00009003aa0075a7 */ /* 0x00052200080011ff */
[----:B------:R-:W-:Y:S05]  /*6850*/  SEL R87, R87, 0x10, !P2 ;  /* 0x0000001057577807 */ /* 0x000fea0005000000 */
[----:B------:R-:W-:Y:S02]  /*6860*/  IMAD.IADD R168, R168, 0x1, R87 ;  /* 0x00000001a8a87824 */ /* 0x000fe400078e0257 */
[C---:B------:R-:W-:Y:S02]  /*6870*/  IMAD.IADD R157, R87.reuse, 0x1, R167 ;  /* 0x00000001579d7824 */ /* 0x040fe400078e02a7 */
[C---:B------:R-:W-:Y:S02]  /*6880*/  IMAD.IADD R155, R87.reuse, 0x1, R156 ;  /* 0x00000001579b7824 */ /* 0x040fe400078e029c */
[----:B------:R-:W-:Y:S01]  /*6890*/  IMAD.IADD R153, R87, 0x1, R154 ;  /* 0x0000000157997824 */ /* 0x000fe200078e029a */
[----:B-1----:R-:W-:Y:S01]  /*68a0*/  @P5 SEL R84, RZ, 0x1, !P1 ;  /* 0x00000001ff545807 */ /* 0x002fe20004800000 */
[----:B--2---:R-:W-:Y:S06]  /*68b0*/  @!P5 BRA `(.L_x_107) ;  /* 0x000000000088d947 */ /* 0x004fec0003800000 */
[----:B------:R-:W-:Y:S01]  /*68c0*/  IMAD.MOV.U32 R139, RZ, RZ, RZ ;  /* 0x000000ffff8b7224 */ /* 0x000fe200078e00ff */
[----:B------:R-:W-:Y:S01]  /*68d0*/  ISETP.NE.AND P1, PT, R84, RZ, PT ;  /* 0x000000ff5400720c */ /* 0x000fe20003f25270 */
[----:B------:R-:W-:Y:S01]  /*68e0*/  BSSY B0, `(.L_x_108) ;  /* 0x0000014000007945 */ /* 0x000fe20003800000 */
[----:B------:R-:W-:Y:S02]  /*68f0*/  CS2R R82, SRZ ;  /* 0x0000000000527805 */ /* 0x000fe4000001ff00 */
        /* <DEDUP_REMOVED lines=13> */
[----:B------:R-:W-:Y:S01]  /*69d0*/  CS2R R136, SRZ ;  /* 0x0000000000887805 */ /* 0x000fe2000001ff00 */
[----:B------:R-:W-:Y:S06]  /*69e0*/  @P1 BRA `(.L_x_109) ;  /* 0x00000000000c1947 */ /* 0x000fec0003800000 */
[----:B------:R-:W-:Y:S04]  /*69f0*/  SHF.L.U32 R5, R160, 0x1f, RZ ;  /* 0x0000001fa0057819 */ /* 0x000fe800000006ff */
[----:B------:R-:W1:Y:S02]  /*6a00*/  SYNCS.PHASECHK.TRANS64.TRYWAIT P1, [UR44+0x20], R5 ;  /* 0x00002005ff0075a7 */ /* 0x000e64000802112c */
[----:B-1----:R-:W-:Y:S05]  /*6a10*/  @!P1 BRA `(.L_x_110) ;  /* 0x0000005c001c9947 */ /* 0x002fea0003800000 */
.L_x_109:
[----:B------:R-:W-:Y:S05]  /*6a20*/  BSYNC B0 ;  /* 0x0000000000007941 */ /* 0x000fea0003800000 */
.L_x_108:
[----:B------:R-:W-:Y:S01]  /*6a30*/  ISETP.NE.AND P1, PT, R86, RZ, PT ;  /* 0x000000ff5600720c */ /* 0x000fe20003f25270 */
[----:B------:R-:W-:Y:S11]  /*6a40*/  HFMA2 R78, -RZ, RZ, 0, 5.9604644775390625e-08 ;  /* 0x00000001ff4e7431 */ /* 0x000ff600000001ff */
[----:B------:R-:W-:Y:S01]  /*6a50*/  @!UPT UIADD3 URZ, UPT, UPT, URZ, URZ, URZ ;  /* 0x000000fffffff290 */ /* 0x000fe2000fffe0ff */
[----:B------:R2:W1:Y:S04]  /*6a60*/  @P1 LDS.128 R80, [R169+UR44+0x400] ;  /* 0x0004002ca9501984 */ /* 0x0004680008000c00 */
[----:B------:R2:W1:Y:S04]  /*6a70*/  @P1 LDS.128 R88, [R168+0x400] ;  /* 0x00040000a8581984 */ /* 0x0004680000000c00 */
[----:B------:R2:W1:Y:S04]  /*6a80*/  @P1 LDS.128 R96, [R167+0x400] ;  /* 0x00040000a7601984 */ /* 0x0004680000000c00 */
[----:B------:R2:W1:Y:S04]  /*6a90*/  @P1 LDS.128 R104, [R157+0x400] ;  /* 0x000400009d681984 */ /* 0x0004680000000c00 */
[----:B------:R2:W1:Y:S04]  /*6aa0*/  @P1 LDS.128 R112, [R156+0x400] ;  /* 0x000400009c701984 */ /* 0x0004680000000c00 */
[----:B------:R2:W1:Y:S04]  /*6ab0*/  @P1 LDS.128 R120, [R155+0x400] ;  /* 0x000400009b781984 */ /* 0x0004680000000c00 */
[----:B------:R2:W1:Y:S04]  /*6ac0*/  @P1 LDS.128 R128, [R154+0x400] ;  /* 0x000400009a801984 */ /* 0x0004680000000c00 */
[----:B------:R2:W1:Y:S02]  /*6ad0*/  @P1 LDS.128 R136, [R153+0x400] ;  /* 0x0004000099881984 */ /* 0x0004640000000c00 */
.L_x_107:
[----:B------:R-:W-:Y:S05]  /*6ae0*/  BSYNC B1 ;  /* 0x0000000000017941 */ /* 0x000fea0003800000 */
.L_x_106:
[----:B-1----:R-:W-:Y:S04]  /*6af0*/  SHF.R.U32.HI R0, RZ, 0x15, R71 ;  /* 0x00000015ff007819 */ /* 0x002fe80000011647 */
[----:B------:R-:W-:Y:S01]  /*6b00*/  LOP3.LUT P1, RZ, R0, 0x3, R147, 0x48, !PT ;  /* 0x0000000300ff7812 */ /* 0x000fe20007824893 */
[----:B------:R-:W-:Y:S01]  /*6b10*/  @!UPT UIADD3 URZ, UPT, UPT, URZ, URZ, URZ ;  /* 0x000000fffffff290 */ /* 0x000fe2000fffe0ff */
[----:B----4-:R-:W-:Y:S11]  /*6b20*/  @P0 BRA `(.L_x_111) ;  /* 0x0000000000080947 */ /* 0x010ff60003800000 */
[----:B------:R-:W1:Y:S02]  /*6b30*/  SYNCS.PHASECHK.TRANS64.TRYWAIT P0, [R170+URZ+0x90], R3 ;  /* 0x00009003aa0075a7 */ /* 0x000e6400080011ff */
[----:B-1----:R-:W-:Y:S05]  /*6b40*/  @!P0 BRA `(.L_x_112) ;  /* 0x0000005800e88947 */ /* 0x002fea0003800000 */
.L_x_111:
[----:B------:R-:W-:Y:S05]  /*6b50*/  @!P1 BRA `(.L_x_113) ;  /* 0x0000000000409947 */ /* 0x000fea0003800000 */
[----:B------:R-:W4:Y:S01]  /*6b60*/  LDCU.64 UR8, c[0x4][0x70] ;  /* 0x01000e00ff0877ac */ /* 0x000f220008000a00 */
[----:B-1----:R-:W-:Y:S01]  /*6b70*/  MOV R3, 0x0 ;  /* 0x0000000000037802 */ /* 0x002fe20000000f00 */
[----:B------:R-:W-:Y:S02]  /*6b80*/  HFMA2 R12, -RZ, RZ, 0, 5.9604644775390625e-08 ;  /* 0x00000001ff0c7431 */ /* 0x000fe400000001ff */
[----:B------:R-:W-:Y:S02]  /*6b90*/  IMAD.MOV.U32 R8, RZ, RZ, 0x192 ;  /* 0x00000192ff087424 */ /* 0x000fe400078e00ff */
[----:B------:R-:W-:Y:S01]  /*6ba0*/  IMAD.MOV.U32 R13, RZ, RZ, RZ ;  /* 0x000000ffff0d7224 */ /* 0x000fe200078e00ff */
[----:B------:R-:W1:Y:S01]  /*6bb0*/  LDCU.64 UR6, c[0x4][0x78] ;  /* 0x01000f00ff0677ac */ /* 0x000e620008000a00 */
[----:B------:R-:W2:Y:S01]  /*6bc0*/  LDC.64 R2, c[0x4][R3] ;  /* 0x0100000003027b82 */ /* 0x000ea20000000a00 */
[----:B------:R-:W5:Y:S01]  /*6bd0*/  LDCU.64 UR4, c[0x4][0x10] ;  /* 0x01000200ff0477ac */ /* 0x000f620008000a00 */
[----:B----4-:R-:W-:Y:S01]  /*6be0*/  MOV R5, UR9 ;  /* 0x0000000900057c02 */ /* 0x010fe20008000f00 */
[----:B------:R-:W-:Y:S01]  /*6bf0*/  IMAD.U32 R4, RZ, RZ, UR8 ;  /* 0x00000008ff047e24 */ /* 0x000fe2000f8e00ff */
[----:B-1----:R-:W-:Y:S01]  /*6c00*/  MOV R7, UR7 ;  /* 0x0000000700077c02 */ /* 0x002fe20008000f00 */
[----:B------:R-:W-:Y:S01]  /*6c10*/  IMAD.U32 R6, RZ, RZ, UR6 ;  /* 0x00000006ff067e24 */ /* 0x000fe2000f8e00ff */
[----:B-----5:R-:W-:Y:S01]  /*6c20*/  MOV R11, UR5 ;  /* 0x00000005000b7c02 */ /* 0x020fe20008000f00 */
[----:B------:R-:W-:Y:S02]  /*6c30*/  IMAD.U32 R10, RZ, RZ, UR4 ;  /* 0x00000004ff0a7e24 */ /* 0x000fe4000f8e00ff */
[----:B------:R-:W-:Y:S07]  /*6c40*/  LEPC R20, `(.L_x_113) ;  /* 0x000000001014794e */ /* 0x000fee0000000000 */
[----:B--23--:R-:W-:Y:S05]  /*6c50*/  CALL.ABS.NOINC R2 ;  /* 0x0000000002007343 */ /* 0x00cfea0003c00000 */
.L_x_113:
[C---:B------:R-:W-:Y:S01]  /*6c60*/  SHF.L.U32 R72, R80.reuse, 0x10, RZ ;  /* 0x0000001050487819 */ /* 0x040fe200000006ff */
[----:B------:R-:W-:Y:S05]  /*6c70*/  WARPSYNC.ALL ;  /* 0x0000000000007948 */ /* 0x000fea0003800000 */
[----:B------:R-:W-:Y:S01]  /*6c80*/  R2UR UR4, R71 ;  /* 0x00000000470472ca */ /* 0x000fe200000e0000 */
[----:B------:R-:W-:Y:S01]  /*6c90*/  BSSY.RECONVERGENT B0, `(.L_x_114) ;  /* 0x00000fc000007945 */ /* 0x000fe20003800200 */
[----:B------:R-:W-:Y:S02]  /*6ca0*/  LOP3.LUT R75, R80, 0xffff0000, RZ, 0xc0, !PT ;  /* 0xffff0000504b7812 */ /* 0x000fe400078ec0ff */
[----:B------:R-:W-:Y:S02]  /*6cb0*/  LOP3.LUT R74, R81, 0xffff0000, RZ, 0xc0, !PT ;  /* 0xffff0000514a7812 */ /* 0x000fe400078ec0ff */
[C---:B------:R-:W-:Y:S02]  /*6cc0*/  SHF.L.U32 R77, R99.reuse, 0x10, RZ ;  /* 0x00000010634d7819 */ /* 0x040fe400000006ff */
[----:B------:R-:W-:Y:S02]  /*6cd0*/  LOP3.LUT R76, R99, 0xffff0000, RZ, 0xc0, !PT ;  /* 0xffff0000634c7812 */ /* 0x000fe400078ec0ff */
[----:B------:R-:W-:Y:S03]  /*6ce0*/  ISETP.NE.AND P0, PT, R163, RZ, PT ;  /* 0x000000ffa300720c */ /* 0x000fe60003f05270 */
[----:B------:R-:W3:Y:S02]  /*6cf0*/  LDTM.x64 R4, tmem[UR4] ;  /* 0x00000004000479ee */ /* 0x000ee40008340000 */
[C---:B---3--:R-:W-:Y:S01]  /*6d00*/  FMUL R0, R70.reuse, R4 ;  /* 0x0000000446007220 */ /* 0x048fe20000400000 */
[C---:B------:R-:W-:Y:S01]  /*6d10*/  FMUL R2, R70.reuse, R5 ;  /* 0x0000000546027220 */ /* 0x040fe20000400000 */
[C---:B-1----:R-:W-:Y:S01]  /*6d20*/  FMUL R3, R70.reuse, R6 ;  /* 0x0000000646037220 */ /* 0x042fe20000400000 */
[----:B------:R-:W-:Y:S01]  /*6d30*/  FMUL R7, R70, R7 ;  /* 0x0000000746077220 */ /* 0x000fe20000400000 */
[----:B------:R-:W-:Y:S01]  /*6d40*/  FFMA R0, R73, R72, R0 ;  /* 0x0000004849007223 */ /* 0x000fe20000000000 */
[----:B------:R-:W-:Y:S01]  /*6d50*/  SHF.L.U32 R72, R81, 0x10, RZ ;  /* 0x0000001051487819 */ /* 0x000fe200000006ff */
[C---:B------:R-:W-:Y:S01]  /*6d60*/  FFMA R2, R73.reuse, R75, R2 ;  /* 0x0000004b49027223 */ /* 0x040fe20000000002 */
[----:B------:R-:W-:Y:S01]  /*6d70*/  SHF.L.U32 R75, R82, 0x10, RZ ;  /* 0x00000010524b7819 */ /* 0x000fe200000006ff */
[C---:B------:R-:W-:Y:S01]  /*6d80*/  FMUL R4, R70.reuse, R8 ;  /* 0x0000000846047220 */ /* 0x040fe20000400000 */
[----:B------:R-:W-:Y:S01]  /*6d90*/  FMUL R5, R70, R9 ;  /* 0x0000000946057220 */ /* 0x000fe20000400000 */
[C---:B------:R-:W-:Y:S01]  /*6da0*/  FFMA R3, R73.reuse, R72, R3 ;  /* 0x0000004849037223 */ /* 0x040fe20000000003 */
[----:B------:R-:W-:Y:S01]  /*6db0*/  LOP3.LUT R72, R82, 0xffff0000, RZ, 0xc0, !PT ;  /* 0xffff000052487812 */ /* 0x000fe200078ec0ff */
[----:B------:R-:W-:Y:S01]  /*6dc0*/  FFMA R7, R73, R74, R7 ;  /* 0x0000004a49077223 */ /* 0x000fe20000000007 */
[----:B------:R-:W-:Y:S01]  /*6dd0*/  LOP3.LUT R74, R83, 0xffff0000, RZ, 0xc0, !PT ;  /* 0xffff0000534a7812 */ /* 0x000fe200078ec0ff */
[----:B------:R-:W-:Y:S01]  /*6de0*/  FFMA R4, R73, R75, R4 ;  /* 0x0000004b49047223 */ /* 0x000fe20000000004 */
[----:B------:R-:W-:Y:S01]  /*6df0*/  SHF.L.U32 R75, R83, 0x10, RZ ;  /* 0x00000010534b7819 */ /* 0x000fe200000006ff */
[----:B------:R-:W-:Y:S01]  /*6e00*/  FMUL R6, R70, R10 ;  /* 0x0000000a46067220 */ /* 0x000fe20000400000 */
[----:B------:R-:W-:Y:S01]  /*6e10*/  F2FP.BF16.F32.PACK_AB R92, R2, R0 ;  /* 0x00000000025c723e */ /* 0x000fe200000010ff */
[----:B------:R-:W-:Y:S01]  /*6e20*/  FMUL R11, R70, R11 ;  /* 0x0000000b460b7220 */ /* 0x000fe20000400000 */
[----:B------:R-:W-:Y:S01]  /*6e30*/  F2FP.BF16.F32.PACK_AB R93, R7, R3 ;  /* 0x00000003075d723e */ /* 0x000fe200000010ff */
[C---:B------:R-:W-:Y:S01]  /*6e40*/  FFMA R5, R73.reuse, R72, R5 ;  /* 0x0000004849057223 */ /* 0x040fe20000000005 */
[----:B------:R-:W-:Y:S01]  /*6e50*/  SHF.L.U32 R72, R88, 0x10, RZ ;  /* 0x0000001058487819 */ /* 0x000fe200000006ff */
[----:B------:R-:W-:Y:S01]  /*6e60*/  FFMA R6, R73, R75, R6 ;  /* 0x0000004b49067223 */ /* 0x000fe20000000006 */
[----:B------:R-:W-:Y:S01]  /*6e70*/  SHF.L.U32 R75, R90, 0x10, RZ ;  /* 0x000000105a4b7819 */ /* 0x000fe200000006ff */
[----:B------:R-:W-:Y:S01]  /*6e80*/  FMUL R8, R70, R12 ;  /* 0x0000000c46087220 */ /* 0x000fe20000400000 */
[----:B------:R-:W-:Y:S01]  /*6e90*/  F2FP.BF16.F32.PACK_AB R94, R5, R4 ;  /* 0x00000004055e723e */ /* 0x000fe200000010ff */
[C---:B------:R-:W-:Y:S01]  /*6ea0*/  FFMA R11, R73.reuse, R74, R11 ;  /* 0x0000004a490b7223 */ /* 0x040fe2000000000b */
[----:B------:R-:W-:Y:S01]  /*6eb0*/  LOP3.LUT R74, R88, 0xffff0000, RZ, 0xc0, !PT ;  /* 0xffff0000584a7812 */ /* 0x000fe200078ec0ff */
[C---:B------:R-:W-:Y:S01]  /*6ec0*/  FMUL R9, R70.reuse, R13 ;  /* 0x0000000d46097220 */ /* 0x040fe20000400000 */
[----:B------:R-:W-:Y:S01]  /*6ed0*/  FFMA R8, R73, R72, R8 ;  /* 0x0000004849087223 */ /* 0x000fe20000000008 */
[----:B------:R-:W-:Y:S01]  /*6ee0*/  SHF.L.U32 R72, R89, 0x10, RZ ;  /* 0x0000001059487819 */ /* 0x000fe200000006ff */
[C---:B------:R-:W-:Y:S01]  /*6ef0*/  FMUL R10, R70.reuse, R14 ;  /* 0x0000000e460a7220 */ /* 0x040fe20000400000 */
[----:B------:R-:W-:Y:S01]  /*6f00*/  F2FP.BF16.F32.PACK_AB R95, R11, R6 ;  /* 0x000000060b5f723e */ /* 0x000fe200000010ff */
[----:B------:R-:W-:Y:S01]  /*6f10*/  FFMA R9, R73, R74, R9 ;  /* 0x0000004a49097223 */ /* 0x000fe20000000009 */
[----:B------:R-:W-:Y:S01]  /*6f20*/  LOP3.LUT R74, R89, 0xffff0000, RZ, 0xc0, !PT ;  /* 0xffff0000594a7812 */ /* 0x000fe200078ec0ff */
[----:B------:R-:W-:Y:S01]  /*6f30*/  FMUL R15, R70, R15 ;  /* 0x0000000f460f7220 */ /* 0x000fe20000400000 */
[----:B------:R-:W-:Y:S01]  /*6f40*/  FFMA R10, R73, R72, R10 ;  /* 0x00000048490a7223 */ /* 0x000fe2000000000a */
[----:B------:R-:W-:Y:S01]  /*6f50*/  LOP3.LUT R72, R90, 0xffff0000, RZ, 0xc0, !PT ;  /* 0xffff00005a487812 */ /* 0x000fe200078ec0ff */
[C---:B------:R-:W-:Y:S01]  /*6f60*/  FMUL R12, R70.reuse, R16 ;  /* 0x00000010460c7220 */ /* 0x040fe20000400000 */
[----:B------:R-:W-:Y:S01]  /*6f70*/  F2FP.BF16.F32.PACK_AB R100, R9, R8 ;  /* 0x000000080964723e */ /* 0x000fe200000010ff */
[----:B------:R-:W-:Y:S01]  /*6f80*/  FMUL R13, R70, R17 ;  /* 0x00000011460d7220 */ /* 0x000fe20000400000 */
[----:B------:R-:W-:Y:S01]  /*6f90*/  FFMA R15, R73, R74, R15 ;  /* 0x0000004a490f7223 */ /* 0x000fe2000000000f */
[----:B------:R-:W-:Y:S01]  /*6fa0*/  LOP3.LUT R74, R91, 0xffff0000, RZ, 0xc0, !PT ;  /* 0xffff00005b4a7812 */ /* 0x000fe200078ec0ff */
[----:B------:R-:W-:Y:S01]  /*6fb0*/  FFMA R12, R73, R75, R12 ;  /* 0x0000004b490c7223 */ /* 0x000fe2000000000c */
[----:B------:R-:W-:Y:S01]  /*6fc0*/  SHF.L.U32 R75, R91, 0x10, RZ ;  /* 0x000000105b4b7819 */ /* 0x000fe200000006ff */
[----:B------:R-:W-:Y:S01]  /*6fd0*/  FFMA R13, R73, R72, R13 ;  /* 0x00000048490d7223 */ /* 0x000fe2000000000d */
[----:B------:R-:W-:Y:S01]  /*6fe0*/  SHF.L.U32 R72, R96, 0x10, RZ ;  /* 0x0000001060487819 */ /* 0x000fe200000006ff */
[C---:B------:R-:W-:Y:S01]  /*6ff0*/  FMUL R14, R70.reuse, R18 ;  /* 0x00000012460e7220 */ /* 0x040fe20000400000 */
[----:B------:R-:W-:Y:S01]  /*7000*/  F2FP.BF16.F32.PACK_AB R101, R15, R10 ;  /* 0x0000000a0f65723e */ /* 0x000fe200000010ff */
[C---:B------:R-:W-:Y:S01]  /*7010*/  FMUL R19, R70.reuse, R19 ;  /* 0x0000001346137220 */ /* 0x040fe20000400000 */
[----:B------:R-:W-:Y:S01]  /*7020*/  F2FP.BF16.F32.PACK_AB R102, R13, R12 ;  /* 0x0000000c0d66723e */ /* 0x000fe200000010ff */
[----:B------:R-:W-:Y:S01]  /*7030*/  FMUL R16, R70, R20 ;  /* 0x0000001446107220 */ /* 0x000fe20000400000 */
[C---:B------:R-:W-:Y:S01]  /*7040*/  FFMA R14, R73.reuse, R75, R14 ;  /* 0x0000004b490e7223 */ /* 0x040fe2000000000e */
[----:B------:R-:W-:Y:S01]  /*7050*/  SHF.L.U32 R75, R98, 0x10, RZ ;  /* 0x00000010624b7819 */ /* 0x000fe200000006ff */
[C---:B------:R-:W-:Y:S01]  /*7060*/  FFMA R19, R73.reuse, R74, R19 ;  /* 0x0000004a49137223 */ /* 0x040fe20000000013 */
[----:B------:R-:W-:Y:S01]  /*7070*/  LOP3.LUT R74, R96, 0xffff0000, RZ, 0xc0, !PT ;  /* 0xffff0000604a7812 */ /* 0x000fe200078ec0ff */
[----:B------:R-:W-:Y:S01]  /*7080*/  FFMA R16, R73, R72, R16 ;  /* 0x0000004849107223 */ /* 0x000fe20000000010 */
[----:B------:R-:W-:Y:S01]  /*7090*/  SHF.L.U32 R72, R97, 0x10, RZ ;  /* 0x0000001061487819 */ /* 0x000fe200000006ff */
[C---:B------:R-:W-:Y:S01]  /*70a0*/  FMUL R17, R70.reuse, R21 ;  /* 0x0000001546117220 */ /* 0x040fe20000400000 */
[----:B------:R-:W-:Y:S01]  /*70b0*/  F2FP.BF16.F32.PACK_AB R103, R19, R14 ;  /* 0x0000000e1367723e */ /* 0x000fe200000010ff */
[C---:B------:R-:W-:Y:S01]  /*70c0*/  FMUL R18, R70.reuse, R22 ;  /* 0x0000001646127220 */ /* 0x040fe20000400000 */
[----:B------:R-:W-:Y:S01]  /*70d0*/  FMUL R23, R70, R23 ;  /* 0x0000001746177220 */ /* 0x000fe20000400000 */
[C---:B------:R-:W-:Y:S01]  /*70e0*/  FFMA R17, R73.reuse, R74, R17 ;  /* 0x0000004a49117223 */ /* 0x040fe20000000011 */
[----:B------:R-:W-:Y:S01]  /*70f0*/  LOP3.LUT R74, R98, 0xffff0000, RZ, 0xc0, !PT ;  /* 0xffff0000624a7812 */ /* 0x000fe200078ec0ff */
[----:B------:R-:W-:Y:S01]  /*7100*/  FFMA R18, R73, R72, R18 ;  /* 0x0000004849127223 */ /* 0x000fe20000000012 */
[----:B------:R-:W-:Y:S01]  /*7110*/  LOP3.LUT R72, R97, 0xffff0000, RZ, 0xc0, !PT ;  /* 0xffff000061487812 */ /* 0x000fe200078ec0ff */
[C---:B------:R-:W-:Y:S01]  /*7120*/  FMUL R20, R70.reuse, R24 ;  /* 0x0000001846147220 */ /* 0x040fe20000400000 */
[----:B------:R-:W-:Y:S01]  /*7130*/  F2FP.BF16.F32.PACK_AB R108, R17, R16 ;  /* 0x00000010116c723e */ /* 0x000fe200000010ff */
[C---:B------:R-:W-:Y:S01]  /*7140*/  FMUL R21, R70.reuse, R25 ;  /* 0x0000001946157220 */ /* 0x040fe20000400000 */
[----:B------:R-:W-:Y:S01]  /*7150*/  FMUL R22, R70, R26 ;  /* 0x0000001a46167220 */ /* 0x000fe20000400000 */
[C---:B------:R-:W-:Y:S01]  /*7160*/  FFMA R23, R73.reuse, R72, R23 ;  /* 0x0000004849177223 */ /* 0x040fe20000000017 */
[----:B------:R-:W-:Y:S01]  /*7170*/  SHF.L.U32 R72, R104, 0x10, RZ ;  /* 0x0000001068487819 */ /* 0x000fe200000006ff */
[C---:B------:R-:W-:Y:S01]  /*7180*/  FMUL R27, R70.reuse, R27 ;  /* 0x0000001b461b7220 */ /* 0x040fe20000400000 */
[----:B------:R-:W-:Y:S01]  /*7190*/  FFMA R20, R73, R75, R20 ;  /* 0x0000004b49147223 */ /* 0x000fe20000000014 */
[----:B------:R-:W-:Y:S01]  /*71a0*/  SHF.L.U32 R75, R105, 0x10, RZ ;  /* 0x00000010694b7819 */ /* 0x000fe200000006ff */
[----:B------:R-:W-:Y:S01]  /*71b0*/  FMUL R24, R70, R28 ;  /* 0x0000001c46187220 */ /* 0x000fe20000400000 */
[----:B------:R-:W-:Y:S01]  /*71c0*/  F2FP.BF16.F32.PACK_AB R109, R23, R18 ;  /* 0x00000012176d723e */ /* 0x000fe200000010ff */
[C---:B------:R-:W-:Y:S01]  /*71d0*/  FFMA R21, R73.reuse, R74, R21 ;  /* 0x0000004a49157223 */ /* 0x040fe20000000015 */
[----:B------:R-:W-:Y:S01]  /*71e0*/  LOP3.LUT R74, R104, 0xffff0000, RZ, 0xc0, !PT ;  /* 0xffff0000684a7812 */ /* 0x000fe200078ec0ff */
[----:B------:R-:W-:Y:S01]  /*71f0*/  FFMA R22, R73, R77, R22 ;  /* 0x0000004d49167223 */ /* 0x000fe20000000016 */
[----:B------:R-:W-:Y:S01]  /*7200*/  SHF.L.U32 R77, R107, 0x10, RZ ;  /* 0x000000106b4d7819 */ /* 0x000fe200000006ff */
[----:B------:R-:W-:Y:S01]  /*7210*/  FFMA R27, R73, R76, R27 ;  /* 0x0000004c491b7223 */ /* 0x000fe2000000001b */
[----:B------:R-:W-:Y:S01]  /*7220*/  F2FP.BF16.F32.PACK_AB R110, R21, R20 ;  /* 0x00000014156e723e */ /* 0x000fe200000010ff */
[----:B------:R-:W-:Y:S01]  /*7230*/  FFMA R24, R73, R72, R24 ;  /* 0x0000004849187223 */ /* 0x000fe20000000018 */
[----:B------:R-:W-:Y:S01]  /*7240*/  LOP3.LUT R72, R105, 0xffff0000, RZ, 0xc0, !PT ;  /* 0xffff000069487812 */ /* 0x000fe200078ec0ff */
[C---:B------:R-:W-:Y:S01]  /*7250*/  FMUL R25, R70.reuse, R29 ;  /* 0x0000001d46197220 */ /* 0x040fe20000400000 */
[----:B------:R-:W-:Y:S01]  /*7260*/  F2FP.BF16.F32.PACK_AB R111, R27, R22 ;  /* 0x000000161b6f723e */ /* 0x000fe200000010ff */
[C---:B------:R-:W-:Y:S01]  /*7270*/  FMUL R26, R70.reuse, R30 ;  /* 0x0000001e461a7220 */ /* 0x040fe20000400000 */
[----:B------:R-:W-:Y:S01]  /*7280*/  LOP3.LUT R76, R139, 0xffff0000, RZ, 0xc0, !PT ;  /* 0xffff00008b4c7812 */ /* 0x000fe200078ec0ff */
[----:B------:R-:W-:Y:S01]  /*7290*/  FMUL R31, R70, R31 ;  /* 0x0000001f461f7220 */ /* 0x000fe20000400000 */
[----:B------:R-:W-:Y:S01]  /*72a0*/  FFMA R25, R73, R74, R25 ;  /* 0x0000004a49197223 */ /* 0x000fe20000000019 */
[----:B------:R-:W-:Y:S01]  /*72b0*/  LOP3.LUT R74, R107, 0xffff0000, RZ, 0xc0, !PT ;  /* 0xffff00006b4a7812 */ /* 0x000fe200078ec0ff */
[C---:B------:R-:W-:Y:S01]  /*72c0*/  FFMA R26, R73.reuse, R75, R26 ;  /* 0x0000004b491a7223 */ /* 0x040fe2000000001a */
[C---:B------:R-:W-:Y:S01]  /*72d0*/  SHF.L.U32 R75, R106.reuse, 0x10, RZ ;  /* 0x000000106a4b7819 */ /* 0x040fe200000006ff */
[C---:B------:R-:W-:Y:S01]  /*72e0*/  FFMA R31, R73.reuse, R72, R31 ;  /* 0x00000048491f7223 */ /* 0x040fe2000000001f */
[----:B------:R-:W-:Y:S01]  /*72f0*/  LOP3.LUT R72, R106, 0xffff0000, RZ, 0xc0, !PT ;  /* 0xffff00006a487812 */ /* 0x000fe200078ec0ff */
[C---:B------:R-:W-:Y:S01]  /*7300*/  FMUL R28, R70.reuse, R32 ;  /* 0x00000020461c7220 */ /* 0x040fe20000400000 */
[C---:B------:R-:W-:Y:S01]  /*7310*/  FMUL R29, R70.reuse, R33 ;  /* 0x00000021461d7220 */ /* 0x040fe20000400000 */
[C---:B------:R-:W-:Y:S01]  /*7320*/  FMUL R30, R70.reuse, R34 ;  /* 0x00000022461e7220 */ /* 0x040fe20000400000 */
[----:B------:R-:W-:Y:S01]  /*7330*/  FMUL R35, R70, R35 ;  /* 0x0000002346237220 */ /* 0x000fe20000400000 */
[----:B------:R-:W-:Y:S01]  /*7340*/  FFMA R28, R73, R75, R28 ;  /* 0x0000004b491c7223 */ /* 0x000fe2000000001c */
[----:B------:R-:W-:Y:S01]  /*7350*/  SHF.L.U32 R75, R113, 0x10, RZ ;  /* 0x00000010714b7819 */ /* 0x000fe200000006ff */
[C---:B------:R-:W-:Y:S01]  /*7360*/  FFMA R29, R73.reuse, R72, R29 ;  /* 0x00000048491d7223 */ /* 0x040fe2000000001d */
[C---:B------:R-:W-:Y:S01]  /*7370*/  SHF.L.U32 R72, R112.reuse, 0x10, RZ ;  /* 0x0000001070487819 */ /* 0x040fe200000006ff */
[----:B------:R-:W-:Y:S01]  /*7380*/  FFMA R30, R73, R77, R30 ;  /* 0x0000004d491e7223 */ /* 0x000fe2000000001e */
[----:B------:R-:W-:Y:S01]  /*7390*/  SHF.L.U32 R77, R115, 0x10, RZ ;  /* 0x00000010734d7819 */ /* 0x000fe200000006ff */
[C---:B------:R-:W-:Y:S01]  /*73a0*/  FFMA R35, R73.reuse, R74, R35 ;  /* 0x0000004a49237223 */ /* 0x040fe20000000023 */
[----:B------:R-:W-:Y:S01]  /*73b0*/  LOP3.LUT R74, R112, 0xffff0000, RZ, 0xc0, !PT ;  /* 0xffff0000704a7812 */ /* 0x000fe200078ec0ff */
[C---:B------:R-:W-:Y:S01]  /*73c0*/  FMUL R32, R70.reuse, R36 ;  /* 0x0000002446207220 */ /* 0x040fe20000400000 */
[C---:B------:R-:W-:Y:S01]  /*73d0*/  FMUL R33, R70.reuse, R37 ;  /* 0x0000002546217220 */ /* 0x040fe20000400000 */
[----:B------:R-:W-:Y:S01]  /*73e0*/  FMUL R34, R70, R38 ;  /* 0x0000002646227220 */ /* 0x000fe20000400000 */
[----:B------:R1:W-:Y:S01]  /*73f0*/  STS.128 [R169+UR44+0x400], R92 ;  /* 0x0004005ca9007988 */ /* 0x0003e20008000c2c */
[----:B------:R-:W-:Y:S01]  /*7400*/  FFMA R32, R73, R72, R32 ;  /* 0x0000004849207223 */ /* 0x000fe20000000020 */
[----:B------:R-:W-:Y:S01]  /*7410*/  LOP3.LUT R72, R113, 0xffff0000, RZ, 0xc0, !PT ;  /* 0xffff000071487812 */ /* 0x000fe200078ec0ff */
[C---:B------:R-:W-:Y:S01]  /*7420*/  FFMA R33, R73.reuse, R74, R33 ;  /* 0x0000004a49217223 */ /* 0x040fe20000000021 */
[----:B------:R-:W-:Y:S01]  /*7430*/  LOP3.LUT R74, R114, 0xffff0000, RZ, 0xc0, !PT ;  /* 0xffff0000724a7812 */ /* 0x000fe200078ec0ff */
[----:B------:R-:W-:Y:S01]  /*7440*/  FMUL R39, R70, R39 ;  /* 0x0000002746277220 */ /* 0x000fe20000400000 */
[C---:B------:R-:W-:Y:S01]  /*7450*/  FFMA R34, R73.reuse, R75, R34 ;  /* 0x0000004b49227223 */ /* 0x040fe20000000022 */
[----:B------:R-:W-:Y:S01]  /*7460*/  SHF.L.U32 R75, R114, 0x10, RZ ;  /* 0x00000010724b7819 */ /* 0x000fe200000006ff */
[C---:B------:R-:W-:Y:S01]  /*7470*/  FMUL R36, R70.reuse, R40 ;  /* 0x0000002846247220 */ /* 0x040fe20000400000 */
[----:B------:R-:W-:Y:S01]  /*7480*/  FFMA R39, R73, R72, R39 ;  /* 0x0000004849277223 */ /* 0x000fe20000000027 */
[----:B------:R-:W-:Y:S01]  /*7490*/  LOP3.LUT R72, R115, 0xffff0000, RZ, 0xc0, !PT ;  /* 0xffff000073487812 */ /* 0x000fe200078ec0ff */
[C---:B------:R-:W-:Y:S01]  /*74a0*/  FMUL R37, R70.reuse, R41 ;  /* 0x0000002946257220 */ /* 0x040fe20000400000 */
[C---:B------:R-:W-:Y:S01]  /*74b0*/  FMUL R38, R70.reuse, R42 ;  /* 0x0000002a46267220 */ /* 0x040fe20000400000 */
[----:B------:R-:W-:Y:S01]  /*74c0*/  FMUL R43, R70, R43 ;  /* 0x0000002b462b7220 */ /* 0x000fe20000400000 */
[C---:B------:R-:W-:Y:S01]  /*74d0*/  FFMA R36, R73.reuse, R75, R36 ;  /* 0x0000004b49247223 */ /* 0x040fe20000000024 */
[C---:B------:R-:W-:Y:S01]  /*74e0*/  SHF.L.U32 R75, R120.reuse, 0x10, RZ ;  /* 0x00000010784b7819 */ /* 0x040fe200000006ff */
[----:B------:R3:W-:Y:S01]  /*74f0*/  STS.128 [R168+0x400], R100 ;  /* 0x00040064a8007388 */ /* 0x0007e20000000c00 */
[----:B------:R-:W-:Y:S01]  /*7500*/  FFMA R37, R73, R74, R37 ;  /* 0x0000004a49257223 */ /* 0x000fe20000000025 */
[----:B------:R-:W-:Y:S01]  /*7510*/  LOP3.LUT R74, R121, 0xffff0000, RZ, 0xc0, !PT ;  /* 0xffff0000794a7812 */ /* 0x000fe200078ec0ff */
[----:B------:R-:W-:Y:S01]  /*7520*/  FFMA R38, R73, R77, R38 ;  /* 0x0000004d49267223 */ /* 0x000fe20000000026 */
[----:B------:R-:W-:Y:S01]  /*7530*/  SHF.L.U32 R77, R121, 0x10, RZ ;  /* 0x00000010794d7819 */ /* 0x000fe200000006ff */
        /* <DEDUP_REMOVED lines=8> */
[----:B------:R4:W-:Y:S01]  /*75c0*/  STS.128 [R167+0x400], R108 ;  /* 0x0004006ca7007388 */ /* 0x0009e20000000c00 */
[C---:B------:R-:W-:Y:S01]  /*75d0*/  FFMA R41, R73.reuse, R72, R41 ;  /* 0x0000004849297223 */ /* 0x040fe20000000029 */
[C---:B------:R-:W-:Y:S01]  /*75e0*/  SHF.L.U32 R72, R122.reuse, 0x10, RZ ;  /* 0x000000107a487819 */ /* 0x040fe200000006ff */
[----:B------:R-:W-:Y:S01]  /*75f0*/  FFMA R42, R73, R77, R42 ;  /* 0x0000004d492a7223 */ /* 0x000fe2000000002a */
[----:B------:R-:W-:Y:S01]  /*7600*/  SHF.L.U32 R77, R129, 0x10, RZ ;  /* 0x00000010814d7819 */ /* 0x000fe200000006ff */
[----:B------:R-:W-:Y:S01]  /*7610*/  FFMA R47, R73, R74, R47 ;  /* 0x0000004a492f7223 */ /* 0x000fe2000000002f */
[----:B------:R-:W-:Y:S01]  /*7620*/  LOP3.LUT R74, R122, 0xffff0000, RZ, 0xc0, !PT ;  /* 0xffff00007a4a7812 */ /* 0x000fe200078ec0ff */
[C---:B------:R-:W-:Y:S01]  /*7630*/  FMUL R44, R70.reuse, R48 ;  /* 0x00000030462c7220 */ /* 0x040fe20000400000 */
[----:B-1----:R-:W-:Y:S01]  /*7640*/  F2FP.BF16.F32.PACK_AB R92, R25, R24 ;  /* 0x00000018195c723e */ /* 0x002fe200000010ff */
[C---:B------:R-:W-:Y:S01]  /*7650*/  FMUL R45, R70.reuse, R49 ;  /* 0x00000031462d7220 */ /* 0x040fe20000400000 */
[----:B------:R-:W-:Y:S01]  /*7660*/  F2FP.BF16.F32.PACK_AB R93, R31, R26 ;  /* 0x0000001a1f5d723e */ /* 0x000fe200000010ff */
[----:B------:R-:W-:Y:S01]  /*7670*/  FMUL R46, R70, R50 ;  /* 0x00000032462e7220 */ /* 0x000fe20000400000 */
[----:B------:R-:W-:Y:S01]  /*7680*/  F2FP.BF16.F32.PACK_AB R94, R29, R28 ;  /* 0x0000001c1d5e723e */ /* 0x000fe200000010ff */
[----:B------:R-:W-:Y:S01]  /*7690*/  FFMA R44, R73, R72, R44 ;  /* 0x00000048492c7223 */ /* 0x000fe2000000002c */
[----:B------:R-:W-:Y:S01]  /*76a0*/  LOP3.LUT R72, R123, 0xffff0000, RZ, 0xc0, !PT ;  /* 0xffff00007b487812 */ /* 0x000fe200078ec0ff */
[----:B------:R-:W-:Y:S01]  /*76b0*/  FFMA R45, R73, R74, R45 ;  /* 0x0000004a492d7223 */ /* 0x000fe2000000002d */
[----:B------:R-:W-:Y:S01]  /*76c0*/  LOP3.LUT R74, R128, 0xffff0000, RZ, 0xc0, !PT ;  /* 0xffff0000804a7812 */ /* 0x000fe200078ec0ff */
[----:B------:R-:W-:Y:S01]  /*76d0*/  FMUL R51, R70, R51 ;  /* 0x0000003346337220 */ /* 0x000fe20000400000 */
[----:B------:R-:W-:Y:S01]  /*76e0*/  F2FP.BF16.F32.PACK_AB R95, R35, R30 ;  /* 0x0000001e235f723e */ /* 0x000fe200000010ff */
[----:B------:R-:W-:Y:S01]  /*76f0*/  FFMA R46, R73, R75, R46 ;  /* 0x0000004b492e7223 */ /* 0x000fe2000000002e */
[----:B------:R-:W-:Y:S01]  /*7700*/  SHF.L.U32 R75, R128, 0x10, RZ ;  /* 0x00000010804b7819 */ /* 0x000fe200000006ff */
[C---:B------:R-:W-:Y:S01]  /*7710*/  FMUL R48, R70.reuse, R52 ;  /* 0x0000003446307220 */ /* 0x040fe20000400000 */
[----:B---3--:R-:W-:Y:S01]  /*7720*/  F2FP.BF16.F32.PACK_AB R100, R33, R32 ;  /* 0x000000202164723e */ /* 0x008fe200000010ff */
[----:B------:R-:W-:Y:S01]  /*7730*/  FFMA R51, R73, R72, R51 ;  /* 0x0000004849337223 */ /* 0x000fe20000000033 */
[----:B------:R-:W-:Y:S01]  /*7740*/  LOP3.LUT R72, R129, 0xffff0000, RZ, 0xc0, !PT ;  /* 0xffff000081487812 */ /* 0x000fe200078ec0ff */
[----:B------:R1:W-:Y:S01]  /*7750*/  STS.128 [R157+0x400], R92 ;  /* 0x0004005c9d007388 */ /* 0x0003e20000000c00 */
[----:B------:R-:W-:Y:S01]  /*7760*/  F2FP.BF16.F32.PACK_AB R101, R39, R34 ;  /* 0x000000222765723e */ /* 0x000fe200000010ff */
[C---:B------:R-:W-:Y:S01]  /*7770*/  FMUL R49, R70.reuse, R53 ;  /* 0x0000003546317220 */ /* 0x040fe20000400000 */
[----:B------:R-:W-:Y:S01]  /*7780*/  F2FP.BF16.F32.PACK_AB R102, R37, R36 ;  /* 0x000000242566723e */ /* 0x000fe200000010ff */
[C---:B------:R-:W-:Y:S01]  /*7790*/  FMUL R50, R70.reuse, R54 ;  /* 0x0000003646327220 */ /* 0x040fe20000400000 */
[----:B------:R-:W-:Y:S01]  /*77a0*/  F2FP.BF16.F32.PACK_AB R103, R43, R38 ;  /* 0x000000262b67723e */ /* 0x000fe200000010ff */
[----:B------:R-:W-:Y:S01]  /*77b0*/  FMUL R55, R70, R55 ;  /* 0x0000003746377220 */ /* 0x000fe20000400000 */
[----:B----4-:R-:W-:Y:S01]  /*77c0*/  F2FP.BF16.F32.PACK_AB R108, R41, R40 ;  /* 0x00000028296c723e */ /* 0x010fe200000010ff */
[C---:B------:R-:W-:Y:S01]  /*77d0*/  FFMA R48, R73.reuse, R75, R48 ;  /* 0x0000004b49307223 */ /* 0x040fe20000000030 */
[C---:B------:R-:W-:Y:S01]  /*77e0*/  FFMA R49, R73.reuse, R74, R49 ;  /* 0x0000004a49317223 */ /* 0x040fe20000000031 */
[----:B------:R1:W-:Y:S01]  /*77f0*/  STS.128 [R156+0x400], R100 ;  /* 0x000400649c007388 */ /* 0x0003e20000000c00 */
[C---:B------:R-:W-:Y:S01]  /*7800*/  SHF.L.U32 R75, R130.reuse, 0x10, RZ ;  /* 0x00000010824b7819 */ /* 0x040fe200000006ff */
[----:B------:R-:W-:Y:S01]  /*7810*/  FFMA R50, R73, R77, R50 ;  /* 0x0000004d49327223 */ /* 0x000fe20000000032 */
[----:B------:R-:W-:Y:S01]  /*7820*/  SHF.L.U32 R77, R131, 0x10, RZ ;  /* 0x00000010834d7819 */ /* 0x000fe200000006ff */
[----:B------:R-:W-:Y:S01]  /*7830*/  FFMA R55, R73, R72, R55 ;  /* 0x0000004849377223 */ /* 0x000fe20000000037 */
[----:B------:R-:W-:Y:S01]  /*7840*/  LOP3.LUT R72, R130, 0xffff0000, RZ, 0xc0, !PT ;  /* 0xffff000082487812 */ /* 0x000fe200078ec0ff */
[C---:B------:R-:W-:Y:S01]  /*7850*/  FMUL R52, R70.reuse, R56 ;  /* 0x0000003846347220 */ /* 0x040fe20000400000 */
[----:B------:R-:W-:Y:S01]  /*7860*/  LOP3.LUT R74, R131, 0xffff0000, RZ, 0xc0, !PT ;  /* 0xffff0000834a7812 */ /* 0x000fe200078ec0ff */
[C---:B------:R-:W-:Y:S01]  /*7870*/  FMUL R53, R70.reuse, R57 ;  /* 0x0000003946357220 */ /* 0x040fe20000400000 */
[C---:B------:R-:W-:Y:S01]  /*7880*/  FMUL R54, R70.reuse, R58 ;  /* 0x0000003a46367220 */ /* 0x040fe20000400000 */
[----:B------:R-:W-:Y:S01]  /*7890*/  FMUL R59, R70, R59 ;  /* 0x0000003b463b7220 */ /* 0x000fe20000400000 */
[C---:B------:R-:W-:Y:S01]  /*78a0*/  FFMA R52, R73.reuse, R75, R52 ;  /* 0x0000004b49347223 */ /* 0x040fe20000000034 */
[C---:B------:R-:W-:Y:S01]  /*78b0*/  FFMA R53, R73.reuse, R72, R53 ;  /* 0x0000004849357223 */ /* 0x040fe20000000035 */
[C---:B------:R-:W-:Y:S01]  /*78c0*/  FFMA R54, R73.reuse, R77, R54 ;  /* 0x0000004d49367223 */ /* 0x040fe20000000036 */
[----:B------:R-:W-:Y:S01]  /*78d0*/  FFMA R59, R73, R74, R59 ;  /* 0x0000004a493b7223 */ /* 0x000fe2000000003b */
[----:B------:R-:W-:Y:S01]  /*78e0*/  SHF.L.U32 R72, R136, 0x10, RZ ;  /* 0x0000001088487819 */ /* 0x000fe200000006ff */
[----:B------:R-:W-:Y:S01]  /*78f0*/  FMUL R56, R70, R60 ;  /* 0x0000003c46387220 */ /* 0x000fe20000400000 */
[----:B------:R-:W-:Y:S01]  /*7900*/  LOP3.LUT R74, R136, 0xffff0000, RZ, 0xc0, !PT ;  /* 0xffff0000884a7812 */ /* 0x000fe200078ec0ff */
[C---:B------:R-:W-:Y:S01]  /*7910*/  FMUL R57, R70.reuse, R61 ;  /* 0x0000003d46397220 */ /* 0x040fe20000400000 */
[----:B------:R-:W-:Y:S01]  /*7920*/  SHF.L.U32 R75, R137, 0x10, RZ ;  /* 0x00000010894b7819 */ /* 0x000fe200000006ff */
[C---:B------:R-:W-:Y:S01]  /*7930*/  FMUL R58, R70.reuse, R62 ;  /* 0x0000003e463a7220 */ /* 0x040fe20000400000 */
[----:B------:R-:W-:Y:S01]  /*7940*/  F2FP.BF16.F32.PACK_AB R109, R47, R42 ;  /* 0x0000002a2f6d723e */ /* 0x000fe200000010ff */
[----:B------:R-:W-:Y:S01]  /*7950*/  FFMA R56, R73, R72, R56 ;  /* 0x0000004849387223 */ /* 0x000fe20000000038 */
[----:B------:R-:W-:Y:S01]  /*7960*/  F2FP.BF16.F32.PACK_AB R110, R45, R44 ;  /* 0x0000002c2d6e723e */ /* 0x000fe200000010ff */
[----:B------:R-:W-:Y:S01]  /*7970*/  FFMA R57, R73, R74, R57 ;  /* 0x0000004a49397223 */ /* 0x000fe20000000039 */
[----:B------:R-:W-:Y:S01]  /*7980*/  F2FP.BF16.F32.PACK_AB R111, R51, R46 ;  /* 0x0000002e336f723e */ /* 0x000fe200000010ff */
[----:B------:R-:W-:Y:S01]  /*7990*/  FFMA R58, R73, R75, R58 ;  /* 0x0000004b493a7223 */ /* 0x000fe2000000003a */
[----:B------:R-:W-:Y:S01]  /*79a0*/  LOP3.LUT R72, R137, 0xffff0000, RZ, 0xc0, !PT ;  /* 0xffff000089487812 */ /* 0x000fe200078ec0ff */
[----:B------:R-:W-:Y:S01]  /*79b0*/  FMUL R63, R70, R63 ;  /* 0x0000003f463f7220 */ /* 0x000fe20000400000 */
[----:B------:R-:W-:Y:S01]  /*79c0*/  SHF.L.U32 R75, R138, 0x10, RZ ;  /* 0x000000108a4b7819 */ /* 0x000fe200000006ff */
[----:B------:R1:W-:Y:S01]  /*79d0*/  STS.128 [R155+0x400], R108 ;  /* 0x0004006c9b007388 */ /* 0x0003e20000000c00 */
[----:B------:R-:W-:Y:S01]  /*79e0*/  FMUL R60, R70, R64 ;  /* 0x00000040463c7220 */ /* 0x000fe20000400000 */
[----:B------:R-:W-:Y:S01]  /*79f0*/  LOP3.LUT R74, R138, 0xffff0000, RZ, 0xc0, !PT ;  /* 0xffff00008a4a7812 */ /* 0x000fe200078ec0ff */
[C---:B------:R-:W-:Y:S01]  /*7a00*/  FMUL R61, R70.reuse, R65 ;  /* 0x00000041463d7220 */ /* 0x040fe20000400000 */
[----:B------:R-:W-:Y:S01]  /*7a10*/  SHF.L.U32 R77, R139, 0x10, RZ ;  /* 0x000000108b4d7819 */ /* 0x000fe200000006ff */
[C---:B------:R-:W-:Y:S01]  /*7a20*/  FMUL R62, R70.reuse, R66 ;  /* 0x00000042463e7220 */ /* 0x040fe20000400000 */
[----:B------:R-:W-:Y:S01]  /*7a30*/  FFMA R63, R73, R72, R63 ;  /* 0x00000048493f7223 */ /* 0x000fe2000000003f */
[----:B------:R-:W-:Y:S01]  /*7a40*/  FMUL R67, R70, R67 ;  /* 0x0000004346437220 */ /* 0x000fe20000400000 */
[----:B------:R-:W-:Y:S01]  /*7a50*/  F2FP.BF16.F32.PACK_AB R116, R49, R48 ;  /* 0x000000303174723e */ /* 0x000fe200000010ff */
[----:B------:R-:W-:Y:S01]  /*7a60*/  FFMA R60, R73, R75, R60 ;  /* 0x0000004b493c7223 */ /* 0x000fe2000000003c */
[----:B------:R-:W-:Y:S01]  /*7a70*/  F2FP.BF16.F32.PACK_AB R117, R55, R50 ;  /* 0x000000323775723e */ /* 0x000fe200000010ff */
[----:B------:R-:W-:Y:S01]  /*7a80*/  FFMA R61, R73, R74, R61 ;  /* 0x0000004a493d7223 */ /* 0x000fe2000000003d */
[----:B------:R-:W-:Y:S01]  /*7a90*/  F2FP.BF16.F32.PACK_AB R118, R53, R52 ;  /* 0x000000343576723e */ /* 0x000fe200000010ff */
[----:B------:R-:W-:Y:S01]  /*7aa0*/  FFMA R62, R73, R77, R62 ;  /* 0x0000004d493e7223 */ /* 0x000fe2000000003e */
[----:B------:R-:W-:Y:S01]  /*7ab0*/  F2FP.BF16.F32.PACK_AB R119, R59, R54 ;  /* 0x000000363b77723e */ /* 0x000fe200000010ff */
[----:B------:R-:W-:Y:S01]  /*7ac0*/  FFMA R67, R73, R76, R67 ;  /* 0x0000004c49437223 */ /* 0x000fe20000000043 */
[----:B------:R-:W-:Y:S02]  /*7ad0*/  F2FP.BF16.F32.PACK_AB R124, R57, R56 ;  /* 0x00000038397c723e */ /* 0x000fe400000010ff */
[----:B------:R-:W-:Y:S01]  /*7ae0*/  F2FP.BF16.F32.PACK_AB R125, R63, R58 ;  /* 0x0000003a3f7d723e */ /* 0x000fe200000010ff */
[----:B------:R1:W-:Y:S01]  /*7af0*/  STS.128 [R154+0x400], R116 ;  /* 0x000400749a007388 */ /* 0x0003e20000000c00 */
[----:B------:R-:W-:Y:S02]  /*7b00*/  F2FP.BF16.F32.PACK_AB R126, R61, R60 ;  /* 0x0000003c3d7e723e */ /* 0x000fe400000010ff */
[----:B------:R-:W-:Y:S05]  /*7b10*/  F2FP.BF16.F32.PACK_AB R127, R67, R62 ;  /* 0x0000003e437f723e */ /* 0x000fea00000010ff */
[----:B------:R1:W-:Y:S01]  /*7b20*/  STS.128 [R153+0x400], R124 ;  /* 0x0004007c99007388 */ /* 0x0003e20000000c00 */
[----:B------:R-:W-:Y:S01]  /*7b30*/  @!PT LDS RZ, [RZ] ;  /* 0x00000000fffff984 */ /* 0x000fe20000000800 */
[----:B------:R-:W-:Y:S01]  /*7b40*/  @!PT LDS RZ, [RZ] ;  /* 0x00000000fffff984 */ /* 0x000fe20000000800 */
[----:B------:R-:W-:Y:S01]  /*7b50*/  @!PT LDS RZ, [RZ] ;  /* 0x00000000fffff984 */ /* 0x000fe20000000800 */
[----:B------:R-:W-:Y:S01]  /*7b60*/  @!PT LDS RZ, [RZ] ;  /* 0x00000000fffff984 */ /* 0x000fe20000000800 */
[----:B------:R3:W-:Y:S07]  /*7b70*/  MEMBAR.ALL.CTA ;  /* 0x0000000000007992 */ /* 0x0007ee0000008000 */
[----:B---3--:R-:W3:Y:S02]  /*7b80*/  FENCE.VIEW.ASYNC.S ;  /* 0x00000000000073c6 */ /* 0x008ee40000000000 */
[----:B---3--:R-:W-:Y:S06]  /*7b90*/  BAR.SYNC.DEFER_BLOCKING 0x1, 0x80 ;  /* 0x0042000000007b1d */ /* 0x008fec0000010000 */
[----:B------:R-:W-:Y:S05]  /*7ba0*/  @P0 BRA `(.L_x_115) ;  /* 0x0000000000280947 */ /* 0x000fea0003800000 */
[----:B------:R-:W3:Y:S01]  /*7bb0*/  LDCU.64 UR6, c[0x0][0x348] ;  /* 0x00006900ff0677ac */ /* 0x000ee20008000a00 */
[----:B------:R-:W-:Y:S01]  /*7bc0*/  UIADD3 UR4, UPT, UPT, UR44, 0x400, URZ ;  /* 0x000004002c047890 */ /* 0x000fe2000fffe0ff */
[----:B------:R-:W-:Y:S05]  /*7bd0*/  UMOV UR51, UR36 ;  /* 0x0000002400337c82 */ /* 0x000fea0008000000 */
[----:B------:R-:W-:Y:S04]  /*7be0*/  MOV R150, UR4 ;  /* 0x0000000400967c02 */ /* 0x000fe80008000f00 */
[----:B------:R-:W-:Y:S01]  /*7bf0*/  R2UR UR48, R150 ;  /* 0x00000000963072ca */ /* 0x000fe200000e0000 */
[----:B---3--:R-:W-:Y:S04]  /*7c00*/  UIADD3 UR4, UP0, UPT, UR6, 0x680, URZ ;  /* 0x0000068006047890 */ /* 0x008fe8000ff1e0ff */
[----:B------:R-:W-:Y:S09]  /*7c10*/  UIADD3.X UR5, UPT, UPT, URZ, UR7, URZ, UP0, !UPT ;  /* 0x00000007ff057290 */ /* 0x000ff200087fe4ff */
[----:B------:R3:W-:Y:S01]  /*7c20*/  UTMASTG.3D [UR48], [UR4] ;  /* 0x00000030040073b5 */ /* 0x0007e20008010000 */
[----:B------:R0:W-:Y:S01]  /*7c30*/  UTMACMDFLUSH ;  /* 0x00000000000079b7 */ /* 0x0001e20000000000 */
[----:B---3--:R-:W-:Y:S04]  /*7c40*/  DEPBAR.LE SB0, 0x1 ;  /* 0x000080400000791a */ /* 0x008fe80000000000 */
.L_x_115:
[----:B------:R-:W-:Y:S05]  /*7c50*/  BSYNC.RECONVERGENT B0 ;  /* 0x0000000000007941 */ /* 0x000fea0003800200 */
.L_x_114:
[----:B------:R-:W-:Y:S01]  /*7c60*/  BAR.SYNC.DEFER_BLOCKING 0x1, 0x80 ;  /* 0x0042000000007b1d */ /* 0x000fe20000010000 */
[----:B------:R-:W-:Y:S01]  /*7c70*/  ISETP.NE.AND P1, PT, R166, RZ, PT ;  /* 0x000000ffa600720c */ /* 0x000fe20003f25270 */
[----:B------:R-:W-:Y:S01]  /*7c80*/  UISETP.NE.AND UP0, UPT, UR52, URZ, UPT ;  /* 0x000000ff3400728c */ /* 0x000fe2000bf05270 */
[----:B------:R-:W-:Y:S11]  /*7c90*/  LEA R3, R78, UR44, 0x3 ;  /* 0x0000002c4e037c11 */ /* 0x000ff6000f8e18ff */
[----:B------:R-:W-:Y:S01]  /*7ca0*/  @P1 SHF.L.U32 R2, R160, 0x1f, RZ ;  /* 0x0000001fa0021819 */ /* 0x000fe200000006ff */
[----:B------:R-:W-:Y:S06]  /*7cb0*/  BRA.U !UP0, `(.L_x_116) ;  /* 0x0000000108247547 */ /* 0x000fec000b800000 */
[----:B------:R-:W-:Y:S01]  /*7cc0*/  IMAD.U32 R5, RZ, RZ, UR46 ;  /* 0x0000002eff057e24 */ /* 0x000fe2000f8e00ff */
[----:B------:R-:W-:Y:S01]  /*7cd0*/  MOV R0, UR47 ;  /* 0x0000002f00007c02 */ /* 0x000fe20008000f00 */
[----:B------:R-:W-:Y:S03]  /*7ce0*/  UIADD3 UR4, UPT, UPT, UR46, 0x1, URZ ;  /* 0x000000012e047890 */ /* 0x000fe6000fffe0ff */
[----:B------:R-:W-:Y:S01]  /*7cf0*/  @P1 LEA R5, R5, UR44, 0x3 ;  /* 0x0000002c05051c11 */ /* 0x000fe2000f8e18ff */
[----:B------:R-:W-:Y:S04]  /*7d00*/  UISETP.NE.AND UP0, UPT, UR4, 0x4, UPT ;  /* 0x000000040400788c */ /* 0x000fe8000bf05270 */
[----:B------:R-:W-:Y:S01]  /*7d10*/  @P1 VIADD R5, R5, 0x40 ;  /* 0x0000004005051836 */ /* 0x000fe20000000000 */
[----:B------:R-:W-:Y:S04]  /*7d20*/  USEL UR46, UR4, URZ, UP0 ;  /* 0x000000ff042e7287 */ /* 0x000fe80008000000 */
[----:B------:R-:W-:Y:S04]  /*7d30*/  @P1 PRMT R0, R0, 0x654, R5 ;  /* 0x0000065400001816 */ /* 0x000fe80000000005 */
[----:B------:R3:W-:Y:S04]  /*7d40*/  @P1 SYNCS.ARRIVE.TRANS64.RED.A1T0 RZ, [R0+URZ], RZ ;  /* 0x000000ff00ff19a7 */ /* 0x0007e800081004ff */
.L_x_116:
[----:B------:R-:W4:Y:S01]  /*7d50*/  @P1 SYNCS.PHASECHK.TRANS64.TRYWAIT P0, [R3+URZ+0x20], R2 ;  /* 0x00002002030015a7 */ /* 0x000f2200080011ff */
[----:B------:R-:W-:Y:S01]  /*7d60*/  BSSY B1, `(.L_x_117) ;  /* 0x000001f000017945 */ /* 0x000fe20003800000 */
[----:B----4-:R-:W-:Y:S03]  /*7d70*/  @P1 SEL R84, RZ, 0x1, !P0 ;  /* 0x00000001ff541807 */ /* 0x010fe60004000000 */
[----:B------:R-:W-:Y:S05]  /*7d80*/  @!P1 BRA `(.L_x_118) ;  /* 0x0000000000709947 */ /* 0x000fea0003800000 */
[----:B------:R-:W-:Y:S01]  /*7d90*/  ISETP.NE.AND P1, PT, R86, RZ, PT ;  /* 0x000000ff5600720c */ /* 0x000fe20003f25270 */
[----:B------:R-:W-:Y:S01]  /*7da0*/  BSSY B0, `(.L_x_119) ;  /* 0x000000b000007945 */ /* 0x000fe20003800000 */
[----:B------:R-:W-:Y:S11]  /*7db0*/  ISETP.NE.AND P0, PT, R84, RZ, PT ;  /* 0x000000ff5400720c */ /* 0x000ff60003f05270 */
[----:B------:R-:W-:Y:S05]  /*7dc0*/  @P1 IMAD R6, R78, 0x4000, R169 ;  /* 0x000040004e061824 */ /* 0x000fea00078e02a9 */
[----:B---3--:R-:W-:Y:S04]  /*7dd0*/  @P1 IADD3 R0, PT, PT, R6, UR44, RZ ;  /* 0x0000002c06001c10 */ /* 0x008fe8000fffe0ff */
[----:B------:R-:W-:Y:S01]  /*7de0*/  @P1 IADD3 R4, PT, PT, R85, R0, RZ ;  /* 0x0000000055041210 */ /* 0x000fe20007ffe0ff */
[--C-:B------:R-:W-:Y:S02]  /*7df0*/  @P1 IMAD.IADD R2, R79, 0x1, R0.reuse ;  /* 0x000000014f021824 */ /* 0x100fe400078e0200 */
[----:B------:R-:W-:Y:S01]  /*7e00*/  @P1 IMAD.IADD R5, R87, 0x1, R0 ;  /* 0x0000000157051824 */ /* 0x000fe200078e0200 */
[----:B------:R-:W-:Y:S06]  /*7e10*/  @P0 BRA `(.L_x_120) ;  /* 0x00000000000c0947 */ /* 0x000fec0003800000 */
[----:B------:R-:W-:Y:S04]  /*7e20*/  SHF.L.U32 R0, R160, 0x1f, RZ ;  /* 0x0000001fa0007819 */ /* 0x000fe800000006ff */
[----:B------:R-:W3:Y:S02]  /*7e30*/  SYNCS.PHASECHK.TRANS64.TRYWAIT P0, [R3+URZ+0x20], R0 ;  /* 0x00002000030075a7 */ /* 0x000ee400080011ff */
[----:B---3--:R-:W-:Y:S05]  /*7e40*/  @!P0 BRA `(.L_x_121) ;  /* 0x00000048003c8947 */ /* 0x008fea0003800000 */
.L_x_120:
[----:B------:R-:W-:Y:S05]  /*7e50*/  BSYNC B0 ;  /* 0x0000000000007941 */ /* 0x000fea0003800000 */
.L_x_119:
[----:B------:R-:W-:Y:S01]  /*7e60*/  ISETP.NE.AND P0, PT, R86, RZ, PT ;  /* 0x000000ff5600720c */ /* 0x000fe20003f05270 */
[----:B------:R-:W-:Y:S11]  /*7e70*/  VIADD R78, R78, 0x1 ;  /* 0x000000014e4e7836 */ /* 0x000ff60000000000 */
[----:B------:R-:W-:Y:S01]  /*7e80*/  @!UPT UIADD3 URZ, UPT, UPT, URZ, URZ, URZ ;  /* 0x000000fffffff290 */ /* 0x000fe2000fffe0ff */
[----:B------:R4:W1:Y:S01]  /*7e90*/  @P0 LDS.128 R80, [R6+UR44+0x400] ;  /* 0x0004002c06500984 */ /* 0x0008620008000c00 */
[--C-:B---3--:R-:W-:Y:S01]  /*7ea0*/  @P0 IMAD.IADD R0, R85, 0x1, R2.reuse ;  /* 0x0000000155000824 */ /* 0x108fe200078e0202 */
[C---:B------:R-:W-:Y:S01]  /*7eb0*/  @P0 IADD3 R3, PT, PT, R87.reuse, R4, RZ ;  /* 0x0000000457030210 */ /* 0x040fe20007ffe0ff */
[C---:B------:R-:W-:Y:S01]  /*7ec0*/  @P0 IMAD.IADD R7, R87.reuse, 0x1, R2 ;  /* 0x0000000157070824 */ /* 0x040fe200078e0202 */
[----:B------:R4:W3:Y:S02]  /*7ed0*/  @P0 LDS.128 R88, [R5+0x400] ;  /* 0x0004000005580984 */ /* 0x0008e40000000c00 */
[----:B------:R-:W-:Y:S02]  /*7ee0*/  @P0 IADD3 R8, PT, PT, R87, R0, RZ ;  /* 0x0000000057080210 */ /* 0x000fe40007ffe0ff */
[----:B------:R4:W1:Y:S04]  /*7ef0*/  @P0 LDS.128 R96, [R4+0x400] ;  /* 0x0004000004600984 */ /* 0x0008680000000c00 */
[----:B------:R4:W1:Y:S04]  /*7f00*/  @P0 LDS.128 R104, [R3+0x400] ;  /* 0x0004000003680984 */ /* 0x0008680000000c00 */
[----:B------:R4:W1:Y:S04]  /*7f10*/  @P0 LDS.128 R112, [R2+0x400] ;  /* 0x0004000002700984 */ /* 0x0008680000000c00 */
[----:B------:R4:W1:Y:S04]  /*7f20*/  @P0 LDS.128 R120, [R7+0x400] ;  /* 0x0004000007780984 */ /* 0x0008680000000c00 */
[----:B------:R4:W1:Y:S04]  /*7f30*/  @P0 LDS.128 R128, [R0+0x400] ;  /* 0x0004000000800984 */ /* 0x0008680000000c00 */
[----:B------:R4:W1:Y:S02]  /*7f40*/  @P0 LDS.128 R136, [R8+0x400] ;  /* 0x0004000008880984 */ /* 0x0008640000000c00 */
.L_x_118:
[----:B------:R-:W-:Y:S05]  /*7f50*/  BSYNC B1 ;  /* 0x0000000000017941 */ /* 0x000fea0003800000 */
.L_x_117:
[----:B---34-:R-:W-:Y:S05]  /*7f60*/  VIADD R0, R71, 0x40 ;  /* 0x0000004047007836 */ /* 0x018fea0000000000 */
[----:B------:R-:W-:Y:S04]  /*7f70*/  SHF.R.U32.HI R0, RZ, 0x15, R0 ;  /* 0x00000015ff007819 */ /* 0x000fe80000011600 */
[----:B------:R-:W-:Y:S11]  /*7f80*/  LOP3.LUT P0, RZ, R0, 0x3, R147, 0x48, !PT ;  /* 0x0000000300ff7812 */ /* 0x000ff60007804893 */
[----:B------:R-:W-:Y:S02]  /*7f90*/  @!UPT UIADD3 URZ, UPT, UPT, URZ, URZ, URZ ;  /* 0x000000fffffff290 */ /* 0x000fe4000fffe0ff */
[----:B------:R-:W-:Y:S05]  /*7fa0*/  @!P0 BRA `(.L_x_122) ;  /* 0x0000000000408947 */ /* 0x000fea0003800000 */
[----:B------:R-:W3:Y:S01]  /*7fb0*/  LDCU.64 UR8, c[0x4][0x70] ;  /* 0x01000e00ff0877ac */ /* 0x000ee20008000a00 */
[----:B------:R-:W-:Y:S01]  /*7fc0*/  MOV R3, 0x0 ;  /* 0x0000000000037802 */ /* 0x000fe20000000f00 */
[----:B------:R-:W-:Y:S02]  /*7fd0*/  HFMA2 R12, -RZ, RZ, 0, 5.9604644775390625e-08 ;  /* 0x00000001ff0c7431 */ /* 0x000fe400000001ff */
[----:B------:R-:W-:Y:S02]  /*7fe0*/  IMAD.MOV.U32 R8, RZ, RZ, 0x192 ;  /* 0x00000192ff087424 */ /* 0x000fe400078e00ff */
[----:B------:R-:W-:Y:S01]  /*7ff0*/  IMAD.MOV.U32 R13, RZ, RZ, RZ ;  /* 0x000000ffff0d7224 */ /* 0x000fe200078e00ff */
[----:B------:R-:W4:Y:S01]  /*8000*/  LDCU.64 UR6, c[0x4][0x78] ;  /* 0x01000f00ff0677ac */ /* 0x000f220008000a00 */
[----:B------:R-:W1:Y:S01]  /*8010*/  LDC.64 R2, c[0x4][R3] ;  /* 0x0100000003027b82 */ /* 0x000e620000000a00 */
[----:B------:R-:W5:Y:S01]  /*8020*/  LDCU.64 UR4, c[0x4][0x10] ;  /* 0x01000200ff0477ac */ /* 0x000f620008000a00 */
[----:B---3--:R-:W-:Y:S01]  /*8030*/  MOV R5, UR9 ;  /* 0x0000000900057c02 */ /* 0x008fe20008000f00 */
[----:B------:R-:W-:Y:S01]  /*8040*/  IMAD.U32 R4, RZ, RZ, UR8 ;  /* 0x00000008ff047e24 */ /* 0x000fe2000f8e00ff */
[----:B----4-:R-:W-:Y:S01]  /*8050*/  MOV R7, UR7 ;  /* 0x0000000700077c02 */ /* 0x010fe20008000f00 */
[----:B------:R-:W-:Y:S01]  /*8060*/  IMAD.U32 R6, RZ, RZ, UR6 ;  /* 0x00000006ff067e24 */ /* 0x000fe2000f8e00ff */
[----:B-----5:R-:W-:Y:S01]  /*8070*/  MOV R11, UR5 ;  /* 0x00000005000b7c02 */ /* 0x020fe20008000f00 */
[----:B------:R-:W-:Y:S02]  /*8080*/  IMAD.U32 R10, RZ, RZ, UR4 ;  /* 0x00000004ff0a7e24 */ /* 0x000fe4000f8e00ff */
[----:B------:R-:W-:Y:S07]  /*8090*/  LEPC R20, `(.L_x_122) ;  /* 0x000000001014794e */ /* 0x000fee0000000000 */
[----:B-12---:R-:W-:Y:S05]  /*80a0*/  CALL.ABS.NOINC R2 ;  /* 0x0000000002007343 */ /* 0x006fea0003c00000 */
.L_x_122:
[----:B------:R-:W-:Y:S01]  /*80b0*/  ISETP.NE.AND P6, PT, R166, RZ, PT ;  /* 0x000000ffa600720c */ /* 0x000fe20003fc5270 */
[----:B------:R-:W-:Y:S05]  /*80c0*/  WARPSYNC.ALL ;  /* 0x0000000000007948 */ /* 0x000fea0003800000 */
[----:B------:R-:W-:Y:S01]  /*80d0*/  R2UR UR4, R71 ;  /* 0x00000000470472ca */ /* 0x000fe200000e0000 */
[----:B------:R-:W-:Y:S01]  /*80e0*/  BSSY.RECONVERGENT B0, `(.L_x_123) ;  /* 0x0000104000007945 */ /* 0x000fe20003800200 */
[----:B------:R-:W-:Y:S02]  /*80f0*/  MOV R0, UR46 ;  /* 0x0000002e00007c02 */ /* 0x000fe40008000f00 */
[----:B------:R-:W-:Y:S02]  /*8100*/  MOV R77, UR47 ;  /* 0x0000002f004d7c02 */ /* 0x000fe40008000f00 */
[----:B-1----:R-:W-:Y:S02]  /*8110*/  SHF.L.U32 R72, R80, 0x10, RZ ;  /* 0x0000001050487819 */ /* 0x002fe400000006ff */
[----:B------:R-:W-:Y:S02]  /*8120*/  @P6 LEA R0, R0, UR44, 0x3 ;  /* 0x0000002c00006c11 */ /* 0x000fe4000f8e18ff */
[----:B------:R-:W-:Y:S02]  /*8130*/  LOP3.LUT R75, R80, 0xffff0000, RZ, 0xc0, !PT ;  /* 0xffff0000504b7812 */ /* 0x000fe400078ec0ff */
[----:B------:R-:W-:Y:S01]  /*8140*/  @P6 IADD3 R0, PT, PT, R0, 0x40, RZ ;  /* 0x0000004000006810 */ /* 0x000fe20007ffe0ff */
[----:B------:R-:W1:Y:S01]  /*8150*/  LDTM.x64 R4, tmem[UR4+0x40] ;  /* 0x00004004000479ee */ /* 0x000e620008340000 */
[----:B------:R-:W-:Y:S02]  /*8160*/  SHF.L.U32 R74, R81, 0x10, RZ ;  /* 0x00000010514a7819 */ /* 0x000fe400000006ff */
[----:B------:R-:W-:Y:S02]  /*8170*/  @P6 PRMT R77, R77, 0x654, R0 ;  /* 0x000006544d4d6816 */ /* 0x000fe40000000000 */
[----:B------:R-:W-:Y:S02]  /*8180*/  LOP3.LUT R76, R81, 0xffff0000, RZ, 0xc0, !PT ;  /* 0xffff0000514c7812 */ /* 0x000fe400078ec0ff */
[----:B------:R-:W-:Y:S01]  /*8190*/  ISETP.NE.AND P0, PT, R163, RZ, PT ;  /* 0x000000ffa300720c */ /* 0x000fe20003f05270 */
[C---:B-1----:R-:W-:Y:S01]  /*81a0*/  FMUL R0, R70.reuse, R4 ;  /* 0x0000000446007220 */ /* 0x042fe20000400000 */
[C---:B------:R-:W-:Y:S01]  /*81b0*/  FMUL R2, R70.reuse, R5 ;  /* 0x0000000546027220 */ /* 0x040fe20000400000 */
[C---:B------:R-:W-:Y:S01]  /*81c0*/  FMUL R3, R70.reuse, R6 ;  /* 0x0000000646037220 */ /* 0x040fe20000400000 */
[----:B------:R-:W-:Y:S01]  /*81d0*/  FMUL R7, R70, R7 ;  /* 0x0000000746077220 */ /* 0x000fe20000400000 */
[C---:B------:R-:W-:Y:S01]  /*81e0*/  FFMA R0, R73.reuse, R72, R0 ;  /* 0x0000004849007223 */ /* 0x040fe20000000000 */
[C---:B------:R-:W-:Y:S01]  /*81f0*/  LOP3.LUT R72, R82.reuse, 0xffff0000, RZ, 0xc0, !PT ;  /* 0xffff000052487812 */ /* 0x040fe200078ec0ff */
[C---:B------:R-:W-:Y:S01]  /*8200*/  FFMA R2, R73.reuse, R75, R2 ;  /* 0x0000004b49027223 */ /* 0x040fe20000000002 */
[----:B------:R-:W-:Y:S01]  /*8210*/  SHF.L.U32 R75, R82, 0x10, RZ ;  /* 0x00000010524b7819 */ /* 0x000fe200000006ff */
[C---:B------:R-:W-:Y:S01]  /*8220*/  FFMA R3, R73.reuse, R74, R3 ;  /* 0x0000004a49037223 */ /* 0x040fe20000000003 */
[----:B------:R-:W-:Y:S01]  /*8230*/  FMUL R4, R70, R8 ;  /* 0x0000000846047220 */ /* 0x000fe20000400000 */
[----:B------:R-:W-:Y:S01]  /*8240*/  FFMA R7, R73, R76, R7 ;  /* 0x0000004c49077223 */ /* 0x000fe20000000007 */
[----:B------:R-:W-:Y:S01]  /*8250*/  F2FP.BF16.F32.PACK_AB R92, R2, R0 ;  /* 0x00000000025c723e */ /* 0x000fe200000010ff */
[C---:B------:R-:W-:Y:S01]  /*8260*/  FMUL R5, R70.reuse, R9 ;  /* 0x0000000946057220 */ /* 0x040fe20000400000 */
[----:B------:R-:W-:Y:S01]  /*8270*/  LOP3.LUT R0, R83, 0xffff0000, RZ, 0xc0, !PT ;  /* 0xffff000053007812 */ /* 0x000fe200078ec0ff */
[----:B------:R-:W-:Y:S01]  /*8280*/  FFMA R4, R73, R75, R4 ;  /* 0x0000004b49047223 */ /* 0x000fe20000000004 */
[----:B------:R-:W-:Y:S01]  /*8290*/  SHF.L.U32 R75, R83, 0x10, RZ ;  /* 0x00000010534b7819 */ /* 0x000fe200000006ff */
[----:B------:R-:W-:Y:S01]  /*82a0*/  FFMA R5, R73, R72, R5 ;  /* 0x0000004849057223 */ /* 0x000fe20000000005 */
[----:B------:R-:W-:Y:S01]  /*82b0*/  F2FP.BF16.F32.PACK_AB R93, R7, R3 ;  /* 0x00000003075d723e */ /* 0x000fe200000010ff */
[----:B------:R-:W-:Y:S01]  /*82c0*/  FMUL R6, R70, R10 ;  /* 0x0000000a46067220 */ /* 0x000fe20000400000 */
[----:B------:R-:W-:Y:S01]  /*82d0*/  SHF.L.U32 R3, R88, 0x10, RZ ;  /* 0x0000001058037819 */ /* 0x000fe200000006ff */
[----:B------:R-:W-:Y:S01]  /*82e0*/  FMUL R11, R70, R11 ;  /* 0x0000000b460b7220 */ /* 0x000fe20000400000 */
[----:B------:R-:W-:Y:S01]  /*82f0*/  LOP3.LUT R2, R88, 0xffff0000, RZ, 0xc0, !PT ;  /* 0xffff000058027812 */ /* 0x000fe200078ec0ff */
[C---:B------:R-:W-:Y:S01]  /*8300*/  FMUL R8, R70.reuse, R12 ;  /* 0x0000000c46087220 */ /* 0x040fe20000400000 */
[----:B------:R-:W-:Y:S01]  /*8310*/  LOP3.LUT R72, R99, 0xffff0000, RZ, 0xc0, !PT ;  /* 0xffff000063487812 */ /* 0x000fe200078ec0ff */
[----:B------:R-:W-:Y:S01]  /*8320*/  FMUL R9, R70, R13 ;  /* 0x0000000d46097220 */ /* 0x000fe20000400000 */
[----:B------:R-:W-:Y:S01]  /*8330*/  F2FP.BF16.F32.PACK_AB R94, R5, R4 ;  /* 0x00000004055e723e */ /* 0x000fe200000010ff */
[C---:B------:R-:W-:Y:S01]  /*8340*/  FFMA R6, R73.reuse, R75, R6 ;  /* 0x0000004b49067223 */ /* 0x040fe20000000006 */
[----:B------:R-:W-:Y:S01]  /*8350*/  SHF.L.U32 R75, R96, 0x10, RZ ;  /* 0x00000010604b7819 */ /* 0x000fe200000006ff */
[----:B------:R-:W-:Y:S01]  /*8360*/  FFMA R11, R73, R0, R11 ;  /* 0x00000000490b7223 */ /* 0x000fe2000000000b */
[----:B------:R-:W-:Y:S01]  /*8370*/  SHF.L.U32 R0, R89, 0x10, RZ ;  /* 0x0000001059007819 */ /* 0x000fe200000006ff */
[C---:B------:R-:W-:Y:S01]  /*8380*/  FFMA R8, R73.reuse, R3, R8 ;  /* 0x0000000349087223 */ /* 0x040fe20000000008 */
[----:B------:R-:W-:Y:S01]  /*8390*/  SHF.L.U32 R3, R90, 0x10, RZ ;  /* 0x000000105a037819 */ /* 0x000fe200000006ff */
[----:B------:R-:W-:Y:S01]  /*83a0*/  FFMA R9, R73, R2, R9 ;  /* 0x0000000249097223 */ /* 0x000fe20000000009 */
[----:B------:R-:W-:Y:S01]  /*83b0*/  LOP3.LUT R2, R89, 0xffff0000, RZ, 0xc0, !PT ;  /* 0xffff000059027812 */ /* 0x000fe200078ec0ff */
[C---:B------:R-:W-:Y:S01]  /*83c0*/  FMUL R10, R70.reuse, R14 ;  /* 0x0000000e460a7220 */ /* 0x040fe20000400000 */
[----:B------:R-:W-:Y:S01]  /*83d0*/  F2FP.BF16.F32.PACK_AB R95, R11, R6 ;  /* 0x000000060b5f723e */ /* 0x000fe200000010ff */
[C---:B------:R-:W-:Y:S01]  /*83e0*/  FMUL R15, R70.reuse, R15 ;  /* 0x0000000f460f7220 */ /* 0x040fe20000400000 */
[----:B------:R-:W-:Y:S01]  /*83f0*/  F2FP.BF16.F32.PACK_AB R100, R9, R8 ;  /* 0x000000080964723e */ /* 0x000fe200000010ff */
[----:B------:R-:W-:Y:S01]  /*8400*/  FMUL R12, R70, R16 ;  /* 0x00000010460c7220 */ /* 0x000fe20000400000 */
[C---:B------:R-:W-:Y:S01]  /*8410*/  FFMA R10, R73.reuse, R0, R10 ;  /* 0x00000000490a7223 */ /* 0x040fe2000000000a */
[----:B------:R-:W-:Y:S01]  /*8420*/  LOP3.LUT R0, R90, 0xffff0000, RZ, 0xc0, !PT ;  /* 0xffff00005a007812 */ /* 0x000fe200078ec0ff */
[----:B------:R-:W-:Y:S01]  /*8430*/  FFMA R15, R73, R2, R15 ;  /* 0x00000002490f7223 */ /* 0x000fe2000000000f */
        /* <DEDUP_REMOVED lines=9> */
[----:B------:R-:W-:Y:S01]  /*84d0*/  FMUL R16, R70, R20 ;  /* 0x0000001446107220 */ /* 0x000fe20000400000 */
[----:B------:R-:W-:Y:S01]  /*84e0*/  FFMA R14, R73, R3, R14 ;  /* 0x00000003490e7223 */ /* 0x000fe2000000000e */
[----:B------:R-:W-:Y:S01]  /*84f0*/  SHF.L.U32 R3, R98, 0x10, RZ ;  /* 0x0000001062037819 */ /* 0x000fe200000006ff */
[C---:B------:R-:W-:Y:S01]  /*8500*/  FMUL R17, R70.reuse, R21 ;  /* 0x0000001546117220 */ /* 0x040fe20000400000 */
[----:B------:R-:W-:Y:S01]  /*8510*/  F2FP.BF16.F32.PACK_AB R102, R13, R12 ;  /* 0x0000000c0d66723e */ /* 0x000fe200000010ff */
[----:B------:R-:W-:Y:S01]  /*8520*/  FFMA R19, R73, R2, R19 ;  /* 0x0000000249137223 */ /* 0x000fe20000000013 */
[----:B------:R-:W-:Y:S01]  /*8530*/  SHF.L.U32 R2, R97, 0x10, RZ ;  /* 0x0000001061027819 */ /* 0x000fe200000006ff */
        /* <DEDUP_REMOVED lines=12> */
[C---:B------:R-:W-:Y:S01]  /*8600*/  FFMA R23, R73.reuse, R0, R23 ;  /* 0x0000000049177223 */ /* 0x040fe20000000017 */
[----:B------:R-:W-:Y:S01]  /*8610*/  SHF.L.U32 R0, R104, 0x10, RZ ;  /* 0x0000001068007819 */ /* 0x000fe200000006ff */
[C---:B------:R-:W-:Y:S01]  /*8620*/  FMUL R22, R70.reuse, R26 ;  /* 0x0000001a46167220 */ /* 0x040fe20000400000 */
[----:B------:R-:W-:Y:S01]  /*8630*/  FMUL R27, R70, R27 ;  /* 0x0000001b461b7220 */ /* 0x000fe20000400000 */
        /* <DEDUP_REMOVED lines=9> */
[----:B------:R-:W-:Y:S01]  /*86d0*/  LOP3.LUT R72, R107, 0xffff0000, RZ, 0xc0, !PT ;  /* 0xffff00006b487812 */ /* 0x000fe200078ec0ff */
[----:B------:R-:W-:Y:S01]  /*86e0*/  FFMA R24, R73, R0, R24 ;  /* 0x0000000049187223 */ /* 0x000fe20000000018 */
[----:B------:R-:W-:Y:S01]  /*86f0*/  SHF.L.U32 R0, R105, 0x10, RZ ;  /* 0x0000001069007819 */ /* 0x000fe200000006ff */
[C---:B------:R-:W-:Y:S01]  /*8700*/  FMUL R25, R70.reuse, R29 ;  /* 0x0000001d46197220 */ /* 0x040fe20000400000 */
[----:B------:R-:W-:Y:S01]  /*8710*/  F2FP.BF16.F32.PACK_AB R110, R21, R20 ;  /* 0x00000014156e723e */ /* 0x000fe200000010ff */
[----:B------:R-:W-:Y:S01]  /*8720*/  FMUL R26, R70, R30 ;  /* 0x0000001e461a7220 */ /* 0x000fe20000400000 */
[----:B------:R-:W-:Y:S01]  /*8730*/  F2FP.BF16.F32.PACK_AB R111, R27, R22 ;  /* 0x000000161b6f723e */ /* 0x000fe200000010ff */
        /* <DEDUP_REMOVED lines=38> */
[----:B------:R1:W-:Y:S01]  /*89a0*/  STS.128 [R169+UR44+0x4400], R92 ;  /* 0x0044005ca9007988 */ /* 0x0003e20008000c2c */
        /* <DEDUP_REMOVED lines=12> */
[----:B------:R3:W-:Y:S01]  /*8a70*/  STS.128 [R168+0x4400], R100 ;  /* 0x00440064a8007388 */ /* 0x0007e20000000c00 */
        /* <DEDUP_REMOVED lines=12> */
[----:B------:R4:W-:Y:S01]  /*8b40*/  STS.128 [R167+0x4400], R108 ;  /* 0x0044006ca7007388 */ /* 0x0009e20000000c00 */
[----:B------:R-:W-:Y:S01]  /*8b50*/  FMUL R51, R70, R51 ;  /* 0x0000003346337220 */ /* 0x000fe20000400000 */
[C---:B------:R-:W-:Y:S01]  /*8b60*/  FFMA R44, R73.reuse, R3, R44 ;  /* 0x00000003492c7223 */ /* 0x040fe2000000002c */
[C---:B------:R-:W-:Y:S01]  /*8b70*/  SHF.L.U32 R3, R128.reuse, 0x10, RZ ;  /* 0x0000001080037819 */ /* 0x040fe200000006ff */
[----:B------:R-:W-:Y:S01]  /*8b80*/  FFMA R45, R73, R2, R45 ;  /* 0x00000002492d7223 */ /* 0x000fe2000000002d */
[----:B------:R-:W-:Y:S01]  /*8b90*/  LOP3.LUT R2, R129, 0xffff0000, RZ, 0xc0, !PT ;  /* 0xffff000081027812 */ /* 0x000fe200078ec0ff */
        /* <DEDUP_REMOVED lines=8> */
[C---:B------:R-:W-:Y:S01]  /*8c20*/  FMUL R50, R70.reuse, R54 ;  /* 0x0000003646327220 */ /* 0x040fe20000400000 */
[----:B------:R-:W-:Y:S01]  /*8c30*/  F2FP.BF16.F32.PACK_AB R94, R37, R36 ;  /* 0x00000024255e723e */ /* 0x000fe200000010ff */
[----:B------:R1:W-:Y:S01]  /*8c40*/  STS.128 [R157+0x4400], R116 ;  /* 0x004400749d007388 */ /* 0x0003e20000000c00 */
[----:B------:R-:W-:Y:S01]  /*8c50*/  F2FP.BF16.F32.PACK_AB R95, R43, R38 ;  /* 0x000000262b5f723e */ /* 0x000fe200000010ff */
[----:B------:R-:W-:Y:S01]  /*8c60*/  FMUL R55, R70, R55 ;  /* 0x0000003746377220 */ /* 0x000fe20000400000 */
[----:B---3--:R-:W-:Y:S01]  /*8c70*/  F2FP.BF16.F32.PACK_AB R100, R41, R40 ;  /* 0x000000282964723e */ /* 0x008fe200000010ff */
[----:B------:R-:W-:Y:S01]  /*8c80*/  FFMA R48, R73, R3, R48 ;  /* 0x0000000349307223 */ /* 0x000fe20000000030 */
[----:B------:R-:W-:Y:S01]  /*8c90*/  SHF.L.U32 R3, R131, 0x10, RZ ;  /* 0x0000001083037819 */ /* 0x000fe200000006ff */
[----:B------:R-:W-:Y:S01]  /*8ca0*/  FFMA R49, R73, R0, R49 ;  /* 0x0000000049317223 */ /* 0x000fe20000000031 */
[C---:B------:R-:W-:Y:S01]  /*8cb0*/  SHF.L.U32 R0, R130.reuse, 0x10, RZ ;  /* 0x0000001082007819 */ /* 0x040fe200000006ff */
[----:B------:R3:W-:Y:S01]  /*8cc0*/  STS.128 [R156+0x4400], R92 ;  /* 0x0044005c9c007388 */ /* 0x0007e20000000c00 */
[----:B------:R-:W-:Y:S01]  /*8cd0*/  F2FP.BF16.F32.PACK_AB R101, R47, R42 ;  /* 0x0000002a2f65723e */ /* 0x000fe200000010ff */
[----:B------:R-:W-:Y:S01]  /*8ce0*/  FFMA R50, R73, R75, R50 ;  /* 0x0000004b49327223 */ /* 0x000fe20000000032 */
[----:B------:R-:W-:Y:S01]  /*8cf0*/  SHF.L.U32 R75, R137, 0x10, RZ ;  /* 0x00000010894b7819 */ /* 0x000fe200000006ff */
[----:B------:R-:W-:Y:S01]  /*8d00*/  FFMA R55, R73, R2, R55 ;  /* 0x0000000249377223 */ /* 0x000fe20000000037 */
[----:B------:R-:W-:Y:S01]  /*8d10*/  LOP3.LUT R2, R130, 0xffff0000, RZ, 0xc0, !PT ;  /* 0xffff000082027812 */ /* 0x000fe200078ec0ff */
[C---:B------:R-:W-:Y:S01]  /*8d20*/  FMUL R52, R70.reuse, R56 ;  /* 0x0000003846347220 */ /* 0x040fe20000400000 */
[----:B------:R-:W-:Y:S01]  /*8d30*/  F2FP.BF16.F32.PACK_AB R102, R45, R44 ;  /* 0x0000002c2d66723e */ /* 0x000fe200000010ff */
[C---:B------:R-:W-:Y:S01]  /*8d40*/  FMUL R53, R70.reuse, R57 ;  /* 0x0000003946357220 */ /* 0x040fe20000400000 */
[C---:B------:R-:W-:Y:S01]  /*8d50*/  FMUL R54, R70.reuse, R58 ;  /* 0x0000003a46367220 */ /* 0x040fe20000400000 */
[----:B------:R-:W-:Y:S01]  /*8d60*/  FFMA R52, R73, R0, R52 ;  /* 0x0000000049347223 */ /* 0x000fe20000000034 */
[----:B------:R-:W-:Y:S01]  /*8d70*/  LOP3.LUT R0, R131, 0xffff0000, RZ, 0xc0, !PT ;  /* 0xffff000083007812 */ /* 0x000fe200078ec0ff */
[C---:B------:R-:W-:Y:S01]  /*8d80*/  FFMA R53, R73.reuse, R2, R53 ;  /* 0x0000000249357223 */ /* 0x040fe20000000035 */
[----:B------:R-:W-:Y:S01]  /*8d90*/  FFMA R54, R73, R3, R54 ;  /* 0x0000000349367223 */ /* 0x000fe20000000036 */
[----:B------:R-:W-:Y:S01]  /*8da0*/  FMUL R59, R70, R59 ;  /* 0x0000003b463b7220 */ /* 0x000fe20000400000 */
[----:B------:R-:W-:Y:S01]  /*8db0*/  SHF.L.U32 R3, R136, 0x10, RZ ;  /* 0x0000001088037819 */ /* 0x000fe200000006ff */
[----:B------:R-:W-:Y:S01]  /*8dc0*/  FMUL R56, R70, R60 ;  /* 0x0000003c46387220 */ /* 0x000fe20000400000 */
[----:B------:R-:W-:Y:S01]  /*8dd0*/  LOP3.LUT R2, R136, 0xffff0000, RZ, 0xc0, !PT ;  /* 0xffff000088027812 */ /* 0x000fe200078ec0ff */
[C---:B------:R-:W-:Y:S01]  /*8de0*/  FMUL R57, R70.reuse, R61 ;  /* 0x0000003d46397220 */ /* 0x040fe20000400000 */
[----:B------:R-:W-:Y:S01]  /*8df0*/  F2FP.BF16.F32.PACK_AB R103, R51, R46 ;  /* 0x0000002e3367723e */ /* 0x000fe200000010ff */
[C---:B------:R-:W-:Y:S01]  /*8e00*/  FMUL R58, R70.reuse, R62 ;  /* 0x0000003e463a7220 */ /* 0x040fe20000400000 */
[C---:B------:R-:W-:Y:S01]  /*8e10*/  FFMA R59, R73.reuse, R0, R59 ;  /* 0x00000000493b7223 */ /* 0x040fe2000000003b */
[----:B------:R-:W-:Y:S01]  /*8e20*/  FFMA R56, R73, R3, R56 ;  /* 0x0000000349387223 */ /* 0x000fe20000000038 */
[----:B------:R-:W-:Y:S01]  /*8e30*/  LOP3.LUT R0, R137, 0xffff0000, RZ, 0xc0, !PT ;  /* 0xffff000089007812 */ /* 0x000fe200078ec0ff */
[----:B------:R3:W-:Y:S01]  /*8e40*/  STS.128 [R155+0x4400], R100 ;  /* 0x004400649b007388 */ /* 0x0007e20000000c00 */
[C---:B------:R-:W-:Y:S01]  /*8e50*/  FFMA R57, R73.reuse, R2, R57 ;  /* 0x0000000249397223 */ /* 0x040fe20000000039 */
[----:B------:R-:W-:Y:S01]  /*8e60*/  FMUL R63, R70, R63 ;  /* 0x0000003f463f7220 */ /* 0x000fe20000400000 */
[----:B------:R-:W-:Y:S01]  /*8e70*/  SHF.L.U32 R3, R138, 0x10, RZ ;  /* 0x000000108a037819 */ /* 0x000fe200000006ff */
[----:B------:R-:W-:Y:S01]  /*8e80*/  FFMA R58, R73, R75, R58 ;  /* 0x0000004b493a7223 */ /* 0x000fe2000000003a */
[----:B------:R-:W-:Y:S01]  /*8e90*/  FMUL R60, R70, R64 ;  /* 0x00000040463c7220 */ /* 0x000fe20000400000 */
[----:B------:R-:W-:Y:S01]  /*8ea0*/  LOP3.LUT R2, R138, 0xffff0000, RZ, 0xc0, !PT ;  /* 0xffff00008a027812 */ /* 0x000fe200078ec0ff */
[C---:B------:R-:W-:Y:S01]  /*8eb0*/  FMUL R61, R70.reuse, R65 ;  /* 0x00000041463d7220 */ /* 0x040fe20000400000 */
[----:B------:R-:W-:Y:S01]  /*8ec0*/  SHF.L.U32 R75, R139, 0x10, RZ ;  /* 0x000000108b4b7819 */ /* 0x000fe200000006ff */
[C---:B------:R-:W-:Y:S01]  /*8ed0*/  FMUL R62, R70.reuse, R66 ;  /* 0x00000042463e7220 */ /* 0x040fe20000400000 */
[----:B------:R-:W-:Y:S01]  /*8ee0*/  FFMA R63, R73, R0, R63 ;  /* 0x00000000493f7223 */ /* 0x000fe2000000003f */
[----:B------:R-:W-:Y:S01]  /*8ef0*/  FMUL R67, R70, R67 ;  /* 0x0000004346437220 */ /* 0x000fe20000400000 */
[----:B----4-:R-:W-:Y:S01]  /*8f00*/  F2FP.BF16.F32.PACK_AB R108, R49, R48 ;  /* 0x00000030316c723e */ /* 0x010fe200000010ff */
[----:B------:R-:W-:Y:S01]  /*8f10*/  FFMA R60, R73, R3, R60 ;  /* 0x00000003493c7223 */ /* 0x000fe2000000003c */
[----:B------:R-:W-:Y:S01]  /*8f20*/  F2FP.BF16.F32.PACK_AB R109, R55, R50 ;  /* 0x00000032376d723e */ /* 0x000fe200000010ff */
[----:B------:R-:W-:Y:S01]  /*8f30*/  FFMA R61, R73, R2, R61 ;  /* 0x00000002493d7223 */ /* 0x000fe2000000003d */
[----:B------:R-:W-:Y:S01]  /*8f40*/  F2FP.BF16.F32.PACK_AB R110, R53, R52 ;  /* 0x00000034356e723e */ /* 0x000fe200000010ff */
[----:B------:R-:W-:Y:S01]  /*8f50*/  FFMA R62, R73, R75, R62 ;  /* 0x0000004b493e7223 */ /* 0x000fe2000000003e */
[----:B------:R-:W-:Y:S01]  /*8f60*/  F2FP.BF16.F32.PACK_AB R111, R59, R54 ;  /* 0x000000363b6f723e */ /* 0x000fe200000010ff */
[----:B------:R-:W-:Y:S01]  /*8f70*/  FFMA R67, R73, R72, R67 ;  /* 0x0000004849437223 */ /* 0x000fe20000000043 */
[----:B-1----:R-:W-:Y:S02]  /*8f80*/  F2FP.BF16.F32.PACK_AB R116, R57, R56 ;  /* 0x000000383974723e */ /* 0x002fe400000010ff */
[----:B------:R-:W-:Y:S01]  /*8f90*/  F2FP.BF16.F32.PACK_AB R117, R63, R58 ;  /* 0x0000003a3f75723e */ /* 0x000fe200000010ff */
[----:B------:R3:W-:Y:S01]  /*8fa0*/  STS.128 [R154+0x4400], R108 ;  /* 0x0044006c9a007388 */ /* 0x0007e20000000c00 */
[----:B------:R-:W-:Y:S02]  /*8fb0*/  F2FP.BF16.F32.PACK_AB R118, R61, R60 ;  /* 0x0000003c3d76723e */ /* 0x000fe400000010ff */
[----:B------:R-:W-:Y:S02]  /*8fc0*/  F2FP.BF16.F32.PACK_AB R119, R67, R62 ;  /* 0x0000003e4377723e */ /* 0x000fe400000010ff */
[----:B------:R-:W-:Y:S02]  /*8fd0*/  LEA R0, R78, UR44, 0x3 ;  /* 0x0000002c4e007c11 */ /* 0x000fe4000f8e18ff */
[----:B------:R-:W-:Y:S01]  /*8fe0*/  @P6 SHF.L.U32 R3, R160, 0x1f, RZ ;  /* 0x0000001fa0036819 */ /* 0x000fe200000006ff */
[----:B------:R3:W-:Y:S01]  /*8ff0*/  STS.128 [R153+0x4400], R116 ;  /* 0x0044007499007388 */ /* 0x0007e20000000c00 */
[----:B------:R-:W-:Y:S01]  /*9000*/  @!PT LDS RZ, [RZ] ;  /* 0x00000000fffff984 */ /* 0x000fe20000000800 */
[----:B------:R-:W-:Y:S01]  /*9010*/  @!PT LDS RZ, [RZ] ;  /* 0x00000000fffff984 */ /* 0x000fe20000000800 */
[----:B------:R-:W-:Y:S01]  /*9020*/  @!PT LDS RZ, [RZ] ;  /* 0x00000000fffff984 */ /* 0x000fe20000000800 */
[----:B------:R-:W-:Y:S01]  /*9030*/  @!PT LDS RZ, [RZ] ;  /* 0x00000000fffff984 */ /* 0x000fe20000000800 */
[----:B------:R1:W-:Y:S07]  /*9040*/  MEMBAR.ALL.CTA ;  /* 0x0000000000007992 */ /* 0x0003ee0000008000 */
[----:B-1----:R-:W1:Y:S02]  /*9050*/  FENCE.VIEW.ASYNC.S ;  /* 0x00000000000073c6 */ /* 0x002e640000000000 */
[----:B-1----:R-:W-:Y:S06]  /*9060*/  BAR.SYNC.DEFER_BLOCKING 0x1, 0x80 ;  /* 0x0042000000007b1d */ /* 0x002fec0000010000 */
[----:B------:R-:W-:Y:S05]  /*9070*/  @P0 BRA `(.L_x_124) ;  /* 0x0000000000280947 */ /* 0x000fea0003800000 */
[----:B------:R-:W1:Y:S01]  /*9080*/  LDCU.64 UR6, c[0x0][0x348] ;  /* 0x00006900ff0677ac */ /* 0x000e620008000a00 */
[----:B------:R-:W-:Y:S02]  /*9090*/  UIADD3 UR9, UPT, UPT, UR49, 0x40, URZ ;  /* 0x0000004031097890 */ /* 0x000fe4000fffe0ff */
[----:B------:R-:W-:Y:S01]  /*90a0*/  UIADD3 UR8, UPT, UPT, UR44, 0x4400, URZ ;  /* 0x000044002c087890 */ /* 0x000fe2000fffe0ff */
[----:B------:R-:W-:Y:S01]  /*90b0*/  UMOV UR10, UR50 ;  /* 0x00000032000a7c82 */ /* 0x000fe20008000000 */
[----:B------:R-:W-:Y:S01]  /*90c0*/  UMOV UR11, UR36 ;  /* 0x00000024000b7c82 */ /* 0x000fe20008000000 */
[----:B-1----:R-:W-:Y:S04]  /*90d0*/  UIADD3 UR4, UP0, UPT, UR6, 0x680, URZ ;  /* 0x0000068006047890 */ /* 0x002fe8000ff1e0ff */
[----:B------:R-:W-:Y:S09]  /*90e0*/  UIADD3.X UR5, UPT, UPT, URZ, UR7, URZ, UP0, !UPT ;  /* 0x00000007ff057290 */ /* 0x000ff200087fe4ff */
[----:B------:R1:W-:Y:S01]  /*90f0*/  UTMASTG.3D [UR8], [UR4] ;  /* 0x00000008040073b5 */ /* 0x0003e20008010000 */
[----:B------:R0:W-:Y:S01]  /*9100*/  UTMACMDFLUSH ;  /* 0x00000000000079b7 */ /* 0x0001e20000000000 */
[----:B-1----:R-:W-:Y:S04]  /*9110*/  DEPBAR.LE SB0, 0x1 ;  /* 0x000080400000791a */ /* 0x002fe80000000000 */
.L_x_124:
[----:B------:R-:W-:Y:S05]  /*9120*/  BSYNC.RECONVERGENT B0 ;  /* 0x0000000000007941 */ /* 0x000fea0003800200 */
.L_x_123:
[----:B------:R-:W-:Y:S01]  /*9130*/  BAR.SYNC.DEFER_BLOCKING 0x1, 0x80 ;  /* 0x0042000000007b1d */ /* 0x000fe20000010000 */
[----:B------:R-:W-:Y:S04]  /*9140*/  UIADD3 UR4, UPT, UPT, UR46, 0x1, URZ ;  /* 0x000000012e047890 */ /* 0x000fe8000fffe0ff */
[----:B------:R-:W-:Y:S04]  /*9150*/  UISETP.NE.AND UP0, UPT, UR4, 0x4, UPT ;  /* 0x000000040400788c */ /* 0x000fe8000bf05270 */
[----:B------:R-:W-:Y:S01]  /*9160*/  USEL UR45, UR4, URZ, UP0 ;  /* 0x000000ff042d7287 */ /* 0x000fe20008000000 */
[----:B------:R1:W-:Y:S01]  /*9170*/  @P6 SYNCS.ARRIVE.TRANS64.RED.A1T0 RZ, [R77+URZ], RZ ;  /* 0x000000ff4dff69a7 */ /* 0x0003e200081004ff */
[----:B------:R-:W-:Y:S01]  /*9180*/  BSSY B1, `(.L_x_125) ;  /* 0x0000020000017945 */ /* 0x000fe20003800000 */
[----:B------:R-:W4:Y:S02]  /*9190*/  @P6 SYNCS.PHASECHK.TRANS64.TRYWAIT P0, [R0+URZ+0x20], R3 ;  /* 0x00002003000065a7 */ /* 0x000f2400080011ff */
[----:B----4-:R-:W-:Y:S01]  /*91a0*/  @P6 SEL R84, RZ, 0x1, !P0 ;  /* 0x00000001ff546807 */ /* 0x010fe20004000000 */
[----:B-1----:R-:W-:Y:S06]  /*91b0*/  @!P6 BRA `(.L_x_126) ;  /* 0x000000000070e947 */ /* 0x002fec0003800000 */
[----:B------:R-:W-:Y:S01]  /*91c0*/  ISETP.NE.AND P1, PT, R86, RZ, PT ;  /* 0x000000ff5600720c */ /* 0x000fe20003f25270 */
[----:B------:R-:W-:Y:S01]  /*91d0*/  BSSY B0, `(.L_x_127) ;  /* 0x000000b000007945 */ /* 0x000fe20003800000 */
[----:B------:R-:W-:Y:S11]  /*91e0*/  ISETP.NE.AND P0, PT, R84, RZ, PT ;  /* 0x000000ff5400720c */ /* 0x000ff60003f05270 */
[----:B------:R-:W-:Y:S05]  /*91f0*/  @P1 IMAD R5, R78, 0x4000, R169 ;  /* 0x000040004e051824 */ /* 0x000fea00078e02a9 */
[----:B------:R-:W-:Y:S04]  /*9200*/  @P1 IADD3 R6, PT, PT, R5, UR44, RZ ;  /* 0x0000002c05061c10 */ /* 0x000fe8000fffe0ff */
[----:B------:R-:W-:Y:S01]  /*9210*/  @P1 IADD3 R4, PT, PT, R85, R6, RZ ;  /* 0x0000000655041210 */ /* 0x000fe20007ffe0ff */
[--C-:B------:R-:W-:Y:S02]  /*9220*/  @P1 IMAD.IADD R2, R79, 0x1, R6.reuse ;  /* 0x000000014f021824 */ /* 0x100fe400078e0206 */
[----:B------:R-:W-:Y:S01]  /*9230*/  @P1 IMAD.IADD R3, R87, 0x1, R6 ;  /* 0x0000000157031824 */ /* 0x000fe200078e0206 */
[----:B------:R-:W-:Y:S06]  /*9240*/  @P0 BRA `(.L_x_128) ;  /* 0x00000000000c0947 */ /* 0x000fec0003800000 */
[----:B------:R-:W-:Y:S04]  /*9250*/  SHF.L.U32 R7, R160, 0x1f, RZ ;  /* 0x0000001fa0077819 */ /* 0x000fe800000006ff */
[----:B------:R-:W1:Y:S02]  /*9260*/  SYNCS.PHASECHK.TRANS64.TRYWAIT P0, [R0+URZ+0x20], R7 ;  /* 0x00002007000075a7 */ /* 0x000e6400080011ff */
[----:B-1----:R-:W-:Y:S05]  /*9270*/  @!P0 BRA `(.L_x_129) ;  /* 0x0000003400448947 */ /* 0x002fea0003800000 */
.L_x_128:
[----:B------:R-:W-:Y:S05]  /*9280*/  BSYNC B0 ;  /* 0x0000000000007941 */ /* 0x000fea0003800000 */
.L_x_127:
[----:B------:R-:W-:Y:S01]  /*9290*/  ISETP.NE.AND P0, PT, R86, RZ, PT ;  /* 0x000000ff5600720c */ /* 0x000fe20003f05270 */
[----:B------:R-:W-:Y:S11]  /*92a0*/  VIADD R78, R78, 0x1 ;  /* 0x000000014e4e7836 */ /* 0x000ff60000000000 */
[----:B------:R-:W-:Y:S01]  /*92b0*/  @!UPT UIADD3 URZ, UPT, UPT, URZ, URZ, URZ ;  /* 0x000000fffffff290 */ /* 0x000fe2000fffe0ff */
[----:B------:R4:W2:Y:S01]  /*92c0*/  @P0 LDS.128 R80, [R5+UR44+0x400] ;  /* 0x0004002c05500984 */ /* 0x0008a20008000c00 */
[--C-:B-1----:R-:W-:Y:S01]  /*92d0*/  @P0 IMAD.IADD R0, R85, 0x1, R2.reuse ;  /* 0x0000000155000824 */ /* 0x102fe200078e0202 */
[C---:B------:R-:W-:Y:S01]  /*92e0*/  @P0 IADD3 R6, PT, PT, R87.reuse, R4, RZ ;  /* 0x0000000457060210 */ /* 0x040fe20007ffe0ff */
[C---:B------:R-:W-:Y:S01]  /*92f0*/  @P0 IMAD.IADD R7, R87.reuse, 0x1, R2 ;  /* 0x0000000157070824 */ /* 0x040fe200078e0202 */
[----:B------:R4:W1:Y:S02]  /*9300*/  @P0 LDS.128 R88, [R3+0x400] ;  /* 0x0004000003580984 */ /* 0x0008640000000c00 */
[----:B------:R-:W-:Y:S02]  /*9310*/  @P0 IADD3 R8, PT, PT, R87, R0, RZ ;  /* 0x0000000057080210 */ /* 0x000fe40007ffe0ff */
[----:B------:R4:W1:Y:S04]  /*9320*/  @P0 LDS.128 R96, [R4+0x400] ;  /* 0x0004000004600984 */ /* 0x0008680000000c00 */
[----:B------:R4:W1:Y:S04]  /*9330*/  @P0 LDS.128 R104, [R6+0x400] ;  /* 0x0004000006680984 */ /* 0x0008680000000c00 */
[----:B------:R4:W1:Y:S04]  /*9340*/  @P0 LDS.128 R112, [R2+0x400] ;  /* 0x0004000002700984 */ /* 0x0008680000000c00 */
[----:B------:R4:W1:Y:S04]  /*9350*/  @P0 LDS.128 R120, [R7+0x400] ;  /* 0x0004000007780984 */ /* 0x0008680000000c00 */
[----:B------:R4:W1:Y:S04]  /*9360*/  @P0 LDS.128 R128, [R0+0x400] ;  /* 0x0004000000800984 */ /* 0x0008680000000c00 */
[----:B------:R4:W1:Y:S02]  /*9370*/  @P0 LDS.128 R136, [R8+0x400] ;  /* 0x0004000008880984 */ /* 0x0008640000000c00 */
.L_x_126:
[----:B------:R-:W-:Y:S05]  /*9380*/  BSYNC B1 ;  /* 0x0000000000017941 */ /* 0x000fea0003800000 */
.L_x_125:
[----:B----4-:R-:W-:Y:S05]  /*9390*/  VIADD R0, R71, 0x80 ;  /* 0x0000008047007836 */ /* 0x010fea0000000000 */
[----:B------:R-:W-:Y:S04]  /*93a0*/  SHF.R.U32.HI R0, RZ, 0x15, R0 ;  /* 0x00000015ff007819 */ /* 0x000fe80000011600 */
[----:B------:R-:W-:Y:S11]  /*93b0*/  LOP3.LUT P0, RZ, R0, 0x3, R147, 0x48, !PT ;  /* 0x0000000300ff7812 */ /* 0x000ff60007804893 */
[----:B------:R-:W-:Y:S02]  /*93c0*/  @!UPT UIADD3 URZ, UPT, UPT, URZ, URZ, URZ ;  /* 0x000000fffffff290 */ /* 0x000fe4000fffe0ff */
[----:B------:R-:W-:Y:S05]  /*93d0*/  @!P0 BRA `(.L_x_130) ;  /* 0x0000000000408947 */ /* 0x000fea0003800000 */
[----:B------:R-:W4:Y:S01]  /*93e0*/  LDCU.64 UR8, c[0x4][0x70] ;  /* 0x01000e00ff0877ac */ /* 0x000f220008000a00 */
[----:B------:R-:W-:Y:S01]  /*93f0*/  MOV R3, 0x0 ;  /* 0x0000000000037802 */ /* 0x000fe20000000f00 */
[----:B------:R-:W-:Y:S02]  /*9400*/  HFMA2 R12, -RZ, RZ, 0, 5.9604644775390625e-08 ;  /* 0x00000001ff0c7431 */ /* 0x000fe400000001ff */
[----:B------:R-:W-:Y:S02]  /*9410*/  IMAD.MOV.U32 R8, RZ, RZ, 0x192 ;  /* 0x00000192ff087424 */ /* 0x000fe400078e00ff */
[----:B------:R-:W-:Y:S01]  /*9420*/  IMAD.MOV.U32 R13, RZ, RZ, RZ ;  /* 0x000000ffff0d7224 */ /* 0x000fe200078e00ff */
[----:B------:R-:W5:Y:S01]  /*9430*/  LDCU.64 UR6, c[0x4][0x78] ;  /* 0x01000f00ff0677ac */ /* 0x000f620008000a00 */
[----:B------:R-:W1:Y:S01]  /*9440*/  LDC.64 R2, c[0x4][R3] ;  /* 0x0100000003027b82 */ /* 0x000e620000000a00 */
[----:B------:R-:W2:Y:S01]  /*9450*/  LDCU.64 UR4, c[0x4][0x10] ;  /* 0x01000200ff0477ac */ /* 0x000ea20008000a00 */
[----:B----4-:R-:W-:Y:S01]  /*9460*/  MOV R5, UR9 ;  /* 0x0000000900057c02 */ /* 0x010fe20008000f00 */
[----:B------:R-:W-:Y:S01]  /*9470*/  IMAD.U32 R4, RZ, RZ, UR8 ;  /* 0x00000008ff047e24 */ /* 0x000fe2000f8e00ff */
[----:B-----5:R-:W-:Y:S01]  /*9480*/  MOV R7, UR7 ;  /* 0x0000000700077c02 */ /* 0x020fe20008000f00 */
[----:B------:R-:W-:Y:S01]  /*9490*/  IMAD.U32 R6, RZ, RZ, UR6 ;  /* 0x00000006ff067e24 */ /* 0x000fe2000f8e00ff */
[----:B--2---:R-:W-:Y:S01]  /*94a0*/  MOV R11, UR5 ;  /* 0x00000005000b7c02 */ /* 0x004fe20008000f00 */
[----:B------:R-:W-:Y:S02]  /*94b0*/  IMAD.U32 R10, RZ, RZ, UR4 ;  /* 0x00000004ff0a7e24 */ /* 0x000fe4000f8e00ff */
[----:B------:R-:W-:Y:S07]  /*94c0*/  LEPC R20, `(.L_x_130) ;  /* 0x000000001014794e */ /* 0x000fee0000000000 */
[----:B-1-3--:R-:W-:Y:S05]  /*94d0*/  CALL.ABS.NOINC R2 ;  /* 0x0000000002007343 */ /* 0x00afea0003c00000 */
.L_x_130:
[----:B------:R-:W-:Y:S01]  /*94e0*/  ISETP.NE.AND P6, PT, R166, RZ, PT ;  /* 0x000000ffa600720c */ /* 0x000fe20003fc5270 */
[----:B------:R-:W-:Y:S05]  /*94f0*/  WARPSYNC.ALL ;  /* 0x0000000000007948 */ /* 0x000fea0003800000 */
[----:B------:R-:W-:Y:S01]  /*9500*/  R2UR UR4, R71 ;  /* 0x00000000470472ca */ /* 0x000fe200000e0000 */
[----:B------:R-:W-:Y:S01]  /*9510*/  BSSY.RECONVERGENT B0, `(.L_x_131) ;  /* 0x0000104000007945 */ /* 0x000fe20003800200 */
[----:B------:R-:W-:Y:S02]  /*9520*/  MOV R3, UR45 ;  /* 0x0000002d00037c02 */ /* 0x000fe40008000f00 */
[----:B------:R-:W-:Y:S02]  /*9530*/  MOV R74, UR47 ;  /* 0x0000002f004a7c02 */ /* 0x000fe40008000f00 */
[C---:B--2---:R-:W-:Y:S02]  /*9540*/  SHF.L.U32 R72, R80.reuse, 0x10, RZ ;  /* 0x0000001050487819 */ /* 0x044fe400000006ff */
[----:B------:R-:W-:Y:S02]  /*9550*/  @P6 LEA R3, R3, UR44, 0x3 ;  /* 0x0000002c03036c11 */ /* 0x000fe4000f8e18ff */
[----:B------:R-:W-:Y:S02]  /*9560*/  LOP3.LUT R75, R80, 0xffff0000, RZ, 0xc0, !PT ;  /* 0xffff0000504b7812 */ /* 0x000fe400078ec0ff */
[----:B------:R-:W-:Y:S01]  /*9570*/  @P6 IADD3 R3, PT, PT, R3, 0x40, RZ ;  /* 0x0000004003036810 */ /* 0x000fe20007ffe0ff */
[----:B------:R-:W2:Y:S01]  /*9580*/  LDTM.x64 R4, tmem[UR4+0x80] ;  /* 0x00008004000479ee */ /* 0x000ea20008340000 */
[----:B------:R-:W-:Y:S02]  /*9590*/  ISETP.NE.AND P0, PT, R163, RZ, PT ;  /* 0x000000ffa300720c */ /* 0x000fe40003f05270 */
[----:B------:R-:W-:Y:S01]  /*95a0*/  @P6 PRMT R74, R74, 0x654, R3 ;  /* 0x000006544a4a6816 */ /* 0x000fe20000000003 */
[C---:B--2---:R-:W-:Y:S01]  /*95b0*/  FMUL R0, R70.reuse, R4 ;  /* 0x0000000446007220 */ /* 0x044fe20000400000 */
[C---:B------:R-:W-:Y:S01]  /*95c0*/  FMUL R3, R70.reuse, R6 ;  /* 0x0000000646037220 */ /* 0x040fe20000400000 */
        /* <DEDUP_REMOVED lines=38> */
[C---:B------:R-:W-:Y:S01]  /*9830*/  FFMA R0, R73.reuse, R72, R0 ;  /* 0x0000004849007223 */ /* 0x040fe20000000000 */
[----:B------:R-:W-:Y:S01]  /*9840*/  FFMA R2, R73, R75, R2 ;  /* 0x0000004b49027223 */ /* 0x000fe20000000002 */
[C---:B------:R-:W-:Y:S01]  /*9850*/  FMUL R45, R70.reuse, R49 ;  /* 0x00000031462d7220 */ /* 0x040fe20000400000 */
[C---:B------:R-:W-:Y:S01]  /*9860*/  FMUL R58, R70.reuse, R62 ;  /* 0x0000003e463a7220 */ /* 0x040fe20000400000 */
[C---:B------:R-:W-:Y:S01]  /*9870*/  FMUL R60, R70.reuse, R64 ;  /* 0x00000040463c7220 */ /* 0x040fe20000400000 */
[C---:B------:R-:W-:Y:S01]  /*9880*/  SHF.L.U32 R64, R81.reuse, 0x10, RZ ;  /* 0x0000001051407819 */ /* 0x040fe200000006ff */
[----:B------:R-:W-:Y:S01]  /*9890*/  FMUL R49, R70, R53 ;  /* 0x0000003546317220 */ /* 0x000fe20000400000 */
[----:B---3--:R-:W-:Y:S01]  /*98a0*/  F2FP.BF16.F32.PACK_AB R92, R2, R0 ;  /* 0x00000000025c723e */ /* 0x008fe200000010ff */
[C---:B------:R-:W-:Y:S01]  /*98b0*/  FMUL R62, R70.reuse, R66 ;  /* 0x00000042463e7220 */ /* 0x040fe20000400000 */
[----:B------:R-:W-:Y:S01]  /*98c0*/  LOP3.LUT R66, R81, 0xffff0000, RZ, 0xc0, !PT ;  /* 0xffff000051427812 */ /* 0x000fe200078ec0ff */
[C---:B------:R-:W-:Y:S01]  /*98d0*/  FMUL R53, R70.reuse, R57 ;  /* 0x0000003946357220 */ /* 0x040fe20000400000 */
[----:B------:R-:W-:Y:S01]  /*98e0*/  LOP3.LUT R0, R83, 0xffff0000, RZ, 0xc0, !PT ;  /* 0xffff000053007812 */ /* 0x000fe200078ec0ff */
[----:B------:R-:W-:Y:S01]  /*98f0*/  FMUL R7, R70, R7 ;  /* 0x0000000746077220 */ /* 0x000fe20000400000 */
[----:B-1----:R-:W-:Y:S01]  /*9900*/  LOP3.LUT R2, R88, 0xffff0000, RZ, 0xc0, !PT ;  /* 0xffff000058027812 */ /* 0x002fe200078ec0ff */
[C---:B------:R-:W-:Y:S01]  /*9910*/  FMUL R57, R70.reuse, R61 ;  /* 0x0000003d46397220 */ /* 0x040fe20000400000 */
[----:B------:R-:W-:Y:S01]  /*9920*/  FMUL R61, R70, R65 ;  /* 0x00000041463d7220 */ /* 0x000fe20000400000 */
[C---:B------:R-:W-:Y:S01]  /*9930*/  SHF.L.U32 R65, R82.reuse, 0x10, RZ ;  /* 0x0000001052417819 */ /* 0x040fe200000006ff */
[C---:B------:R-:W-:Y:S01]  /*9940*/  FFMA R3, R73.reuse, R64, R3 ;  /* 0x0000004049037223 */ /* 0x040fe20000000003 */
[----:B------:R-:W-:Y:S01]  /*9950*/  LOP3.LUT R64, R82, 0xffff0000, RZ, 0xc0, !PT ;  /* 0xffff000052407812 */ /* 0x000fe200078ec0ff */
[C---:B------:R-:W-:Y:S01]  /*9960*/  FFMA R7, R73.reuse, R66, R7 ;  /* 0x0000004249077223 */ /* 0x040fe20000000007 */
[C---:B------:R-:W-:Y:S01]  /*9970*/  FMUL R11, R70.reuse, R11 ;  /* 0x0000000b460b7220 */ /* 0x040fe20000400000 */
[----:B------:R-:W-:Y:S01]  /*9980*/  FFMA R4, R73, R65, R4 ;  /* 0x0000004149047223 */ /* 0x000fe20000000004 */
[----:B------:R-:W-:Y:S01]  /*9990*/  SHF.L.U32 R65, R83, 0x10, RZ ;  /* 0x0000001053417819 */ /* 0x000fe200000006ff */
[----:B------:R-:W-:Y:S01]  /*99a0*/  FFMA R5, R73, R64, R5 ;  /* 0x0000004049057223 */ /* 0x000fe20000000005 */
[----:B------:R-:W-:Y:S01]  /*99b0*/  F2FP.BF16.F32.PACK_AB R93, R7, R3 ;  /* 0x00000003075d723e */ /* 0x000fe200000010ff */
[----:B------:R-:W-:Y:S01]  /*99c0*/  FMUL R15, R70, R15 ;  /* 0x0000000f460f7220 */ /* 0x000fe20000400000 */
[----:B------:R-:W-:Y:S01]  /*99d0*/  SHF.L.U32 R3, R88, 0x10, RZ ;  /* 0x0000001058037819 */ /* 0x000fe200000006ff */
[----:B------:R-:W-:Y:S01]  /*99e0*/  FFMA R6, R73, R65, R6 ;  /* 0x0000004149067223 */ /* 0x000fe20000000006 */
[----:B------:R-:W-:Y:S01]  /*99f0*/  F2FP.BF16.F32.PACK_AB R94, R5, R4 ;  /* 0x00000004055e723e */ /* 0x000fe200000010ff */
[----:B------:R-:W-:Y:S01]  /*9a00*/  FFMA R11, R73, R0, R11 ;  /* 0x00000000490b7223 */ /* 0x000fe2000000000b */
[----:B------:R-:W-:Y:S01]  /*9a10*/  SHF.L.U32 R0, R89, 0x10, RZ ;  /* 0x0000001059007819 */ /* 0x000fe200000006ff */
[C---:B------:R-:W-:Y:S01]  /*9a20*/  FFMA R8, R73.reuse, R3, R8 ;  /* 0x0000000349087223 */ /* 0x040fe20000000008 */
[C---:B------:R-:W-:Y:S01]  /*9a30*/  SHF.L.U32 R3, R90.reuse, 0x10, RZ ;  /* 0x000000105a037819 */ /* 0x040fe200000006ff */
[----:B------:R-:W-:Y:S01]  /*9a40*/  FFMA R9, R73, R2, R9 ;  /* 0x0000000249097223 */ /* 0x000fe20000000009 */
[----:B------:R-:W-:Y:S01]  /*9a50*/  LOP3.LUT R2, R89, 0xffff0000, RZ, 0xc0, !PT ;  /* 0xffff000059027812 */ /* 0x000fe200078ec0ff */
[C---:B------:R-:W-:Y:S01]  /*9a60*/  FFMA R10, R73.reuse, R0, R10 ;  /* 0x00000000490a7223 */ /* 0x040fe2000000000a */
[----:B------:R-:W-:Y:S01]  /*9a70*/  LOP3.LUT R0, R90, 0xffff0000, RZ, 0xc0, !PT ;  /* 0xffff00005a007812 */ /* 0x000fe200078ec0ff */
[----:B------:R-:W-:Y:S01]  /*9a80*/  FMUL R19, R70, R19 ;  /* 0x0000001346137220 */ /* 0x000fe20000400000 */
[C---:B------:R-:W-:Y:S01]  /*9a90*/  SHF.L.U32 R5, R96.reuse, 0x10, RZ ;  /* 0x0000001060057819 */ /* 0x040fe200000006ff */
[----:B------:R-:W-:Y:S01]  /*9aa0*/  FFMA R15, R73, R2, R15 ;  /* 0x00000002490f7223 */ /* 0x000fe2000000000f */
[----:B------:R-:W-:Y:S01]  /*9ab0*/  LOP3.LUT R2, R91, 0xffff0000, RZ, 0xc0, !PT ;  /* 0xffff00005b027812 */ /* 0x000fe200078ec0ff */
[----:B------:R-:W-:Y:S01]  /*9ac0*/  FFMA R12, R73, R3, R12 ;  /* 0x00000003490c7223 */ /* 0x000fe2000000000c */
[----:B------:R-:W-:Y:S01]  /*9ad0*/  SHF.L.U32 R3, R91, 0x10, RZ ;  /* 0x000000105b037819 */ /* 0x000fe200000006ff */
[----:B------:R-:W-:Y:S01]  /*9ae0*/  FFMA R13, R73, R0, R13 ;  /* 0x00000000490d7223 */ /* 0x000fe2000000000d */
[----:B------:R-:W-:Y:S01]  /*9af0*/  LOP3.LUT R0, R96, 0xffff0000, RZ, 0xc0, !PT ;  /* 0xffff000060007812 */ /* 0x000fe200078ec0ff */
[----:B------:R-:W-:Y:S01]  /*9b00*/  FMUL R23, R70, R23 ;  /* 0x0000001746177220 */ /* 0x000fe20000400000 */
[----:B------:R-:W-:Y:S01]  /*9b10*/  LOP3.LUT R4, R99, 0xffff0000, RZ, 0xc0, !PT ;  /* 0xffff000063047812 */ /* 0x000fe200078ec0ff */
[C---:B------:R-:W-:Y:S01]  /*9b20*/  FFMA R14, R73.reuse, R3, R14 ;  /* 0x00000003490e7223 */ /* 0x040fe2000000000e */
[C---:B------:R-:W-:Y:S01]  /*9b30*/  SHF.L.U32 R3, R98.reuse, 0x10, RZ ;  /* 0x0000001062037819 */ /* 0x040fe200000006ff */
[----:B------:R-:W-:Y:S01]  /*9b40*/  FFMA R19, R73, R2, R19 ;  /* 0x0000000249137223 */ /* 0x000fe20000000013 */
[----:B------:R-:W-:Y:S01]  /*9b50*/  SHF.L.U32 R2, R97, 0x10, RZ ;  /* 0x0000001061027819 */ /* 0x000fe200000006ff */
[----:B------:R-:W-:Y:S01]  /*9b60*/  FFMA R16, R73, R5, R16 ;  /* 0x0000000549107223 */ /* 0x000fe20000000010 */
[----:B------:R-:W-:Y:S01]  /*9b70*/  SHF.L.U32 R5, R99, 0x10, RZ ;  /* 0x0000001063057819 */ /* 0x000fe200000006ff */
[----:B------:R-:W-:Y:S01]  /*9b80*/  FFMA R17, R73, R0, R17 ;  /* 0x0000000049117223 */ /* 0x000fe20000000011 */
[----:B------:R-:W-:Y:S01]  /*9b90*/  LOP3.LUT R0, R97, 0xffff0000, RZ, 0xc0, !PT ;  /* 0xffff000061007812 */ /* 0x000fe200078ec0ff */
[----:B------:R-:W-:Y:S01]  /*9ba0*/  FFMA R18, R73, R2, R18 ;  /* 0x0000000249127223 */ /* 0x000fe20000000012 */
[----:B------:R-:W-:Y:S01]  /*9bb0*/  LOP3.LUT R2, R98, 0xffff0000, RZ, 0xc0, !PT ;  /* 0xffff000062027812 */ /* 0x000fe200078ec0ff */
[----:B------:R-:W-:Y:S01]  /*9bc0*/  FMUL R27, R70, R27 ;  /* 0x0000001b461b7220 */ /* 0x000fe20000400000 */
[----:B------:R-:W-:Y:S01]  /*9bd0*/  F2FP.BF16.F32.PACK_AB R95, R11, R6 ;  /* 0x000000060b5f723e */ /* 0x000fe200000010ff */
[C---:B------:R-:W-:Y:S01]  /*9be0*/  FFMA R23, R73.reuse, R0, R23 ;  /* 0x0000000049177223 */ /* 0x040fe20000000017 */
[----:B------:R-:W-:Y:S01]  /*9bf0*/  SHF.L.U32 R0, R104, 0x10, RZ ;  /* 0x0000001068007819 */ /* 0x000fe200000006ff */
[C---:B------:R-:W-:Y:S01]  /*9c00*/  FFMA R20, R73.reuse, R3, R20 ;  /* 0x0000000349147223 */ /* 0x040fe20000000014 */
[----:B------:R-:W-:Y:S01]  /*9c10*/  SHF.L.U32 R3, R106, 0x10, RZ ;  /* 0x000000106a037819 */ /* 0x000fe200000006ff */
        /* <DEDUP_REMOVED lines=8> */
[----:B------:R-:W-:Y:S01]  /*9ca0*/  FFMA R25, R73, R2, R25 ;  /* 0x0000000249197223 */ /* 0x000fe20000000019 */
[----:B------:R-:W-:Y:S01]  /*9cb0*/  LOP3.LUT R2, R106, 0xffff0000, RZ, 0xc0, !PT ;  /* 0xffff00006a027812 */ /* 0x000fe200078ec0ff */
[C---:B------:R-:W-:Y:S01]  /*9cc0*/  FMUL R31, R70.reuse, R31 ;  /* 0x0000001f461f7220 */ /* 0x040fe20000400000 */
[----:B------:R-:W-:Y:S01]  /*9cd0*/  F2FP.BF16.F32.PACK_AB R8, R9, R8 ;  /* 0x000000080908723e */ /* 0x000fe200000010ff */
[----:B------:R-:W-:Y:S01]  /*9ce0*/  FFMA R26, R73, R0, R26 ;  /* 0x00000000491a7223 */ /* 0x000fe2000000001a */
[----:B------:R-:W-:Y:S01]  /*9cf0*/  LOP3.LUT R0, R105, 0xffff0000, RZ, 0xc0, !PT ;  /* 0xffff000069007812 */ /* 0x000fe200078ec0ff */
[C---:B------:R-:W-:Y:S01]  /*9d00*/  FMUL R35, R70.reuse, R35 ;  /* 0x0000002346237220 */ /* 0x040fe20000400000 */
[----:B------:R-:W-:Y:S01]  /*9d10*/  F2FP.BF16.F32.PACK_AB R9, R15, R10 ;  /* 0x0000000a0f09723e */ /* 0x000fe200000010ff */
[----:B------:R-:W-:Y:S01]  /*9d20*/  FMUL R39, R70, R39 ;  /* 0x0000002746277220 */ /* 0x000fe20000400000 */
[----:B------:R-:W-:Y:S01]  /*9d30*/  F2FP.BF16.F32.PACK_AB R10, R13, R12 ;  /* 0x0000000c0d0a723e */ /* 0x000fe200000010ff */
[C---:B------:R-:W-:Y:S01]  /*9d40*/  FFMA R31, R73.reuse, R0, R31 ;  /* 0x00000000491f7223 */ /* 0x040fe2000000001f */
[C---:B------:R-:W-:Y:S01]  /*9d50*/  SHF.L.U32 R0, R112.reuse, 0x10, RZ ;  /* 0x0000001070007819 */ /* 0x040fe200000006ff */
[----:B------:R-:W-:Y:S01]  /*9d60*/  FFMA R28, R73, R3, R28 ;  /* 0x00000003491c7223 */ /* 0x000fe2000000001c */
[----:B------:R-:W-:Y:S01]  /*9d70*/  SHF.L.U32 R3, R113, 0x10, RZ ;  /* 0x0000001071037819 */ /* 0x000fe200000006ff */
        /* <DEDUP_REMOVED lines=8> */
[----:B------:R-:W-:Y:S01]  /*9e00*/  FFMA R33, R73, R2, R33 ;  /* 0x0000000249217223 */ /* 0x000fe20000000021 */
[----:B------:R-:W-:Y:S01]  /*9e10*/  LOP3.LUT R2, R115, 0xffff0000, RZ, 0xc0, !PT ;  /* 0xffff000073027812 */ /* 0x000fe200078ec0ff */
[C---:B------:R-:W-:Y:S01]  /*9e20*/  FFMA R34, R73.reuse, R3, R34 ;  /* 0x0000000349227223 */ /* 0x040fe20000000022 */
[C---:B------:R-:W-:Y:S01]  /*9e30*/  SHF.L.U32 R3, R114.reuse, 0x10, RZ ;  /* 0x0000001072037819 */ /* 0x040fe200000006ff */
[----:B------:R-:W-:Y:S01]  /*9e40*/  FFMA R39, R73, R0, R39 ;  /* 0x0000000049277223 */ /* 0x000fe20000000027 */
[----:B------:R-:W-:Y:S01]  /*9e50*/  LOP3.LUT R0, R114, 0xffff0000, RZ, 0xc0, !PT ;  /* 0xffff000072007812 */ /* 0x000fe200078ec0ff */
[----:B------:R-:W-:Y:S01]  /*9e60*/  FMUL R43, R70, R43 ;  /* 0x0000002b462b7220 */ /* 0x000fe20000400000 */
[----:B------:R-:W-:Y:S01]  /*9e70*/  F2FP.BF16.F32.PACK_AB R16, R17, R16 ;  /* 0x000000101110723e */ /* 0x000fe200000010ff */
[----:B------:R-:W-:Y:S01]  /*9e80*/  FFMA R36, R73, R3, R36 ;  /* 0x0000000349247223 */ /* 0x000fe20000000024 */
[----:B------:R-:W-:Y:S01]  /*9e90*/  SHF.L.U32 R3, R121, 0x10, RZ ;  /* 0x0000001079037819 */ /* 0x000fe200000006ff */
[C---:B------:R-:W-:Y:S01]  /*9ea0*/  FFMA R37, R73.reuse, R0, R37 ;  /* 0x0000000049257223 */ /* 0x040fe20000000025 */
[C---:B------:R-:W-:Y:S01]  /*9eb0*/  SHF.L.U32 R0, R120.reuse, 0x10, RZ ;  /* 0x0000001078007819 */ /* 0x040fe200000006ff */
[----:B------:R-:W-:Y:S01]  /*9ec0*/  FFMA R38, R73, R5, R38 ;  /* 0x0000000549267223 */ /* 0x000fe20000000026 */
[----:B------:R-:W-:Y:S01]  /*9ed0*/  F2FP.BF16.F32.PACK_AB R17, R23, R18 ;  /* 0x000000121711723e */ /* 0x000fe200000010ff */
[----:B------:R1:W-:Y:S01]  /*9ee0*/  STS.128 [R169+UR44+0x8400], R92 ;  /* 0x0084005ca9007988 */ /* 0x0003e20008000c2c */
[----:B------:R-:W-:Y:S01]  /*9ef0*/  SHF.L.U32 R5, R123, 0x10, RZ ;  /* 0x000000107b057819 */ /* 0x000fe200000006ff */
[C---:B------:R-:W-:Y:S01]  /*9f00*/  FFMA R43, R73.reuse, R2, R43 ;  /* 0x00000002492b7223 */ /* 0x040fe2000000002b */
[----:B------:R-:W-:Y:S01]  /*9f10*/  LOP3.LUT R2, R120, 0xffff0000, RZ, 0xc0, !PT ;  /* 0xffff000078027812 */ /* 0x000fe200078ec0ff */
[----:B------:R-:W-:Y:S01]  /*9f20*/  FFMA R40, R73, R0, R40 ;  /* 0x0000000049287223 */ /* 0x000fe20000000028 */
[----:B------:R-:W-:Y:S01]  /*9f30*/  LOP3.LUT R0, R121, 0xffff0000, RZ, 0xc0, !PT ;  /* 0xffff000079007812 */ /* 0x000fe200078ec0ff */
[----:B------:R-:W-:Y:S01]  /*9f40*/  FMUL R47, R70, R47 ;  /* 0x0000002f462f7220 */ /* 0x000fe20000400000 */
[----:B------:R-:W-:Y:S01]  /*9f50*/  F2FP.BF16.F32.PACK_AB R18, R21, R20 ;  /* 0x000000141512723e */ /* 0x000fe200000010ff */
[C---:B------:R-:W-:Y:S01]  /*9f60*/  FFMA R41, R73.reuse, R2, R41 ;  /* 0x0000000249297223 */ /* 0x040fe20000000029 */
[C---:B------:R-:W-:Y:S01]  /*9f70*/  LOP3.LUT R2, R122.reuse, 0xffff0000, RZ, 0xc0, !PT ;  /* 0xffff00007a027812 */ /* 0x040fe200078ec0ff */
[----:B------:R-:W-:Y:S01]  /*9f80*/  FFMA R42, R73, R3, R42 ;  /* 0x00000003492a7223 */ /* 0x000fe2000000002a */
[----:B------:R-:W-:Y:S01]  /*9f90*/  SHF.L.U32 R3, R122, 0x10, RZ ;  /* 0x000000107a037819 */ /* 0x000fe200000006ff */
[----:B------:R1:W-:Y:S01]  /*9fa0*/  STS.128 [R168+0x8400], R8 ;  /* 0x00840008a8007388 */ /* 0x0003e20000000c00 */
[----:B------:R-:W-:Y:S01]  /*9fb0*/  F2FP.BF16.F32.PACK_AB R19, R27, R22 ;  /* 0x000000161b13723e */ /* 0x000fe200000010ff */
[----:B------:R-:W-:Y:S01]  /*9fc0*/  FFMA R47, R73, R0, R47 ;  /* 0x00000000492f7223 */ /* 0x000fe2000000002f */
[----:B------:R-:W-:Y:S01]  /*9fd0*/  LOP3.LUT R0, R123, 0xffff0000, RZ, 0xc0, !PT ;  /* 0xffff00007b007812 */ /* 0x000fe200078ec0ff */
[----:B------:R-:W-:Y:S01]  /*9fe0*/  FMUL R51, R70, R51 ;  /* 0x0000003346337220 */ /* 0x000fe20000400000 */
[----:B------:R-:W-:Y:S01]  /*9ff0*/  F2FP.BF16.F32.PACK_AB R24, R25, R24 ;  /* 0x000000181918723e */ /* 0x000fe200000010ff */
[C---:B------:R-:W-:Y:S01]  /*a000*/  FFMA R44, R73.reuse, R3, R44 ;  /* 0x00000003492c7223 */ /* 0x040fe2000000002c */
[C---:B------:R-:W-:Y:S01]  /*a010*/  SHF.L.U32 R3, R128.reuse, 0x10, RZ ;  /* 0x0000001080037819 */ /* 0x040fe200000006ff */
[----:B------:R-:W-:Y:S01]  /*a020*/  FFMA R45, R73, R2, R45 ;  /* 0x00000002492d7223 */ /* 0x000fe2000000002d */
[----:B------:R-:W-:Y:S01]  /*a030*/  F2FP.BF16.F32.PACK_AB R25, R31, R26 ;  /* 0x0000001a1f19723e */ /* 0x000fe200000010ff */
[----:B------:R-:W-:Y:S01]  /*a040*/  FFMA R46, R73, R5, R46 ;  /* 0x00000005492e7223 */ /* 0x000fe2000000002e */
[----:B------:R-:W-:Y:S01]  /*a050*/  SHF.L.U32 R5, R129, 0x10, RZ ;  /* 0x0000001081057819 */ /* 0x000fe200000006ff */
[----:B------:R1:W-:Y:S01]  /*a060*/  STS.128 [R167+0x8400], R16 ;  /* 0x00840010a7007388 */ /* 0x0003e20000000c00 */
[----:B------:R-:W-:Y:S01]  /*a070*/  F2FP.BF16.F32.PACK_AB R26, R29, R28 ;  /* 0x0000001c1d1a723e */ /* 0x000fe200000010ff */
[C---:B------:R-:W-:Y:S01]  /*a080*/  FFMA R51, R73.reuse, R0, R51 ;  /* 0x0000000049337223 */ /* 0x040fe20000000033 */
[----:B------:R-:W-:Y:S01]  /*a090*/  LOP3.LUT R0, R128, 0xffff0000, RZ, 0xc0, !PT ;  /* 0xffff000080007812 */ /* 0x000fe200078ec0ff */
[----:B------:R-:W-:Y:S01]  /*a0a0*/  FFMA R48, R73, R3, R48 ;  /* 0x0000000349307223 */ /* 0x000fe20000000030 */
[----:B------:R-:W-:Y:S01]  /*a0b0*/  F2FP.BF16.F32.PACK_AB R27, R35, R30 ;  /* 0x0000001e231b723e */ /* 0x000fe200000010ff */
[----:B------:R-:W-:Y:S01]  /*a0c0*/  FMUL R55, R70, R55 ;  /* 0x0000003746377220 */ /* 0x000fe20000400000 */
[----:B------:R-:W-:Y:S01]  /*a0d0*/  LOP3.LUT R2, R129, 0xffff0000, RZ, 0xc0, !PT ;  /* 0xffff000081027812 */ /* 0x000fe200078ec0ff */
[C---:B------:R-:W-:Y:S01]  /*a0e0*/  FFMA R49, R73.reuse, R0, R49 ;  /* 0x0000000049317223 */ /* 0x040fe20000000031 */
[C---:B------:R-:W-:Y:S01]  /*a0f0*/  SHF.L.U32 R0, R130.reuse, 0x10, RZ ;  /* 0x0000001082007819 */ /* 0x040fe200000006ff */
[----:B------:R-:W-:Y:S01]  /*a100*/  FFMA R50, R73, R5, R50 ;  /* 0x0000000549327223 */ /* 0x000fe20000000032 */
[----:B------:R-:W-:Y:S01]  /*a110*/  F2FP.BF16.F32.PACK_AB R32, R33, R32 ;  /* 0x000000202120723e */ /* 0x000fe200000010ff */
[----:B------:R1:W-:Y:S01]  /*a120*/  STS.128 [R157+0x8400], R24 ;  /* 0x008400189d007388 */ /* 0x0003e20000000c00 */
[----:B------:R-:W-:Y:S01]  /*a130*/  F2FP.BF16.F32.PACK_AB R33, R39, R34 ;  /* 0x000000222721723e */ /* 0x000fe200000010ff */
[C---:B------:R-:W-:Y:S01]  /*a140*/  FFMA R55, R73.reuse, R2, R55 ;  /* 0x0000000249377223 */ /* 0x040fe20000000037 */
[----:B------:R-:W-:Y:S01]  /*a150*/  LOP3.LUT R2, R130, 0xffff0000, RZ, 0xc0, !PT ;  /* 0xffff000082027812 */ /* 0x000fe200078ec0ff */
[----:B------:R-:W-:Y:S01]  /*a160*/  FFMA R52, R73, R0, R52 ;  /* 0x0000000049347223 */ /* 0x000fe20000000034 */
[----:B------:R-:W-:Y:S01]  /*a170*/  SHF.L.U32 R3, R131, 0x10, RZ ;  /* 0x0000001083037819 */ /* 0x000fe200000006ff */
[C---:B------:R-:W-:Y:S01]  /*a180*/  FMUL R59, R70.reuse, R59 ;  /* 0x0000003b463b7220 */ /* 0x040fe20000400000 */
[----:B------:R-:W-:Y:S01]  /*a190*/  F2FP.BF16.F32.PACK_AB R34, R37, R36 ;  /* 0x000000242522723e */ /* 0x000fe200000010ff */
[----:B------:R-:W-:Y:S01]  /*a1a0*/  FFMA R53, R73, R2, R53 ;  /* 0x0000000249357223 */ /* 0x000fe20000000035 */
[----:B------:R-:W-:Y:S01]  /*a1b0*/  F2FP.BF16.F32.PACK_AB R35, R43, R38 ;  /* 0x000000262b23723e */ /* 0x000fe200000010ff */
[----:B------:R-:W-:Y:S01]  /*a1c0*/  FFMA R54, R73, R3, R54 ;  /* 0x0000000349367223 */ /* 0x000fe20000000036 */
[----:B------:R-:W-:Y:S01]  /*a1d0*/  LOP3.LUT R0, R131, 0xffff0000, RZ, 0xc0, !PT ;  /* 0xffff000083007812 */ /* 0x000fe200078ec0ff */
[----:B------:R-:W-:Y:S01]  /*a1e0*/  FMUL R63, R70, R63 ;  /* 0x0000003f463f7220 */ /* 0x000fe20000400000 */
[----:B------:R-:W-:Y:S01]  /*a1f0*/  F2FP.BF16.F32.PACK_AB R40, R41, R40 ;  /* 0x000000282928723e */ /* 0x000fe200000010ff */
[----:B------:R1:W-:Y:S01]  /*a200*/  STS.128 [R156+0x8400], R32 ;  /* 0x008400209c007388 */ /* 0x0003e20000000c00 */
[C---:B------:R-:W-:Y:S01]  /*a210*/  SHF.L.U32 R3, R136.reuse, 0x10, RZ ;  /* 0x0000001088037819 */ /* 0x040fe200000006ff */
[----:B------:R-:W-:Y:S01]  /*a220*/  FFMA R59, R73, R0, R59 ;  /* 0x00000000493b7223 */ /* 0x000fe2000000003b */
[----:B------:R-:W-:Y:S01]  /*a230*/  LOP3.LUT R2, R136, 0xffff0000, RZ, 0xc0, !PT ;  /* 0xffff000088027812 */ /* 0x000fe200078ec0ff */
[----:B------:R-:W-:Y:S01]  /*a240*/  FMUL R67, R70, R67 ;  /* 0x0000004346437220 */ /* 0x000fe20000400000 */
[----:B------:R-:W-:Y:S01]  /*a250*/  F2FP.BF16.F32.PACK_AB R41, R47, R42 ;  /* 0x0000002a2f29723e */ /* 0x000fe200000010ff */
[----:B------:R-:W-:Y:S01]  /*a260*/  FFMA R56, R73, R3, R56 ;  /* 0x0000000349387223 */ /* 0x000fe20000000038 */
[----:B------:R-:W-:Y:S01]  /*a270*/  SHF.L.U32 R5, R137, 0x10, RZ ;  /* 0x0000001089057819 */ /* 0x000fe200000006ff */
[----:B------:R-:W-:Y:S01]  /*a280*/  FFMA R57, R73, R2, R57 ;  /* 0x0000000249397223 */ /* 0x000fe20000000039 */
[----:B------:R-:W-:Y:S02]  /*a290*/  F2FP.BF16.F32.PACK_AB R42, R45, R44 ;  /* 0x0000002c2d2a723e */ /* 0x000fe400000010ff */
[----:B------:R-:W-:Y:S01]  /*a2a0*/  F2FP.BF16.F32.PACK_AB R43, R51, R46 ;  /* 0x0000002e332b723e */ /* 0x000fe200000010ff */
[----:B------:R-:W-:Y:S01]  /*a2b0*/  FFMA R58, R73, R5, R58 ;  /* 0x00000005493a7223 */ /* 0x000fe2000000003a */
[----:B------:R-:W-:Y:S02]  /*a2c0*/  LOP3.LUT R0, R137, 0xffff0000, RZ, 0xc0, !PT ;  /* 0xffff000089007812 */ /* 0x000fe400078ec0ff */
[C---:B------:R-:W-:Y:S01]  /*a2d0*/  SHF.L.U32 R3, R138.reuse, 0x10, RZ ;  /* 0x000000108a037819 */ /* 0x040fe200000006ff */
[----:B------:R1:W-:Y:S01]  /*a2e0*/  STS.128 [R155+0x8400], R40 ;  /* 0x008400289b007388 */ /* 0x0003e20000000c00 */
        /* <DEDUP_REMOVED lines=8> */
[----:B------:R-:W-:Y:S02]  /*a370*/  F2FP.BF16.F32.PACK_AB R49, R55, R50 ;  /* 0x000000323731723e */ /* 0x000fe400000010ff */
[----:B------:R-:W-:Y:S01]  /*a380*/  F2FP.BF16.F32.PACK_AB R50, R53, R52 ;  /* 0x000000343532723e */ /* 0x000fe200000010ff */
[----:B------:R-:W-:Y:S01]  /*a390*/  FFMA R67, R73, R4, R67 ;  /* 0x0000000449437223 */ /* 0x000fe20000000043 */
[----:B------:R-:W-:Y:S02]  /*a3a0*/  F2FP.BF16.F32.PACK_AB R51, R59, R54 ;  /* 0x000000363b33723e */ /* 0x000fe400000010ff */
[----:B------:R-:W-:Y:S02]  /*a3b0*/  F2FP.BF16.F32.PACK_AB R56, R57, R56 ;  /* 0x000000383938723e */ /* 0x000fe400000010ff */
        /* <DEDUP_REMOVED lines=12> */
[----:B--2---:R-:W2:Y:S02]  /*a480*/  FENCE.VIEW.ASYNC.S ;  /* 0x00000000000073c6 */ /* 0x004ea40000000000 */
[----:B--2---:R-:W-:Y:S06]  /*a490*/  BAR.SYNC.DEFER_BLOCKING 0x1, 0x80 ;  /* 0x0042000000007b1d */ /* 0x004fec0000010000 */
[----:B------:R-:W-:Y:S05]  /*a4a0*/  @P0 BRA `(.L_x_132) ;  /* 0x0000000000280947 */ /* 0x000fea0003800000 */
[----:B------:R-:W2:Y:S01]  /*a4b0*/  LDCU.64 UR6, c[0x0][0x348] ;  /* 0x00006900ff0677ac */ /* 0x000ea20008000a00 */
[----:B------:R-:W-:Y:S02]  /*a4c0*/  UIADD3 UR9, UPT, UPT, UR49, 0x80, URZ ;  /* 0x0000008031097890 */ /* 0x000fe4000fffe0ff */
[----:B------:R-:W-:Y:S01]  /*a4d0*/  UIADD3 UR8, UPT, UPT, UR44, 0x8400, URZ ;  /* 0x000084002c087890 */ /* 0x000fe2000fffe0ff */
[----:B------:R-:W-:Y:S01]  /*a4e0*/  UMOV UR10, UR50 ;  /* 0x00000032000a7c82 */ /* 0x000fe20008000000 */
[----:B------:R-:W-:Y:S01]  /*a4f0*/  UMOV UR11, UR36 ;  /* 0x00000024000b7c82 */ /* 0x000fe20008000000 */
[----:B--2---:R-:W-:Y:S04]  /*a500*/  UIADD3 UR4, UP0, UPT, UR6, 0x680, URZ ;  /* 0x0000068006047890 */ /* 0x004fe8000ff1e0ff */
[----:B------:R-:W-:Y:S09]  /*a510*/  UIADD3.X UR5, UPT, UPT, URZ, UR7, URZ, UP0, !UPT ;  /* 0x00000007ff057290 */ /* 0x000ff200087fe4ff */
[----:B------:R2:W-:Y:S01]  /*a520*/  UTMASTG.3D [UR8], [UR4] ;  /* 0x00000008040073b5 */ /* 0x0005e20008010000 */
[----:B------:R0:W-:Y:S01]  /*a530*/  UTMACMDFLUSH ;  /* 0x00000000000079b7 */ /* 0x0001e20000000000 */
[----:B--2---:R-:W-:Y:S04]  /*a540*/  DEPBAR.LE SB0, 0x1 ;  /* 0x000080400000791a */ /* 0x004fe80000000000 */
.L_x_132:
[----:B------:R-:W-:Y:S05]  /*a550*/  BSYNC.RECONVERGENT B0 ;  /* 0x0000000000007941 */ /* 0x000fea0003800200 */
.L_x_131:
[----:B------:R-:W-:Y:S01]  /*a560*/  BAR.SYNC.DEFER_BLOCKING 0x1, 0x80 ;  /* 0x0042000000007b1d */ /* 0x000fe20000010000 */
[----:B------:R-:W-:Y:S04]  /*a570*/  UIADD3 UR4, UPT, UPT, UR45, 0x1, URZ ;  /* 0x000000012d047890 */ /* 0x000fe8000fffe0ff */
[----:B------:R-:W-:Y:S04]  /*a580*/  UISETP.NE.AND UP0, UPT, UR4, 0x4, UPT ;  /* 0x000000040400788c */ /* 0x000fe8000bf05270 */
[----:B------:R-:W-:Y:S01]  /*a590*/  USEL UR46, UR4, URZ, UP0 ;  /* 0x000000ff042e7287 */ /* 0x000fe20008000000 */
[----:B------:R2:W-:Y:S01]  /*a5a0*/  @P6 SYNCS.ARRIVE.TRANS64.RED.A1T0 RZ, [R74+URZ], RZ ;  /* 0x000000ff4aff69a7 */ /* 0x0005e200081004ff */
[----:B------:R-:W-:Y:S01]  /*a5b0*/  BSSY B1, `(.L_x_133) ;  /* 0x000001f000017945 */ /* 0x000fe20003800000 */
[----:B------:R-:W3:Y:S02]  /*a5c0*/  @P6 SYNCS.PHASECHK.TRANS64.TRYWAIT P0, [R3+URZ+0x20], R0 ;  /* 0x00002000030065a7 */ /* 0x000ee400080011ff */
[----:B---3--:R-:W-:Y:S01]  /*a5d0*/  @P6 SEL R84, RZ, 0x1, !P0 ;  /* 0x00000001ff546807 */ /* 0x008fe20004000000 */
[----:B--2---:R-:W-:Y:S06]  /*a5e0*/  @!P6 BRA `(.L_x_134) ;  /* 0x00000000006ce947 */ /* 0x004fec0003800000 */
        /* <DEDUP_REMOVED lines=10> */
[----:B------:R-:W2:Y:S02]  /*a690*/  SYNCS.PHASECHK.TRANS64.TRYWAIT P0, [R3+URZ+0x20], R0 ;  /* 0x00002000030075a7 */ /* 0x000ea400080011ff */
[----:B--2---:R-:W-:Y:S05]  /*a6a0*/  @!P0 BRA `(.L_x_137) ;  /* 0x00000020004c8947 */ /* 0x004fea0003800000 */
.L_x_136:
[----:B------:R-:W-:Y:S05]  /*a6b0*/  BSYNC B0 ;  /* 0x0000000000007941 */ /* 0x000fea0003800000 */
.L_x_135:
[----:B------:R-:W-:Y:S11]  /*a6c0*/  ISETP.NE.AND P0, PT, R86, RZ, PT ;  /* 0x000000ff5600720c */ /* 0x000ff60003f05270 */
[----:B------:R-:W-:Y:S02]  /*a6d0*/  @!UPT UIADD3 URZ, UPT, UPT, URZ, URZ, URZ ;  /* 0x000000fffffff290 */ /* 0x000fe4000fffe0ff */
[----:B------:R3:W4:Y:S01]  /*a6e0*/  @P0 LDS.128 R80, [R78+UR44+0x400] ;  /* 0x0004002c4e500984 */ /* 0x0007220008000c00 */
[----:B--2---:R-:W-:Y:S01]  /*a6f0*/  @P0 IMAD.IADD R0, R85, 0x1, R2 ;  /* 0x0000000155000824 */ /* 0x004fe200078e0202 */
[C---:B------:R-:W-:Y:S01]  /*a700*/  @P0 IADD3 R6, PT, PT, R87.reuse, R2, RZ ;  /* 0x0000000257060210 */ /* 0x040fe20007ffe0ff */
[C---:B------:R-:W-:Y:S01]  /*a710*/  @P0 IMAD.IADD R3, R87.reuse, 0x1, R4 ;  /* 0x0000000157030824 */ /* 0x040fe200078e0204 */
[----:B------:R3:W2:Y:S02]  /*a720*/  @P0 LDS.128 R88, [R5+0x400] ;  /* 0x0004000005580984 */ /* 0x0006a40000000c00 */
[----:B------:R-:W-:Y:S02]  /*a730*/  @P0 IADD3 R87, PT, PT, R87, R0, RZ ;  /* 0x0000000057570210 */ /* 0x000fe40007ffe0ff */
[----:B------:R3:W1:Y:S04]  /*a740*/  @P0 LDS.128 R96, [R4+0x400] ;  /* 0x0004000004600984 */ /* 0x0006680000000c00 */
[----:B------:R3:W1:Y:S04]  /*a750*/  @P0 LDS.128 R104, [R3+0x400] ;  /* 0x0004000003680984 */ /* 0x0006680000000c00 */
[----:B------:R3:W1:Y:S04]  /*a760*/  @P0 LDS.128 R112, [R2+0x400] ;  /* 0x0004000002700984 */ /* 0x0006680000000c00 */
[----:B------:R3:W1:Y:S04]  /*a770*/  @P0 LDS.128 R120, [R6+0x400] ;  /* 0x0004000006780984 */ /* 0x0006680000000c00 */
[----:B------:R3:W1:Y:S04]  /*a780*/  @P0 LDS.128 R128, [R0+0x400] ;  /* 0x0004000000800984 */ /* 0x0006680000000c00 */
[----:B------:R3:W1:Y:S02]  /*a790*/  @P0 LDS.128 R136, [R87+0x400] ;  /* 0x0004000057880984 */ /* 0x0006640000000c00 */
.L_x_134:
[----:B------:R-:W-:Y:S05]  /*a7a0*/  BSYNC B1 ;  /* 0x0000000000017941 */ /* 0x000fea0003800000 */
.L_x_133:
[----:B---3--:R-:W-:Y:S05]  /*a7b0*/  VIADD R0, R71, 0xc0 ;  /* 0x000000c047007836 */ /* 0x008fea0000000000 */
[----:B------:R-:W-:Y:S04]  /*a7c0*/  SHF.R.U32.HI R0, RZ, 0x15, R0 ;  /* 0x00000015ff007819 */ /* 0x000fe80000011600 */
[----:B------:R-:W-:Y:S11]  /*a7d0*/  LOP3.LUT P0, RZ, R0, 0x3, R147, 0x48, !PT ;  /* 0x0000000300ff7812 */ /* 0x000ff60007804893 */
[----:B------:R-:W-:Y:S02]  /*a7e0*/  @!UPT UIADD3 URZ, UPT, UPT, URZ, URZ, URZ ;  /* 0x000000fffffff290 */ /* 0x000fe4000fffe0ff */
[----:B------:R-:W-:Y:S05]  /*a7f0*/  @!P0 BRA `(.L_x_138) ;  /* 0x0000000000408947 */ /* 0x000fea0003800000 */
[----:B------:R-:W3:Y:S01]  /*a800*/  LDCU.64 UR8, c[0x4][0x70] ;  /* 0x01000e00ff0877ac */ /* 0x000ee20008000a00 */
[----:B------:R-:W-:Y:S01]  /*a810*/  MOV R3, 0x0 ;  /* 0x0000000000037802 */ /* 0x000fe20000000f00 */
[----:B------:R-:W-:Y:S02]  /*a820*/  HFMA2 R12, -RZ, RZ, 0, 5.9604644775390625e-08 ;  /* 0x00000001ff0c7431 */ /* 0x000fe400000001ff */
[----:B-1----:R-:W-:Y:S02]  /*a830*/  IMAD.MOV.U32 R8, RZ, RZ, 0x192 ;  /* 0x00000192ff087424 */ /* 0x002fe400078e00ff */
[----:B------:R-:W-:Y:S01]  /*a840*/  IMAD.MOV.U32 R13, RZ, RZ, RZ ;  /* 0x000000ffff0d7224 */ /* 0x000fe200078e00ff */
[----:B------:R-:W1:Y:S01]  /*a850*/  LDCU.64 UR6, c[0x4][0x78] ;  /* 0x01000f00ff0677ac */ /* 0x000e620008000a00 */
[----:B------:R-:W2:Y:S01]  /*a860*/  LDC.64 R2, c[0x4][R3] ;  /* 0x0100000003027b82 */ /* 0x000ea20000000a00 */
[----:B------:R-:W5:Y:S01]  /*a870*/  LDCU.64 UR4, c[0x4][0x10] ;  /* 0x01000200ff0477ac */ /* 0x000f620008000a00 */
[----:B---3--:R-:W-:Y:S01]  /*a880*/  MOV R5, UR9 ;  /* 0x0000000900057c02 */ /* 0x008fe20008000f00 */
[----:B------:R-:W-:Y:S01]  /*a890*/  IMAD.U32 R4, RZ, RZ, UR8 ;  /* 0x00000008ff047e24 */ /* 0x000fe2000f8e00ff */
[----:B-1----:R-:W-:Y:S01]  /*a8a0*/  MOV R7, UR7 ;  /* 0x0000000700077c02 */ /* 0x002fe20008000f00 */
[----:B------:R-:W-:Y:S01]  /*a8b0*/  IMAD.U32 R6, RZ, RZ, UR6 ;  /* 0x00000006ff067e24 */ /* 0x000fe2000f8e00ff */
[----:B-----5:R-:W-:Y:S01]  /*a8c0*/  MOV R11, UR5 ;  /* 0x00000005000b7c02 */ /* 0x020fe20008000f00 */
[----:B------:R-:W-:Y:S02]  /*a8d0*/  IMAD.U32 R10, RZ, RZ, UR4 ;  /* 0x00000004ff0a7e24 */ /* 0x000fe4000f8e00ff */
[----:B------:R-:W-:Y:S07]  /*a8e0*/  LEPC R20, `(.L_x_138) ;  /* 0x000000001014794e */ /* 0x000fee0000000000 */
[----:B--2-4-:R-:W-:Y:S05]  /*a8f0*/  CALL.ABS.NOINC R2 ;  /* 0x0000000002007343 */ /* 0x014fea0003c00000 */
.L_x_138:
[----:B------:R-:W-:Y:S01]  /*a900*/  ISETP.NE.AND P0, PT, R163, RZ, PT ;  /* 0x000000ffa300720c */ /* 0x000fe20003f05270 */
[----:B------:R-:W-:Y:S05]  /*a910*/  WARPSYNC.ALL ;  /* 0x0000000000007948 */ /* 0x000fea0003800000 */
[----:B------:R-:W-:Y:S01]  /*a920*/  R2UR UR4, R71 ;  /* 0x00000000470472ca */ /* 0x000fe200000e0000 */
[----:B------:R-:W-:Y:S01]  /*a930*/  BSSY.RECONVERGENT B0, `(.L_x_139) ;  /* 0x0000100000007945 */ /* 0x000fe20003800200 */
[C---:B----4-:R-:W-:Y:S02]  /*a940*/  SHF.L.U32 R72, R80.reuse, 0x10, RZ ;  /* 0x0000001050487819 */ /* 0x050fe400000006ff */
[----:B------:R-:W-:Y:S02]  /*a950*/  LOP3.LUT R74, R80, 0xffff0000, RZ, 0xc0, !PT ;  /* 0xffff0000504a7812 */ /* 0x000fe400078ec0ff */
[C---:B------:R-:W-:Y:S02]  /*a960*/  SHF.L.U32 R75, R81.reuse, 0x10, RZ ;  /* 0x00000010514b7819 */ /* 0x040fe400000006ff */
[----:B------:R-:W-:Y:S02]  /*a970*/  LOP3.LUT R76, R81, 0xffff0000, RZ, 0xc0, !PT ;  /* 0xffff0000514c7812 */ /* 0x000fe400078ec0ff */
[C---:B------:R-:W-:Y:S02]  /*a980*/  SHF.L.U32 R77, R82.reuse, 0x10, RZ ;  /* 0x00000010524d7819 */ /* 0x040fe400000006ff */
[----:B------:R-:W-:Y:S01]  /*a990*/  LOP3.LUT R78, R82, 0xffff0000, RZ, 0xc0, !PT ;  /* 0xffff0000524e7812 */ /* 0x000fe200078ec0ff */
[----:B-1----:R-:W1:Y:S01]  /*a9a0*/  LDTM.x64 R4, tmem[UR4+0xc0] ;  /* 0x0000c004000479ee */ /* 0x002e620008340000 */
[C---:B------:R-:W-:Y:S01]  /*a9b0*/  SHF.L.U32 R79, R83.reuse, 0x10, RZ ;  /* 0x00000010534f7819 */ /* 0x040fe200000006ff */
[----:B------:R-:W-:Y:S01]  /*a9c0*/  NOP ;  /* 0x0000000000007918 */ /* 0x000fe20000000000 */
[----:B------:R-:W-:Y:S02]  /*a9d0*/  LOP3.LUT R80, R83, 0xffff0000, RZ, 0xc0, !PT ;  /* 0xffff000053507812 */ /* 0x000fe400078ec0ff */
[C---:B--2---:R-:W-:Y:S02]  /*a9e0*/  SHF.L.U32 R81, R88.reuse, 0x10, RZ ;  /* 0x0000001058517819 */ /* 0x044fe400000006ff */
[----:B------:R-:W-:Y:S02]  /*a9f0*/  LOP3.LUT R83, R88, 0xffff0000, RZ, 0xc0, !PT ;  /* 0xffff000058537812 */ /* 0x000fe400078ec0ff */
[C---:B------:R-:W-:Y:S02]  /*aa00*/  SHF.L.U32 R82, R89.reuse, 0x10, RZ ;  /* 0x0000001059527819 */ /* 0x040fe400000006ff */
[----:B------:R-:W-:Y:S02]  /*aa10*/  LOP3.LUT R84, R89, 0xffff0000, RZ, 0xc0, !PT ;  /* 0xffff000059547812 */ /* 0x000fe400078ec0ff */
[C---:B------:R-:W-:Y:S02]  /*aa20*/  SHF.L.U32 R85, R90.reuse, 0x10, RZ ;  /* 0x000000105a557819 */ /* 0x040fe400000006ff */
[----:B------:R-:W-:Y:S02]  /*aa30*/  LOP3.LUT R86, R90, 0xffff0000, RZ, 0xc0, !PT ;  /* 0xffff00005a567812 */ /* 0x000fe400078ec0ff */
[C---:B------:R-:W-:Y:S02]  /*aa40*/  SHF.L.U32 R87, R91.reuse, 0x10, RZ ;  /* 0x000000105b577819 */ /* 0x040fe400000006ff */
[----:B------:R-:W-:Y:S02]  /*aa50*/  IADD3 R170, PT, PT, R170, 0xa0, RZ ;  /* 0x000000a0aaaa7810 */ /* 0x000fe40007ffe0ff */
[----:B------:R-:W-:Y:S02]  /*aa60*/  LOP3.LUT R88, R91, 0xffff0000, RZ, 0xc0, !PT ;  /* 0xffff00005b587812 */ /* 0x000fe400078ec0ff */
[----:B------:R-:W-:Y:S01]  /*aa70*/  SHF.L.U32 R89, R96, 0x10, RZ ;  /* 0x0000001060597819 */ /* 0x000fe200000006ff */
[----:B-1----:R-:W-:Y:S01]  /*aa80*/  FMUL R4, R70, R4 ;  /* 0x0000000446047220 */ /* 0x002fe20000400000 */
[----:B------:R-:W-:Y:S01]  /*aa90*/  LOP3.LUT R90, R96, 0xffff0000, RZ, 0xc0, !PT ;  /* 0xffff0000605a7812 */ /* 0x000fe200078ec0ff */
[----:B------:R-:W-:Y:S01]  /*aaa0*/  FMUL R5, R70, R5 ;  /* 0x0000000546057220 */ /* 0x000fe20000400000 */
[----:B------:R-:W-:Y:S01]  /*aab0*/  SHF.L.U32 R91, R97, 0x10, RZ ;  /* 0x00000010615b7819 */ /* 0x000fe200000006ff */
[C---:B------:R-:W-:Y:S01]  /*aac0*/  FFMA R4, R73.reuse, R72, R4 ;  /* 0x0000004849047223 */ /* 0x040fe20000000004 */
[----:B------:R-:W-:Y:S01]  /*aad0*/  LOP3.LUT R170, R170, 0xfefffff8, RZ, 0xc0, !PT ;  /* 0xfefffff8aaaa7812 */ /* 0x000fe200078ec0ff */
[----:B------:R-:W-:Y:S01]  /*aae0*/  FFMA R5, R73, R74, R5 ;  /* 0x0000004a49057223 */ /* 0x000fe20000000005 */
[----:B------:R-:W-:Y:S01]  /*aaf0*/  LOP3.LUT R92, R97, 0xffff0000, RZ, 0xc0, !PT ;  /* 0xffff0000615c7812 */ /* 0x000fe200078ec0ff */
[----:B------:R-:W-:Y:S01]  /*ab00*/  FMUL R6, R70, R6 ;  /* 0x0000000646067220 */ /* 0x000fe20000400000 */
[C---:B------:R-:W-:Y:S01]  /*ab10*/  SHF.L.U32 R93, R98.reuse, 0x10, RZ ;  /* 0x00000010625d7819 */ /* 0x040fe200000006ff */
[----:B------:R1:W-:Y:S01]  /*ab20*/  SYNCS.ARRIVE.TRANS64.RED.A1T0 RZ, [R170+URZ], RZ ;  /* 0x000000ffaaff79a7 */ /* 0x0003e200081004ff */
[----:B------:R-:W-:Y:S01]  /*ab30*/  F2FP.BF16.F32.PACK_AB R4, R5, R4 ;  /* 0x000000040504723e */ /* 0x000fe200000010ff */
[----:B------:R-:W-:Y:S01]  /*ab40*/  FFMA R6, R73, R75, R6 ;  /* 0x0000004b49067223 */ /* 0x000fe20000000006 */
[----:B------:R-:W-:Y:S01]  /*ab50*/  LOP3.LUT R94, R98, 0xffff0000, RZ, 0xc0, !PT ;  /* 0xffff0000625e7812 */ /* 0x000fe200078ec0ff */
[C---:B------:R-:W-:Y:S01]  /*ab60*/  FMUL R7, R70.reuse, R7 ;  /* 0x0000000746077220 */ /* 0x040fe20000400000 */
[C---:B------:R-:W-:Y:S01]  /*ab70*/  SHF.L.U32 R95, R99.reuse, 0x10, RZ ;  /* 0x00000010635f7819 */ /* 0x040fe200000006ff */
[----:B------:R-:W-:Y:S01]  /*ab80*/  FMUL R8, R70, R8 ;  /* 0x0000000846087220 */ /* 0x000fe20000400000 */
[----:B------:R-:W-:Y:S01]  /*ab90*/  LOP3.LUT R96, R99, 0xffff0000, RZ, 0xc0, !PT ;  /* 0xffff000063607812 */ /* 0x000fe200078ec0ff */
[C---:B------:R-:W-:Y:S01]  /*aba0*/  FFMA R7, R73.reuse, R76, R7 ;  /* 0x0000004c49077223 */ /* 0x040fe20000000007 */
[C---:B------:R-:W-:Y:S01]  /*abb0*/  SHF.L.U32 R97, R104.reuse, 0x10, RZ ;  /* 0x0000001068617819 */ /* 0x040fe200000006ff */
[----:B------:R-:W-:Y:S01]  /*abc0*/  FFMA R8, R73, R77, R8 ;  /* 0x0000004d49087223 */ /* 0x000fe20000000008 */
[----:B------:R-:W-:Y:S01]  /*abd0*/  LOP3.LUT R98, R104, 0xffff0000, RZ, 0xc0, !PT ;  /* 0xffff000068627812 */ /* 0x000fe200078ec0ff */
[C---:B------:R-:W-:Y:S01]  /*abe0*/  FMUL R9, R70.reuse, R9 ;  /* 0x0000000946097220 */ /* 0x040fe20000400000 */
[----:B------:R-:W-:Y:S01]  /*abf0*/  F2FP.BF16.F32.PACK_AB R5, R7, R6 ;  /* 0x000000060705723e */ /* 0x000fe200000010ff */
[----:B------:R-:W-:Y:S01]  /*ac00*/  FMUL R10, R70, R10 ;  /* 0x0000000a460a7220 */ /* 0x000fe20000400000 */
        /* <DEDUP_REMOVED lines=8> */
[----:B------:R-:W-:Y:S01]  /*ac90*/  LOP3.LUT R102, R106, 0xffff0000, RZ, 0xc0, !PT ;  /* 0xffff00006a667812 */ /* 0x000fe200078ec0ff */
[----:B------:R-:W-:Y:S01]  /*aca0*/  FFMA R11, R73, R80, R11 ;  /* 0x00000050490b7223 */ /* 0x000fe2000000000b */
[----:B------:R-:W-:Y:S01]  /*acb0*/  SHF.L.U32 R103, R107, 0x10, RZ ;  /* 0x000000106b677819 */ /* 0x000fe200000006ff */
[----:B------:R-:W-:Y:S01]  /*acc0*/  FFMA R0, R73, R81, R0 ;  /* 0x0000005149007223 */ /* 0x000fe20000000000 */
[----:B------:R-:W-:Y:S01]  /*acd0*/  LOP3.LUT R104, R107, 0xffff0000, RZ, 0xc0, !PT ;  /* 0xffff00006b687812 */ /* 0x000fe200078ec0ff */
[C---:B------:R-:W-:Y:S01]  /*ace0*/  FMUL R2, R70.reuse, R13 ;  /* 0x0000000d46027220 */ /* 0x040fe20000400000 */
[----:B------:R-:W-:Y:S01]  /*acf0*/  F2FP.BF16.F32.PACK_AB R7, R11, R10 ;  /* 0x0000000a0b07723e */ /* 0x000fe200000010ff */
[----:B------:R-:W-:Y:S01]  /*ad00*/  FMUL R3, R70, R14 ;  /* 0x0000000e46037220 */ /* 0x000fe20000400000 */
[----:B------:R-:W-:Y:S01]  /*ad10*/  SHF.L.U32 R105, R112, 0x10, RZ ;  /* 0x0000001070697819 */ /* 0x000fe200000006ff */
[----:B------:R-:W-:Y:S01]  /*ad20*/  FMUL R15, R70, R15 ;  /* 0x0000000f460f7220 */ /* 0x000fe20000400000 */
[----:B------:R-:W-:Y:S01]  /*ad30*/  LOP3.LUT R106, R112, 0xffff0000, RZ, 0xc0, !PT ;  /* 0xffff0000706a7812 */ /* 0x000fe200078ec0ff */
[C---:B------:R-:W-:Y:S01]  /*ad40*/  FMUL R12, R70.reuse, R16 ;  /* 0x00000010460c7220 */ /* 0x040fe20000400000 */
[----:B------:R-:W-:Y:S01]  /*ad50*/  SHF.L.U32 R107, R113, 0x10, RZ ;  /* 0x00000010716b7819 */ /* 0x000fe200000006ff */
[----:B------:R-:W-:Y:S01]  /*ad60*/  FFMA R2, R73, R83, R2 ;  /* 0x0000005349027223 */ /* 0x000fe20000000002 */
[----:B------:R-:W-:Y:S01]  /*ad70*/  LOP3.LUT R108, R113, 0xffff0000, RZ, 0xc0, !PT ;  /* 0xffff0000716c7812 */ /* 0x000fe200078ec0ff */
[----:B------:R-:W-:Y:S01]  /*ad80*/  FMUL R13, R70, R17 ;  /* 0x00000011460d7220 */ /* 0x000fe20000400000 */
[----:B------:R-:W-:Y:S01]  /*ad90*/  SHF.L.U32 R109, R114, 0x10, RZ ;  /* 0x00000010726d7819 */ /* 0x000fe200000006ff */
[C---:B------:R-:W-:Y:S01]  /*ada0*/  FFMA R3, R73.reuse, R82, R3 ;  /* 0x0000005249037223 */ /* 0x040fe20000000003 */
[----:B------:R-:W-:Y:S01]  /*adb0*/  F2FP.BF16.F32.PACK_AB R8, R2, R0 ;  /* 0x000000000208723e */ /* 0x000fe200000010ff */
[----:B------:R-:W-:Y:S01]  /*adc0*/  FMUL R14, R70, R18 ;  /* 0x00000012460e7220 */ /* 0x000fe20000400000 */
[----:B------:R-:W-:Y:S01]  /*add0*/  LOP3.LUT R110, R114, 0xffff0000, RZ, 0xc0, !PT ;  /* 0xffff0000726e7812 */ /* 0x000fe200078ec0ff */
[----:B------:R-:W-:Y:S01]  /*ade0*/  FFMA R15, R73, R84, R15 ;  /* 0x00000054490f7223 */ /* 0x000fe2000000000f */
[C---:B------:R-:W-:Y:S01]  /*adf0*/  SHF.L.U32 R111, R115.reuse, 0x10, RZ ;  /* 0x00000010736f7819 */ /* 0x040fe200000006ff */
[C---:B------:R-:W-:Y:S01]  /*ae00*/  FMUL R19, R70.reuse, R19 ;  /* 0x0000001346137220 */ /* 0x040fe20000400000 */
[----:B------:R-:W-:Y:S01]  /*ae10*/  LOP3.LUT R112, R115, 0xffff0000, RZ, 0xc0, !PT ;  /* 0xffff000073707812 */ /* 0x000fe200078ec0ff */
[----:B------:R-:W-:Y:S01]  /*ae20*/  FFMA R12, R73, R85, R12 ;  /* 0x00000055490c7223 */ /* 0x000fe2000000000c */
[----:B------:R-:W-:Y:S01]  /*ae30*/  F2FP.BF16.F32.PACK_AB R9, R15, R3 ;  /* 0x000000030f09723e */ /* 0x000fe200000010ff */
[----:B------:R-:W-:Y:S01]  /*ae40*/  FMUL R16, R70, R20 ;  /* 0x0000001446107220 */ /* 0x000fe20000400000 */
[C---:B------:R-:W-:Y:S01]  /*ae50*/  SHF.L.U32 R113, R120.reuse, 0x10, RZ ;  /* 0x0000001078717819 */ /* 0x040fe200000006ff */
[----:B------:R1:W-:Y:S01]  /*ae60*/  STS.128 [R169+UR44+0xc400], R4 ;  /* 0x00c40004a9007988 */ /* 0x0003e20008000c2c */
[C---:B------:R-:W-:Y:S01]  /*ae70*/  FFMA R13, R73.reuse, R86, R13 ;  /* 0x00000056490d7223 */ /* 0x040fe2000000000d */
[----:B------:R-:W-:Y:S01]  /*ae80*/  LOP3.LUT R114, R120, 0xffff0000, RZ, 0xc0, !PT ;  /* 0xffff000078727812 */ /* 0x000fe200078ec0ff */
[C---:B------:R-:W-:Y:S01]  /*ae90*/  FFMA R14, R73.reuse, R87, R14 ;  /* 0x00000057490e7223 */ /* 0x040fe2000000000e */
[----:B------:R-:W-:Y:S01]  /*aea0*/  FFMA R19, R73, R88, R19 ;  /* 0x0000005849137223 */ /* 0x000fe20000000013 */
[----:B------:R-:W-:Y:S01]  /*aeb0*/  SHF.L.U32 R115, R121, 0x10, RZ ;  /* 0x0000001079737819 */ /* 0x000fe200000006ff */
[----:B------:R-:W-:Y:S01]  /*aec0*/  FFMA R16, R73, R89, R16 ;  /* 0x0000005949107223 */ /* 0x000fe20000000010 */
[----:B------:R-:W-:Y:S01]  /*aed0*/  F2FP.BF16.F32.PACK_AB R10, R13, R12 ;  /* 0x0000000c0d0a723e */ /* 0x000fe200000010ff */
[C---:B------:R-:W-:Y:S01]  /*aee0*/  FMUL R17, R70.reuse, R21 ;  /* 0x0000001546117220 */ /* 0x040fe20000400000 */
[----:B------:R-:W-:Y:S01]  /*aef0*/  F2FP.BF16.F32.PACK_AB R11, R19, R14 ;  /* 0x0000000e130b723e */ /* 0x000fe200000010ff */
[C---:B------:R-:W-:Y:S01]  /*af00*/  FMUL R18, R70.reuse, R22 ;  /* 0x0000001646127220 */ /* 0x040fe20000400000 */
[C---:B------:R-:W-:Y:S01]  /*af10*/  FMUL R23, R70.reuse, R23 ;  /* 0x0000001746177220 */ /* 0x040fe20000400000 */
[----:B------:R-:W-:Y:S01]  /*af20*/  FFMA R17, R73, R90, R17 ;  /* 0x0000005a49117223 */ /* 0x000fe20000000011 */
[C---:B------:R-:W-:Y:S01]  /*af30*/  FMUL R20, R70.reuse, R24 ;  /* 0x0000001846147220 */ /* 0x040fe20000400000 */
[----:B------:R-:W-:Y:S01]  /*af40*/  LOP3.LUT R116, R121, 0xffff0000, RZ, 0xc0, !PT ;  /* 0xffff000079747812 */ /* 0x000fe200078ec0ff */
[----:B------:R1:W-:Y:S01]  /*af50*/  STS.128 [R168+0xc400], R8 ;  /* 0x00c40008a8007388 */ /* 0x0003e20000000c00 */
[----:B------:R-:W-:Y:S01]  /*af60*/  FFMA R18, R73, R91, R18 ;  /* 0x0000005b49127223 */ /* 0x000fe20000000012 */
[----:B------:R-:W-:Y:S01]  /*af70*/  F2FP.BF16.F32.PACK_AB R16, R17, R16 ;  /* 0x000000101110723e */ /* 0x000fe200000010ff */
[C---:B------:R-:W-:Y:S01]  /*af80*/  FFMA R23, R73.reuse, R92, R23 ;  /* 0x0000005c49177223 */ /* 0x040fe20000000017 */
[----:B------:R-:W-:Y:S01]  /*af90*/  FFMA R20, R73, R93, R20 ;  /* 0x0000005d49147223 */ /* 0x000fe20000000014 */
[----:B------:R-:W-:Y:S01]  /*afa0*/  FMUL R21, R70, R25 ;  /* 0x0000001946157220 */ /* 0x000fe20000400000 */
[----:B------:R-:W-:Y:S01]  /*afb0*/  SHF.L.U32 R117, R122, 0x10, RZ ;  /* 0x000000107a757819 */ /* 0x000fe200000006ff */
[C---:B------:R-:W-:Y:S01]  /*afc0*/  FMUL R22, R70.reuse, R26 ;  /* 0x0000001a46167220 */ /* 0x040fe20000400000 */
[----:B------:R-:W-:Y:S01]  /*afd0*/  F2FP.BF16.F32.PACK_AB R17, R23, R18 ;  /* 0x000000121711723e */ /* 0x000fe200000010ff */
[C---:B------:R-:W-:Y:S01]  /*afe0*/  FFMA R21, R73.reuse, R94, R21 ;  /* 0x0000005e49157223 */ /* 0x040fe20000000015 */
[----:B------:R-:W-:Y:S01]  /*aff0*/  FMUL R27, R70, R27 ;  /* 0x0000001b461b7220 */ /* 0x000fe20000400000 */
[----:B------:R-:W-:Y:S01]  /*b000*/  FFMA R22, R73, R95, R22 ;  /* 0x0000005f49167223 */ /* 0x000fe20000000016 */
[----:B------:R-:W-:Y:S01]  /*b010*/  LOP3.LUT R118, R122, 0xffff0000, RZ, 0xc0, !PT ;  /* 0xffff00007a767812 */ /* 0x000fe200078ec0ff */
[C---:B------:R-:W-:Y:S01]  /*b020*/  FMUL R24, R70.reuse, R28 ;  /* 0x0000001c46187220 */ /* 0x040fe20000400000 */
[----:B------:R-:W-:Y:S01]  /*b030*/  F2FP.BF16.F32.PACK_AB R18, R21, R20 ;  /* 0x000000141512723e */ /* 0x000fe200000010ff */
[C---:B------:R-:W-:Y:S01]  /*b040*/  FFMA R27, R73.reuse, R96, R27 ;  /* 0x00000060491b7223 */ /* 0x040fe2000000001b */
[C---:B------:R-:W-:Y:S01]  /*b050*/  FMUL R25, R70.reuse, R29 ;  /* 0x0000001d46197220 */ /* 0x040fe20000400000 */
[----:B------:R-:W-:Y:S01]  /*b060*/  FFMA R24, R73, R97, R24 ;  /* 0x0000006149187223 */ /* 0x000fe20000000018 */
[----:B------:R-:W-:Y:S01]  /*b070*/  SHF.L.U32 R119, R123, 0x10, RZ ;  /* 0x000000107b777819 */ /* 0x000fe200000006ff */
[C---:B------:R-:W-:Y:S01]  /*b080*/  FMUL R26, R70.reuse, R30 ;  /* 0x0000001e461a7220 */ /* 0x040fe20000400000 */
[----:B------:R-:W-:Y:S01]  /*b090*/  F2FP.BF16.F32.PACK_AB R19, R27, R22 ;  /* 0x000000161b13723e */ /* 0x000fe200000010ff */
[C---:B------:R-:W-:Y:S01]  /*b0a0*/  FFMA R25, R73.reuse, R98, R25 ;  /* 0x0000006249197223 */ /* 0x040fe20000000019 */
[C---:B------:R-:W-:Y:S01]  /*b0b0*/  FMUL R31, R70.reuse, R31 ;  /* 0x0000001f461f7220 */ /* 0x040fe20000400000 */
[----:B------:R-:W-:Y:S01]  /*b0c0*/  FFMA R26, R73, R99, R26 ;  /* 0x00000063491a7223 */ /* 0x000fe2000000001a */
[----:B------:R-:W-:Y:S01]  /*b0d0*/  LOP3.LUT R120, R123, 0xffff0000, RZ, 0xc0, !PT ;  /* 0xffff00007b787812 */ /* 0x000fe200078ec0ff */
[----:B------:R1:W-:Y:S01]  /*b0e0*/  STS.128 [R167+0xc400], R16 ;  /* 0x00c40010a7007388 */ /* 0x0003e20000000c00 */
[----:B------:R-:W-:Y:S01]  /*b0f0*/  F2FP.BF16.F32.PACK_AB R24, R25, R24 ;  /* 0x000000181918723e */ /* 0x000fe200000010ff */
[C---:B------:R-:W-:Y:S01]  /*b100*/  FFMA R31, R73.reuse, R100, R31 ;  /* 0x00000064491f7223 */ /* 0x040fe2000000001f */
[C---:B------:R-:W-:Y:S01]  /*b110*/  FMUL R28, R70.reuse, R32 ;  /* 0x00000020461c7220 */ /* 0x040fe20000400000 */
[C---:B------:R-:W-:Y:S01]  /*b120*/  FMUL R29, R70.reuse, R33 ;  /* 0x00000021461d7220 */ /* 0x040fe20000400000 */
[----:B------:R-:W-:Y:S01]  /*b130*/  FMUL R30, R70, R34 ;  /* 0x00000022461e7220 */ /* 0x000fe20000400000 */
[----:B------:R-:W-:Y:S01]  /*b140*/  SHF.L.U32 R121, R128, 0x10, RZ ;  /* 0x0000001080797819 */ /* 0x000fe200000006ff */
[----:B------:R-:W-:Y:S01]  /*b150*/  FFMA R28, R73, R101, R28 ;  /* 0x00000065491c7223 */ /* 0x000fe2000000001c */
[----:B------:R-:W-:Y:S01]  /*b160*/  F2FP.BF16.F32.PACK_AB R25, R31, R26 ;  /* 0x0000001a1f19723e */ /* 0x000fe200000010ff */
[C---:B------:R-:W-:Y:S01]  /*b170*/  FFMA R29, R73.reuse, R102, R29 ;  /* 0x00000066491d7223 */ /* 0x040fe2000000001d */
[----:B------:R-:W-:Y:S01]  /*b180*/  FFMA R30, R73, R103, R30 ;  /* 0x00000067491e7223 */ /* 0x000fe2000000001e */
[----:B------:R-:W-:Y:S01]  /*b190*/  FMUL R35, R70, R35 ;  /* 0x0000002346237220 */ /* 0x000fe20000400000 */
        /* <DEDUP_REMOVED lines=34> */
[----:B------:R-:W-:Y:S01]  /*b3c0*/  FFMA R41, R73, R114, R41 ;  /* 0x0000007249297223 */ /* 0x000fe20000000029 */
[C---:B------:R-:W-:Y:S01]  /*b3d0*/  FMUL R47, R70.reuse, R47 ;  /* 0x0000002f462f7220 */ /* 0x040fe20000400000 */
[C---:B------:R-:W-:Y:S01]  /*b3e0*/  FMUL R44, R70.reuse, R48 ;  /* 0x00000030462c7220 */ /* 0x040fe20000400000 */
[----:B------:R-:W-:Y:S01]  /*b3f0*/  FMUL R45, R70, R49 ;  /* 0x00000031462d7220 */ /* 0x000fe20000400000 */
[----:B------:R1:W-:Y:S01]  /*b400*/  STS.128 [R156+0xc400], R32 ;  /* 0x00c400209c007388 */ /* 0x0003e20000000c00 */
[----:B------:R-:W-:Y:S01]  /*b410*/  LOP3.LUT R128, R131, 0xffff0000, RZ, 0xc0, !PT ;  /* 0xffff000083807812 */ /* 0x000fe200078ec0ff */
[----:B------:R-:W-:Y:S01]  /*b420*/  FFMA R42, R73, R115, R42 ;  /* 0x00000073492a7223 */ /* 0x000fe2000000002a */
[----:B------:R-:W-:Y:S01]  /*b430*/  F2FP.BF16.F32.PACK_AB R40, R41, R40 ;  /* 0x000000282928723e */ /* 0x000fe200000010ff */
[C---:B------:R-:W-:Y:S01]  /*b440*/  FFMA R47, R73.reuse, R116, R47 ;  /* 0x00000074492f7223 */ /* 0x040fe2000000002f */
[C---:B------:R-:W-:Y:S01]  /*b450*/  FFMA R44, R73.reuse, R117, R44 ;  /* 0x00000075492c7223 */ /* 0x040fe2000000002c */
[----:B------:R-:W-:Y:S01]  /*b460*/  SHF.L.U32 R129, R136, 0x10, RZ ;  /* 0x0000001088817819 */ /* 0x000fe200000006ff */
[C---:B------:R-:W-:Y:S01]  /*b470*/  FFMA R45, R73.reuse, R118, R45 ;  /* 0x00000076492d7223 */ /* 0x040fe2000000002d */
[C---:B------:R-:W-:Y:S01]  /*b480*/  FMUL R46, R70.reuse, R50 ;  /* 0x00000032462e7220 */ /* 0x040fe20000400000 */
[C---:B------:R-:W-:Y:S01]  /*b490*/  FMUL R51, R70.reuse, R51 ;  /* 0x0000003346337220 */ /* 0x040fe20000400000 */
[C---:B------:R-:W-:Y:S01]  /*b4a0*/  FMUL R48, R70.reuse, R52 ;  /* 0x0000003446307220 */ /* 0x040fe20000400000 */
[C---:B------:R-:W-:Y:S01]  /*b4b0*/  FMUL R49, R70.reuse, R53 ;  /* 0x0000003546317220 */ /* 0x040fe20000400000 */
[C---:B------:R-:W-:Y:S01]  /*b4c0*/  FFMA R46, R73.reuse, R119, R46 ;  /* 0x00000077492e7223 */ /* 0x040fe2000000002e */
[C---:B------:R-:W-:Y:S01]  /*b4d0*/  FMUL R50, R70.reuse, R54 ;  /* 0x0000003646327220 */ /* 0x040fe20000400000 */
[C---:B------:R-:W-:Y:S01]  /*b4e0*/  FFMA R51, R73.reuse, R120, R51 ;  /* 0x0000007849337223 */ /* 0x040fe20000000033 */
[C---:B------:R-:W-:Y:S01]  /*b4f0*/  FMUL R55, R70.reuse, R55 ;  /* 0x0000003746377220 */ /* 0x040fe20000400000 */
[C---:B------:R-:W-:Y:S01]  /*b500*/  FFMA R48, R73.reuse, R121, R48 ;  /* 0x0000007949307223 */ /* 0x040fe20000000030 */
[C---:B------:R-:W-:Y:S01]  /*b510*/  FMUL R52, R70.reuse, R56 ;  /* 0x0000003846347220 */ /* 0x040fe20000400000 */
[C---:B------:R-:W-:Y:S01]  /*b520*/  FFMA R49, R73.reuse, R122, R49 ;  /* 0x0000007a49317223 */ /* 0x040fe20000000031 */
[C---:B------:R-:W-:Y:S01]  /*b530*/  FMUL R53, R70.reuse, R57 ;  /* 0x0000003946357220 */ /* 0x040fe20000400000 */
[----:B------:R-:W-:Y:S01]  /*b540*/  FFMA R50, R73, R123, R50 ;  /* 0x0000007b49327223 */ /* 0x000fe20000000032 */
[C---:B------:R-:W-:Y:S01]  /*b550*/  FMUL R54, R70.reuse, R58 ;  /* 0x0000003a46367220 */ /* 0x040fe20000400000 */
[----:B------:R-:W-:Y:S01]  /*b560*/  F2FP.BF16.F32.PACK_AB R41, R47, R42 ;  /* 0x0000002a2f29723e */ /* 0x000fe200000010ff */
[----:B------:R-:W-:Y:S01]  /*b570*/  FFMA R55, R73, R124, R55 ;  /* 0x0000007c49377223 */ /* 0x000fe20000000037 */
[C---:B------:R-:W-:Y:S01]  /*b580*/  FMUL R59, R70.reuse, R59 ;  /* 0x0000003b463b7220 */ /* 0x040fe20000400000 */
[----:B------:R-:W-:Y:S01]  /*b590*/  F2FP.BF16.F32.PACK_AB R42, R45, R44 ;  /* 0x0000002c2d2a723e */ /* 0x000fe200000010ff */
[----:B------:R-:W-:Y:S01]  /*b5a0*/  FFMA R52, R73, R125, R52 ;  /* 0x0000007d49347223 */ /* 0x000fe20000000034 */
[----:B------:R-:W-:Y:S01]  /*b5b0*/  F2FP.BF16.F32.PACK_AB R43, R51, R46 ;  /* 0x0000002e332b723e */ /* 0x000fe200000010ff */
[----:B------:R-:W-:Y:S01]  /*b5c0*/  FMUL R56, R70, R60 ;  /* 0x0000003c46387220 */ /* 0x000fe20000400000 */
[----:B------:R-:W-:Y:S01]  /*b5d0*/  LOP3.LUT R130, R136, 0xffff0000, RZ, 0xc0, !PT ;  /* 0xffff000088827812 */ /* 0x000fe200078ec0ff */
[----:B------:R-:W-:Y:S01]  /*b5e0*/  FFMA R53, R73, R126, R53 ;  /* 0x0000007e49357223 */ /* 0x000fe20000000035 */
[----:B------:R-:W-:Y:S01]  /*b5f0*/  SHF.L.U32 R131, R137, 0x10, RZ ;  /* 0x0000001089837819 */ /* 0x000fe200000006ff */
[----:B------:R1:W-:Y:S01]  /*b600*/  STS.128 [R155+0xc400], R40 ;  /* 0x00c400289b007388 */ /* 0x0003e20000000c00 */
[C---:B------:R-:W-:Y:S01]  /*b610*/  FMUL R57, R70.reuse, R61 ;  /* 0x0000003d46397220 */ /* 0x040fe20000400000 */
[----:B------:R-:W-:Y:S01]  /*b620*/  FFMA R54, R73, R127, R54 ;  /* 0x0000007f49367223 */ /* 0x000fe20000000036 */
[----:B------:R-:W-:Y:S01]  /*b630*/  LOP3.LUT R132, R137, 0xffff0000, RZ, 0xc0, !PT ;  /* 0xffff000089847812 */ /* 0x000fe200078ec0ff */
[----:B------:R-:W-:Y:S01]  /*b640*/  FMUL R58, R70, R62 ;  /* 0x0000003e463a7220 */ /* 0x000fe20000400000 */
[C---:B------:R-:W-:Y:S01]  /*b650*/  FFMA R59, R73.reuse, R128, R59 ;  /* 0x00000080493b7223 */ /* 0x040fe2000000003b */
[----:B------:R-:W-:Y:S01]  /*b660*/  SHF.L.U32 R133, R138, 0x10, RZ ;  /* 0x000000108a857819 */ /* 0x000fe200000006ff */
[----:B------:R-:W-:Y:S01]  /*b670*/  FMUL R63, R70, R63 ;  /* 0x0000003f463f7220 */ /* 0x000fe20000400000 */
        /* <DEDUP_REMOVED lines=9> */
[C---:B------:R-:W-:Y:S01]  /*b710*/  FMUL R62, R70.reuse, R66 ;  /* 0x00000042463e7220 */ /* 0x040fe20000400000 */
[----:B------:R-:W-:Y:S01]  /*b720*/  F2FP.BF16.F32.PACK_AB R49, R55, R50 ;  /* 0x000000323731723e */ /* 0x000fe200000010ff */
[----:B------:R-:W-:Y:S01]  /*b730*/  FFMA R63, R73, R132, R63 ;  /* 0x00000084493f7223 */ /* 0x000fe2000000003f */
[----:B------:R-:W-:Y:S01]  /*b740*/  FMUL R67, R70, R67 ;  /* 0x0000004346437220 */ /* 0x000fe20000400000 */
[----:B------:R-:W-:Y:S01]  /*b750*/  F2FP.BF16.F32.PACK_AB R50, R53, R52 ;  /* 0x000000343532723e */ /* 0x000fe200000010ff */
[----:B------:R-:W-:Y:S01]  /*b760*/  FFMA R60, R73, R133, R60 ;  /* 0x00000085493c7223 */ /* 0x000fe2000000003c */
[----:B------:R-:W-:Y:S01]  /*b770*/  F2FP.BF16.F32.PACK_AB R51, R59, R54 ;  /* 0x000000363b33723e */ /* 0x000fe200000010ff */
[C---:B------:R-:W-:Y:S01]  /*b780*/  FFMA R61, R73.reuse, R134, R61 ;  /* 0x00000086493d7223 */ /* 0x040fe2000000003d */
[C---:B------:R-:W-:Y:S01]  /*b790*/  FFMA R62, R73.reuse, R135, R62 ;  /* 0x00000087493e7223 */ /* 0x040fe2000000003e */
[----:B------:R-:W-:Y:S01]  /*b7a0*/  FFMA R67, R73, R136, R67 ;  /* 0x0000008849437223 */ /* 0x000fe20000000043 */
[----:B------:R-:W-:Y:S01]  /*b7b0*/  F2FP.BF16.F32.PACK_AB R56, R57, R56 ;  /* 0x000000383938723e */ /* 0x000fe200000010ff */
[----:B------:R1:W-:Y:S01]  /*b7c0*/  STS.128 [R154+0xc400], R48 ;  /* 0x00c400309a007388 */ /* 0x0003e20000000c00 */
[----:B------:R-:W-:Y:S02]  /*b7d0*/  F2FP.BF16.F32.PACK_AB R57, R63, R58 ;  /* 0x0000003a3f39723e */ /* 0x000fe400000010ff */
        /* <DEDUP_REMOVED lines=21> */
.L_x_140:
[----:B------:R-:W-:Y:S05]  /*b930*/  BSYNC.RECONVERGENT B0 ;  /* 0x0000000000007941 */ /* 0x000fea0003800200 */
.L_x_139:
[----:B------:R-:W-:Y:S01]  /*b940*/  BAR.SYNC.DEFER_BLOCKING 0x1, 0x80 ;  /* 0x0042000000007b1d */ /* 0x000fe20000010000 */
[----:B------:R-:W-:Y:S01]  /*b950*/  UISETP.NE.AND UP0, UPT, UR52, -0x4, UPT ;  /* 0xfffffffc3400788c */ /* 0x000fe2000bf05270 */
[----:B------:R-:W-:Y:S08]  /*b960*/  IADD3 R68, PT, PT, R68, 0x1, RZ ;  /* 0x0000000144447810 */ /* 0x000ff00007ffe0ff */
[----:B------:R-:W-:Y:S05]  /*b970*/  BRA.U !UP0, `(.L_x_141) ;  /* 0x0000000108287547 */ /* 0x000fea000b800000 */
[----:B------:R-:W-:Y:S01]  /*b980*/  ISETP.NE.AND P0, PT, R166, RZ, PT ;  /* 0x000000ffa600720c */ /* 0x000fe20003f05270 */
[----:B------:R-:W-:Y:S01]  /*b990*/  IMAD.U32 R3, RZ, RZ, UR46 ;  /* 0x0000002eff037e24 */ /* 0x000fe2000f8e00ff */
[----:B------:R-:W-:Y:S01]  /*b9a0*/  UIADD3 UR4, UPT, UPT, UR46, 0x1, URZ ;  /* 0x000000012e047890 */ /* 0x000fe2000fffe0ff */
[----:B------:R-:W-:Y:S03]  /*b9b0*/  IMAD.U32 R0, RZ, RZ, UR47 ;  /* 0x0000002fff007e24 */ /* 0x000fe6000f8e00ff */
[----:B------:R-:W-:Y:S04]  /*b9c0*/  UISETP.NE.AND UP0, UPT, UR4, 0x4, UPT ;  /* 0x000000040400788c */ /* 0x000fe8000bf05270 */
[----:B------:R-:W-:Y:S03]  /*b9d0*/  USEL UR46, UR4, URZ, UP0 ;  /* 0x000000ff042e7287 */ /* 0x000fe60008000000 */
[----:B------:R-:W-:Y:S05]  /*b9e0*/  @P0 LEA R3, R3, UR44, 0x3 ;  /* 0x0000002c03030c11 */ /* 0x000fea000f8e18ff */
[----:B------:R-:W-:Y:S05]  /*b9f0*/  @P0 VIADD R3, R3, 0x40 ;  /* 0x0000004003030836 */ /* 0x000fea0000000000 */
[----:B------:R-:W-:Y:S04]  /*ba00*/  @P0 PRMT R0, R0, 0x654, R3 ;  /* 0x0000065400000816 */ /* 0x000fe80000000003 */
[----:B------:R2:W-:Y:S03]  /*ba10*/  @P0 SYNCS.ARRIVE.TRANS64.RED.A1T0 RZ, [R0+URZ], RZ ;  /* 0x000000ff00ff09a7 */ /* 0x0005e600081004ff */
.L_x_141:
[----:B------:R-:W-:Y:S01]  /*ba20*/  R2UR UR4, R148 ;  /* 0x00000000940472ca */ /* 0x000fe200000e0000 */
[----:B------:R-:W-:Y:S01]  /*ba30*/  UISETP.NE.AND UP0, UPT, UR62, URZ, UPT ;  /* 0x000000ff3e00728c */ /* 0x000fe2000bf05270 */
[----:B------:R-:W-:Y:S01]  /*ba40*/  ISETP.NE.AND P0, PT, R152, 0x2, PT ;  /* 0x000000029800780c */ /* 0x000fe20003f05270 */
[----:B------:R-:W-:Y:S01]  /*ba50*/  UIADD3 UR28, UPT, UPT, UR38, UR63, URZ ;  /* 0x0000003f261c7290 */ /* 0x000fe2000fffe0ff */
[----:B------:R-:W-:Y:S01]  /*ba60*/  ISETP.NE.AND P1, PT, R68, 0x2, PT ;  /* 0x000000024400780c */ /* 0x000fe20003f25270 */
[----:B------:R-:W-:Y:S01]  /*ba70*/  UIADD3 UR52, UPT, UPT, UR52, 0x4, URZ ;  /* 0x0000000434347890 */ /* 0x000fe2000fffe0ff */
[----:B------:R-:W-:Y:S01]  /*ba80*/  SEL R3, RZ, 0x1, P0 ;  /* 0x00000001ff037807 */ /* 0x000fe20000000000 */
[----:B------:R-:W-:Y:S01]  /*ba90*/  UMOV UR36, UR61 ;  /* 0x0000003d00247c82 */ /* 0x000fe20008000000 */
[----:B--2---:R-:W-:Y:S02]  /*baa0*/  SEL R0, RZ, 0x1, P1 ;  /* 0x00000001ff007807 */ /* 0x004fe40000800000 */
[----:B------:R-:W-:Y:S02]  /*bab0*/  LOP3.LUT R158, R158, R3, RZ, 0x3c, !PT ;  /* 0x000000039e9e7212 */ /* 0x000fe400078e3cff */
[----:B------:R-:W-:Y:S01]  /*bac0*/  LOP3.LUT R159, R159, R0, RZ, 0x3c, !PT ;  /* 0x000000009f9f7212 */ /* 0x000fe200078e3cff */
[----:B------:R-:W-:Y:S01]  /*bad0*/  UIADD3 UR24, UPT, UPT, UR37, UR4, URZ ;  /* 0x0000000425187290 */ /* 0x000fe2000fffe0ff */
[----:B------:R-:W-:Y:S02]  /*bae0*/  SEL R152, R152, RZ, P0 ;  /* 0x000000ff98987207 */ /* 0x000fe40000000000 */
[----:B------:R-:W-:Y:S01]  /*baf0*/  SEL R68, R68, RZ, P1 ;  /* 0x000000ff44447207 */ /* 0x000fe20000800000 */
[----:B------:R-:W-:Y:S08]  /*bb00*/  BRA.U UP0, `(.L_x_142) ;  /* 0xffffff9d00b47547 */ /* 0x000ff0000b83ffff */
[----:B------:R-:W-:-:S13]  /*bb10*/  R2UR UR4, R149 ;  /* 0x00000000950472ca */ /* 0x000fda00000e0000 */
[----:B------:R-:W-:-:S09]  /*bb20*/  UISETP.NE.AND UP0, UPT, UR4, URZ, UPT ;  /* 0x000000ff0400728c */ /* 0x000fd2000bf05270 */
[----:B------:R-:W-:Y:S05]  /*bb30*/  BRA.U !UP0, `(.L_x_143) ;  /* 0x0000000108487547 */ /* 0x000fea000b800000 */
[----:B------:R-:W2:Y:S02]  /*bb40*/  LDCU.64 UR4, c[0x0][0x890] ;  /* 0x00011200ff0477ac */ /* 0x000ea40008000a00 */
[----:B--2---:R-:W-:-:S04]  /*bb50*/  UISETP.NE.U32.AND UP0, UPT, UR4, URZ, UPT ;  /* 0x000000ff0400728c */ /* 0x004fc8000bf05070 */
[----:B------:R-:W-:-:S09]  /*bb60*/  UISETP.NE.AND.EX UP0, UPT, UR5, URZ, UPT, UP0 ;  /* 0x000000ff0500728c */ /* 0x000fd2000bf05300 */
[----:B------:R-:W-:Y:S05]  /*bb70*/  BRA.U UP0, `(.L_x_144) ;  /* 0x00000001000c7547 */ /* 0x000fea000b800000 */
[----:B------:R-:W-:-:S13]  /*bb80*/  FSETP.NEU.AND P0, PT, R73, RZ, PT ;  /* 0x000000ff4900720b */ /* 0x000fda0003f0d000 */
[----:B------:R-:W-:Y:S05]  /*bb90*/  @!P0 EXIT ;  /* 0x000000000000894d */ /* 0x000fea0003800000 */
[----:B------:R-:W-:Y:S05]  /*bba0*/  BRA `(.L_x_143) ;  /* 0x00000000002c7947 */ /* 0x000fea0003800000 */
.L_x_144:
[----:B------:R-:W-:Y:S01]  /*bbb0*/  ISETP.NE.AND P0, PT, R151, RZ, PT ;  /* 0x000000ff9700720c */ /* 0x000fe20003f05270 */
[----:B------:R-:W-:-:S12]  /*bbc0*/  BSSY.RECONVERGENT B0, `(.L_x_143) ;  /* 0x0000009000007945 */ /* 0x000fd80003800200 */
[----:B------:R-:W-:Y:S05]  /*bbd0*/  @P0 BRA `(.L_x_145) ;  /* 0x0000000000140947 */ /* 0x000fea0003800000 */
[----:B------:R-:W2:Y:S02]  /*bbe0*/  LDCU.64 UR4, c[0x0][0x888] ;  /* 0x00011100ff0477ac */ /* 0x000ea40008000a00 */
[----:B--2---:R-:W-:-:S04]  /*bbf0*/  ISETP.NE.U32.AND P0, PT, RZ, UR4, PT ;  /* 0x00000004ff007c0c */ /* 0x004fc8000bf05070 */
[----:B------:R-:W-:-:S13]  /*bc00*/  ISETP.NE.AND.EX P0, PT, RZ, UR5, PT, P0 ;  /* 0x00000005ff007c0c */ /* 0x000fda000bf05300 */
[----:B------:R-:W-:Y:S05]  /*bc10*/  @!P0 EXIT ;  /* 0x000000000000894d */ /* 0x000fea0003800000 */
[----:B------:R-:W-:Y:S05]  /*bc20*/  BRA `(.L_x_146) ;  /* 0x0000000000087947 */ /* 0x000fea0003800000 */
.L_x_145:
[----:B------:R-:W-:-:S13]  /*bc30*/  FSETP.NEU.AND P0, PT, R73, RZ, PT ;  /* 0x000000ff4900720b */ /* 0x000fda0003f0d000 */
[----:B------:R-:W-:Y:S05]  /*bc40*/  @!P0 EXIT ;  /* 0x000000000000894d */ /* 0x000fea0003800000 */
.L_x_146:
[----:B------:R-:W-:Y:S05]  /*bc50*/  BSYNC.RECONVERGENT B0 ;  /* 0x0000000000007941 */ /* 0x000fea0003800200 */
.L_x_143:
[----:B------:R-:W-:Y:S01]  /*bc60*/  ULEA UR4, UR46, UR44, 0x3 ;  /* 0x0000002c2e047291 */ /* 0x000fe2000f8e18ff */
[----:B------:R-:W-:-:S04]  /*bc70*/  DEPBAR.LE SB0, 0x0 ;  /* 0x000080000000791a */ /* 0x000fc80000000000 */
[----:B------:R-:W-:-:S04]  /*bc80*/  UIADD3 UR4, UPT, UPT, UR4, 0x40, URZ ;  /* 0x0000004004047890 */ /* 0x000fc8000fffe0ff */
[----:B------:R-:W-:-:S09]  /*bc90*/  UPRMT UR4, UR47, 0x654, UR4 ;  /* 0x000006542f047896 */ /* 0x000fd20008000004 */
[----:B------:R-:W-:Y:S01]  /*bca0*/  SYNCS.ARRIVE.TRANS64.RED.A1T0 RZ, [UR4], RZ ;  /* 0x000000ffffff79a7 */ /* 0x000fe20008100404 */
[----:B------:R-:W-:Y:S05]  /*bcb0*/  EXIT ;  /* 0x000000000000794d */ /* 0x000fea0003800000 */
.L_x_24:
[----:B--2---:R2:W3:Y:S02]  /*bcc0*/  SYNCS.PHASECHK.TRANS64.TRYWAIT P0, [R3+URZ+0xc0], R2 ;  /* 0x0000c002030075a7 */ /* 0x0044e400080011ff */
[----:B---3--:R-:W-:Y:S05]  /*bcd0*/  @!P0 NANOSLEEP.SYNCS 0x989680 ;  /* 0x009896800000895d */ /* 0x008fea0003900000 */
[----:B------:R-:W3:Y:S02]  /*bce0*/  @!P0 SYNCS.PHASECHK.TRANS64 P0, [R3+URZ+0xc0], R2 ;  /* 0x0000c002030085a7 */ /* 0x000ee400080010ff */
[----:B---3--:R-:W-:Y:S05]  /*bcf0*/  @!P0 BRA `(.L_x_24) ;  /* 0xfffffffc00f08947 */ /* 0x008fea000383ffff */
[----:B------:R-:W-:Y:S05]  /*bd00*/  BRA `(.L_x_147) ;  /* 0xffffff5c00407947 */ /* 0x000fea000383ffff */
.L_x_27:
[----:B-1----:R-:W-:-:S07]  /*bd10*/  MOV R0, UR33 ;  /* 0x0000002100007c02 */ /* 0x002fce0008000f00 */
.L_x_148:
[----:B-1----:R1:W2:Y:S02]  /*bd20*/  SYNCS.PHASECHK.TRANS64.TRYWAIT P0, [R0+URZ+0x10], R3 ;  /* 0x00001003000075a7 */ /* 0x0022a400080011ff */
[----:B--2---:R-:W-:Y:S05]  /*bd30*/  @!P0 NANOSLEEP.SYNCS 0x989680 ;  /* 0x009896800000895d */ /* 0x004fea0003900000 */
[----:B------:R-:W2:Y:S02]  /*bd40*/  @!P0 SYNCS.PHASECHK.TRANS64 P0, [R0+URZ+0x10], R3 ;  /* 0x00001003000085a7 */ /* 0x000ea400080010ff */
[----:B--2---:R-:W-:Y:S05]  /*bd50*/  @!P0 BRA `(.L_x_148) ;  /* 0xfffffffc00f08947 */ /* 0x004fea000383ffff */
[----:B------:R-:W-:Y:S05]  /*bd60*/  BRA `(.L_x_26) ;  /* 0xffffff5c00947947 */ /* 0x000fea000383ffff */
.L_x_34:
[----:B-1----:R-:W-:-:S07]  /*bd70*/  MOV R0, UR7 ;  /* 0x0000000700007c02 */ /* 0x002fce0008000f00 */
.L_x_149:
[----:B-1----:R1:W2:Y:S02]  /*bd80*/  SYNCS.PHASECHK.TRANS64.TRYWAIT P0, [R0+URZ+0x10], R3 ;  /* 0x00001003000075a7 */ /* 0x0022a400080011ff */
[----:B--2---:R-:W-:Y:S05]  /*bd90*/  @!P0 NANOSLEEP.SYNCS 0x989680 ;  /* 0x009896800000895d */ /* 0x004fea0003900000 */
[----:B------:R-:W2:Y:S02]  /*bda0*/  @!P0 SYNCS.PHASECHK.TRANS64 P0, [R0+URZ+0x10], R3 ;  /* 0x00001003000085a7 */ /* 0x000ea400080010ff */
[----:B--2---:R-:W-:Y:S05]  /*bdb0*/  @!P0 BRA `(.L_x_149) ;  /* 0xfffffffc00f08947 */ /* 0x004fea000383ffff */
[----:B------:R-:W-:Y:S05]  /*bdc0*/  BRA `(.L_x_33) ;  /* 0xffffff6000887947 */ /* 0x000fea000383ffff */
.L_x_41:
[----:B-1----:R1:W2:Y:S02]  /*bdd0*/  SYNCS.PHASECHK.TRANS64.TRYWAIT P0, [R3+URZ+0x70], R0 ;  /* 0x00007000030075a7 */ /* 0x0022a400080011ff */
[----:B--2---:R-:W-:Y:S05]  /*bde0*/  @!P0 NANOSLEEP.SYNCS 0x989680 ;  /* 0x009896800000895d */ /* 0x004fea0003900000 */
[----:B------:R-:W2:Y:S02]  /*bdf0*/  @!P0 SYNCS.PHASECHK.TRANS64 P0, [R3+URZ+0x70], R0 ;  /* 0x00007000030085a7 */ /* 0x000ea400080010ff */
[----:B--2---:R-:W-:Y:S05]  /*be00*/  @!P0 BRA `(.L_x_41) ;  /* 0xfffffffc00f08947 */ /* 0x004fea000383ffff */
[----:B------:R-:W-:Y:S05]  /*be10*/  BRA `(.L_x_150) ;  /* 0xffffff6400707947 */ /* 0x000fea000383ffff */
.L_x_45:
[----:B-1----:R-:W-:-:S07]  /*be20*/  MOV R0, UR4 ;  /* 0x0000000400007c02 */ /* 0x002fce0008000f00 */
.L_x_151:
[----:B-1----:R1:W2:Y:S02]  /*be30*/  SYNCS.PHASECHK.TRANS64.TRYWAIT P0, [R0+URZ], R3 ;  /* 0x00000003000075a7 */ /* 0x0022a400080011ff */
[----:B--2---:R-:W-:Y:S05]  /*be40*/  @!P0 NANOSLEEP.SYNCS 0x989680 ;  /* 0x009896800000895d */ /* 0x004fea0003900000 */
[----:B------:R-:W2:Y:S02]  /*be50*/  @!P0 SYNCS.PHASECHK.TRANS64 P0, [R0+URZ], R3 ;  /* 0x00000003000085a7 */ /* 0x000ea400080010ff */
[----:B--2---:R-:W-:Y:S05]  /*be60*/  @!P0 BRA `(.L_x_151) ;  /* 0xfffffffc00f08947 */ /* 0x004fea000383ffff */
[----:B------:R-:W-:Y:S05]  /*be70*/  BRA `(.L_x_152) ;  /* 0xffffff6c00187947 */ /* 0x000fea000383ffff */
.L_x_48:
[----:B--2---:R2:W3:Y:S02]  /*be80*/  SYNCS.PHASECHK.TRANS64.TRYWAIT P0, [R2+URZ+0xb0], R5 ;  /* 0x0000b005020075a7 */ /* 0x0044e400080011ff */
[----:B---3--:R-:W-:Y:S05]  /*be90*/  @!P0 NANOSLEEP.SYNCS 0x989680 ;  /* 0x009896800000895d */ /* 0x008fea0003900000 */
[----:B------:R-:W3:Y:S02]  /*bea0*/  @!P0 SYNCS.PHASECHK.TRANS64 P0, [R2+URZ+0xb0], R5 ;  /* 0x0000b005020085a7 */ /* 0x000ee400080010ff */
[----:B---3--:R-:W-:Y:S05]  /*beb0*/  @!P0 BRA `(.L_x_48) ;  /* 0xfffffffc00f08947 */ /* 0x008fea000383ffff */
[----:B------:R-:W-:Y:S05]  /*bec0*/  BRA `(.L_x_153) ;  /* 0xffffff6c00747947 */ /* 0x000fea000383ffff */
.L_x_49:
[----:B------:R-:W-:-:S07]  /*bed0*/  MOV R2, UR4 ;  /* 0x0000000400027c02 */ /* 0x000fce0008000f00 */
.L_x_154:
[----:B--2---:R2:W3:Y:S02]  /*bee0*/  SYNCS.PHASECHK.TRANS64.TRYWAIT P0, [R2+URZ+0x80], R5 ;  /* 0x00008005020075a7 */ /* 0x0044e400080011ff */
[----:B---3--:R-:W-:Y:S05]  /*bef0*/  @!P0 NANOSLEEP.SYNCS 0x989680 ;  /* 0x009896800000895d */ /* 0x008fea0003900000 */
[----:B------:R-:W3:Y:S02]  /*bf00*/  @!P0 SYNCS.PHASECHK.TRANS64 P0, [R2+URZ+0x80], R5 ;  /* 0x00008005020085a7 */ /* 0x000ee400080010ff */
[----:B---3--:R-:W-:Y:S05]  /*bf10*/  @!P0 BRA `(.L_x_154) ;  /* 0xfffffffc00f08947 */ /* 0x008fea000383ffff */
[----:B------:R-:W-:Y:S05]  /*bf20*/  BRA `(.L_x_155) ;  /* 0xffffff6c00847947 */ /* 0x000fea000383ffff */
.L_x_50:
[----:B--2---:R2:W3:Y:S02]  /*bf30*/  SYNCS.PHASECHK.TRANS64.TRYWAIT P1, [R2+URZ+0x70], R5 ;  /* 0x00007005020075a7 */ /* 0x0044e400080211ff */
[----:B---3--:R-:W-:Y:S05]  /*bf40*/  @!P1 NANOSLEEP.SYNCS 0x989680 ;  /* 0x009896800000995d */ /* 0x008fea0003900000 */
[----:B------:R-:W3:Y:S02]  /*bf50*/  @!P1 SYNCS.PHASECHK.TRANS64 P1, [R2+URZ+0x70], R5 ;  /* 0x00007005020095a7 */ /* 0x000ee400080210ff */
[----:B---3--:R-:W-:Y:S05]  /*bf60*/  @!P1 BRA `(.L_x_50) ;  /* 0xfffffffc00f09947 */ /* 0x008fea000383ffff */
[----:B------:R-:W-:Y:S05]  /*bf70*/  BRA `(.L_x_156) ;  /* 0xffffff6c00b47947 */ /* 0x000fea000383ffff */
.L_x_53:
[----:B------:R-:W-:-:S07]  /*bf80*/  MOV R0, UR4 ;  /* 0x0000000400007c02 */ /* 0x000fce0008000f00 */
.L_x_157:
[----:B--2---:R2:W3:Y:S02]  /*bf90*/  SYNCS.PHASECHK.TRANS64.TRYWAIT P0, [R0+URZ+0x80], R3 ;  /* 0x00008003000075a7 */ /* 0x0044e400080011ff */
[----:B---3--:R-:W-:Y:S05]  /*bfa0*/  @!P0 NANOSLEEP.SYNCS 0x989680 ;  /* 0x009896800000895d */ /* 0x008fea0003900000 */
[----:B------:R-:W3:Y:S02]  /*bfb0*/  @!P0 SYNCS.PHASECHK.TRANS64 P0, [R0+URZ+0x80], R3 ;  /* 0x00008003000085a7 */ /* 0x000ee400080010ff */
[----:B---3--:R-:W-:Y:S05]  /*bfc0*/  @!P0 BRA `(.L_x_157) ;  /* 0xfffffffc00f08947 */ /* 0x008fea000383ffff */
[----:B------:R-:W-:Y:S05]  /*bfd0*/  BRA `(.L_x_52) ;  /* 0xffffff7000087947 */ /* 0x000fea000383ffff */
.L_x_62:
[----:B--2---:R-:W-:-:S04]  /*bfe0*/  MOV R0, UR5 ;  /* 0x0000000500007c02 */ /* 0x004fc80008000f00 */
[----:B------:R2:W3:Y:S03]  /*bff0*/  SYNCS.PHASECHK.TRANS64.TRYWAIT P0, [R0+URZ+0x8], R7 ;  /* 0x00000807000075a7 */ /* 0x0004e600080011ff */
[----:B---3--:R-:W-:Y:S05]  /*c000*/  @!P0 NANOSLEEP.SYNCS 0x989680 ;  /* 0x009896800000895d */ /* 0x008fea0003900000 */
[----:B------:R-:W3:Y:S02]  /*c010*/  @!P0 SYNCS.PHASECHK.TRANS64 P0, [R0+URZ+0x8], R7 ;  /* 0x00000807000085a7 */ /* 0x000ee400080010ff */
[----:B---3--:R-:W-:Y:S05]  /*c020*/  @!P0 BRA `(.L_x_62) ;  /* 0xfffffffc00ec8947 */ /* 0x008fea000383ffff */
[----:B------:R-:W-:Y:S05]  /*c030*/  BRA `(.L_x_61) ;  /* 0xffffff7000bc7947 */ /* 0x000fea000383ffff */
.L_x_64:
[----:B------:R-:W-:Y:S01]  /*c040*/  BSSY B0, `(.L_x_158) ;  /* 0x0000006000007945 */ /* 0x000fe20003800000 */
[----:B------:R-:W-:-:S07]  /*c050*/  MOV R15, 0xffffffff ;  /* 0xffffffff000f7802 */ /* 0x000fce0000000f00 */
[----:B-12--5:R-:W-:Y:S05]  /*c060*/  WARPSYNC.COLLECTIVE R15, `(.L_x_159) ;  /* 0x000000000f0c7348 */ /* 0x026fea0003c00000 */
[----:B------:R-:W-:Y:S02]  /*c070*/  ELECT P6, UR79, PT ;  /* 0x00000000004f782f */ /* 0x000fe400038c0000 */
[----:B------:R-:W-:Y:S01]  /*c080*/  MOV R14, UR79 ;  /* 0x0000004f000e7c02 */ /* 0x000fe20008000f00 */
[----:B-12--5:R-:W-:Y:S10]  /*c090*/  ENDCOLLECTIVE ;  /* 0x000000000000791b */ /* 0x026ff40003800000 */
.L_x_159:
[----:B------:R-:W-:Y:S05]  /*c0a0*/  BSYNC B0 ;  /* 0x0000000000007941 */ /* 0x000fea0003800000 */
.L_x_158:
[----:B------:R-:W-:Y:S05]  /*c0b0*/  BRA `(.L_x_160) ;  /* 0xffffff7000ec7947 */ /* 0x000fea000383ffff */
.L_x_66:
[----:B--2---:R-:W-:-:S04]  /*c0c0*/  MOV R0, UR5 ;  /* 0x0000000500007c02 */ /* 0x004fc80008000f00 */
[----:B------:R2:W3:Y:S03]  /*c0d0*/  SYNCS.PHASECHK.TRANS64.TRYWAIT P0, [R0+URZ+0x8], R5 ;  /* 0x00000805000075a7 */ /* 0x0004e600080011ff */
[----:B---3--:R-:W-:Y:S05]  /*c0e0*/  @!P0 NANOSLEEP.SYNCS 0x989680 ;  /* 0x009896800000895d */ /* 0x008fea0003900000 */
[----:B------:R-:W3:Y:S02]  /*c0f0*/  @!P0 SYNCS.PHASECHK.TRANS64 P0, [R0+URZ+0x8], R5 ;  /* 0x00000805000085a7 */ /* 0x000ee400080010ff */
[----:B---3--:R-:W-:Y:S05]  /*c100*/  @!P0 BRA `(.L_x_66) ;  /* 0xfffffffc00ec8947 */ /* 0x008fea000383ffff */
[----:B------:R-:W-:Y:S05]  /*c110*/  BRA `(.L_x_65) ;  /* 0xffffff7000f07947 */ /* 0x000fea000383ffff */
.L_x_67:
[----:B-1----:R1:W2:Y:S02]  /*c120*/  SYNCS.PHASECHK.TRANS64.TRYWAIT P0, [R0+URZ+0x70], R5 ;  /* 0x00007005000075a7 */ /* 0x0022a400080011ff */
[----:B--2---:R-:W-:Y:S05]  /*c130*/  @!P0 NANOSLEEP.SYNCS 0x989680 ;  /* 0x009896800000895d */ /* 0x004fea0003900000 */
[----:B------:R-:W2:Y:S02]  /*c140*/  @!P0 SYNCS.PHASECHK.TRANS64 P0, [R0+URZ+0x70], R5 ;  /* 0x00007005000085a7 */ /* 0x000ea400080010ff */
[----:B--2---:R-:W-:Y:S05]  /*c150*/  @!P0 BRA `(.L_x_67) ;  /* 0xfffffffc00f08947 */ /* 0x004fea000383ffff */
[----:B------:R-:W-:Y:S05]  /*c160*/  BRA `(.L_x_161) ;  /* 0xffffff7400fc7947 */ /* 0x000fea000383ffff */
.L_x_69:
[----:B------:R-:W-:-:S07]  /*c170*/  MOV R0, UR46 ;  /* 0x0000002e00007c02 */ /* 0x000fce0008000f00 */
.L_x_162:
[----:B-1----:R1:W2:Y:S02]  /*c180*/  SYNCS.PHASECHK.TRANS64.TRYWAIT P0, [R0+URZ+0xa0], R5 ;  /* 0x0000a005000075a7 */ /* 0x0022a400080011ff */
[----:B--2---:R-:W-:Y:S05]  /*c190*/  @!P0 NANOSLEEP.SYNCS 0x989680 ;  /* 0x009896800000895d */ /* 0x004fea0003900000 */
[----:B------:R-:W2:Y:S02]  /*c1a0*/  @!P0 SYNCS.PHASECHK.TRANS64 P0, [R0+URZ+0xa0], R5 ;  /* 0x0000a005000085a7 */ /* 0x000ea400080010ff */
[----:B--2---:R-:W-:Y:S05]  /*c1b0*/  @!P0 BRA `(.L_x_162) ;  /* 0xfffffffc00f08947 */ /* 0x004fea000383ffff */
[----:B------:R-:W-:Y:S05]  /*c1c0*/  BRA `(.L_x_163) ;  /* 0xffffff7800487947 */ /* 0x000fea000383ffff */
.L_x_72:
[----:B------:R-:W-:Y:S07]  /*c1d0*/  MOV R0, UR7 ;  /* 0x0000000700007c02 */ /* 0x000fee0008000f00 */
.L_x_164:
[----:B-1----:R1:W2:Y:S02]  /*c1e0*/  SYNCS.PHASECHK.TRANS64.TRYWAIT P0, [R0+URZ], R5 ;  /* 0x00000005000075a7 */ /* 0x0022a400080011ff */
[----:B--2---:R-:W-:Y:S05]  /*c1f0*/  @!P0 NANOSLEEP.SYNCS 0x989680 ;  /* 0x009896800000895d */ /* 0x004fea0003900000 */
[----:B------:R-:W2:Y:S02]  /*c200*/  @!P0 SYNCS.PHASECHK.TRANS64 P0, [R0+URZ], R5 ;  /* 0x00000005000085a7 */ /* 0x000ea400080010ff */
[----:B--2---:R-:W-:Y:S05]  /*c210*/  @!P0 BRA `(.L_x_164) ;  /* 0xfffffffc00f08947 */ /* 0x004fea000383ffff */
[----:B------:R-:W-:Y:S05]  /*c220*/  BRA `(.L_x_71) ;  /* 0xffffff78005c7947 */ /* 0x000fea000383ffff */
.L_x_76:
[----:B-1----:R-:W-:-:S07]  /*c230*/  MOV R0, UR4 ;  /* 0x0000000400007c02 */ /* 0x002fce0008000f00 */
.L_x_165:
[----:B-1----:R1:W2:Y:S02]  /*c240*/  SYNCS.PHASECHK.TRANS64.TRYWAIT P0, [R0+URZ], R3 ;  /* 0x00000003000075a7 */ /* 0x0022a400080011ff */
[----:B--2---:R-:W-:Y:S05]  /*c250*/  @!P0 NANOSLEEP.SYNCS 0x989680 ;  /* 0x009896800000895d */ /* 0x004fea0003900000 */
[----:B------:R-:W2:Y:S02]  /*c260*/  @!P0 SYNCS.PHASECHK.TRANS64 P0, [R0+URZ], R3 ;  /* 0x00000003000085a7 */ /* 0x000ea400080010ff */
[----:B--2---:R-:W-:Y:S05]  /*c270*/  @!P0 BRA `(.L_x_165) ;  /* 0xfffffffc00f08947 */ /* 0x004fea000383ffff */
[----:B------:R-:W-:Y:S05]  /*c280*/  BRA `(.L_x_166) ;  /* 0xffffff7c00a07947 */ /* 0x000fea000383ffff */
.L_x_79:
[----:B------:R-:W-:-:S07]  /*c290*/  MOV R0, UR41 ;  /* 0x0000002900007c02 */ /* 0x000fce0008000f00 */
.L_x_167:
[----:B-1----:R1:W2:Y:S02]  /*c2a0*/  SYNCS.PHASECHK.TRANS64.TRYWAIT P1, [R0+URZ+0xd0], R3 ;  /* 0x0000d003000075a7 */ /* 0x0022a400080211ff */
[----:B--2---:R-:W-:Y:S05]  /*c2b0*/  @!P1 NANOSLEEP.SYNCS 0x989680 ;  /* 0x009896800000995d */ /* 0x004fea0003900000 */
[----:B------:R-:W2:Y:S02]  /*c2c0*/  @!P1 SYNCS.PHASECHK.TRANS64 P1, [R0+URZ+0xd0], R3 ;  /* 0x0000d003000095a7 */ /* 0x000ea400080210ff */
[----:B--2---:R-:W-:Y:S05]  /*c2d0*/  @!P1 BRA `(.L_x_167) ;  /* 0xfffffffc00f09947 */ /* 0x004fea000383ffff */
[----:B------:R-:W-:Y:S05]  /*c2e0*/  BRA `(.L_x_168) ;  /* 0xffffff7c00ec7947 */ /* 0x000fea000383ffff */
.L_x_84:
[----:B--2---:R2:W3:Y:S02]  /*c2f0*/  SYNCS.PHASECHK.TRANS64.TRYWAIT P0, [R8+URZ+0x70], R5 ;  /* 0x00007005080075a7 */ /* 0x0044e400080011ff */
[----:B---3--:R-:W-:Y:S05]  /*c300*/  @!P0 NANOSLEEP.SYNCS 0x989680 ;  /* 0x009896800000895d */ /* 0x008fea0003900000 */
[----:B------:R-:W3:Y:S02]  /*c310*/  @!P0 SYNCS.PHASECHK.TRANS64 P0, [R8+URZ+0x70], R5 ;  /* 0x00007005080085a7 */ /* 0x000ee400080010ff */
[----:B---3--:R-:W-:Y:S05]  /*c320*/  @!P0 BRA `(.L_x_84) ;  /* 0xfffffffc00f08947 */ /* 0x008fea000383ffff */
[----:B------:R-:W-:Y:S05]  /*c330*/  BRA `(.L_x_169) ;  /* 0xffffff8400247947 */ /* 0x000fea000383ffff */
.L_x_87:
[----:B------:R-:W-:Y:S07]  /*c340*/  MOV R0, UR21 ;  /* 0x0000001500007c02 */ /* 0x000fee0008000f00 */
.L_x_170:
[----:B--2---:R2:W3:Y:S02]  /*c350*/  SYNCS.PHASECHK.TRANS64.TRYWAIT P1, [R0+URZ+0x68], R5 ;  /* 0x00006805000075a7 */ /* 0x0044e400080211ff */
[----:B---3--:R-:W-:Y:S05]  /*c360*/  @!P1 NANOSLEEP.SYNCS 0x989680 ;  /* 0x009896800000995d */ /* 0x008fea0003900000 */
[----:B------:R-:W3:Y:S02]  /*c370*/  @!P1 SYNCS.PHASECHK.TRANS64 P1, [R0+URZ+0x68], R5 ;  /* 0x00006805000095a7 */ /* 0x000ee400080210ff */
[----:B---3--:R-:W-:Y:S05]  /*c380*/  @!P1 BRA `(.L_x_170) ;  /* 0xfffffffc00f09947 */ /* 0x008fea000383ffff */
[----:B------:R-:W-:Y:S05]  /*c390*/  BRA `(.L_x_86) ;  /* 0xffffff8800a07947 */ /* 0x000fea000383ffff */
.L_x_90:
[----:B--2---:R-:W-:Y:S07]  /*c3a0*/  MOV R5, UR21 ;  /* 0x0000001500057c02 */ /* 0x004fee0008000f00 */
.L_x_171:
[----:B--2---:R2:W3:Y:S02]  /*c3b0*/  SYNCS.PHASECHK.TRANS64.TRYWAIT P0, [R5+URZ+0x40], R4 ;  /* 0x00004004050075a7 */ /* 0x0044e400080011ff */
[----:B---3--:R-:W-:Y:S05]  /*c3c0*/  @!P0 NANOSLEEP.SYNCS 0x989680 ;  /* 0x009896800000895d */ /* 0x008fea0003900000 */
[----:B------:R-:W3:Y:S02]  /*c3d0*/  @!P0 SYNCS.PHASECHK.TRANS64 P0, [R5+URZ+0x40], R4 ;  /* 0x00004004050085a7 */ /* 0x000ee400080010ff */
[----:B---3--:R-:W-:Y:S05]  /*c3e0*/  @!P0 BRA `(.L_x_171) ;  /* 0xfffffffc00f08947 */ /* 0x008fea000383ffff */
[----:B------:R-:W-:Y:S05]  /*c3f0*/  BRA `(.L_x_172) ;  /* 0xffffff8800f87947 */ /* 0x000fea000383ffff */
.L_x_91:
[----:B------:R-:W-:Y:S07]  /*c400*/  MOV R5, UR21 ;  /* 0x0000001500057c02 */ /* 0x000fee0008000f00 */
.L_x_173:
[----:B--2---:R2:W3:Y:S02]  /*c410*/  SYNCS.PHASECHK.TRANS64.TRYWAIT P0, [R5+URZ+0x48], R4 ;  /* 0x00004804050075a7 */ /* 0x0044e400080011ff */
[----:B---3--:R-:W-:Y:S05]  /*c420*/  @!P0 NANOSLEEP.SYNCS 0x989680 ;  /* 0x009896800000895d */ /* 0x008fea0003900000 */
[----:B------:R-:W3:Y:S02]  /*c430*/  @!P0 SYNCS.PHASECHK.TRANS64 P0, [R5+URZ+0x48], R4 ;  /* 0x00004804050085a7 */ /* 0x000ee400080010ff */
[----:B---3--:R-:W-:Y:S05]  /*c440*/  @!P0 BRA `(.L_x_173) ;  /* 0xfffffffc00f08947 */ /* 0x008fea000383ffff */
[----:B------:R-:W-:Y:S05]  /*c450*/  BRA `(.L_x_174) ;  /* 0xffffff8c00347947 */ /* 0x000fea000383ffff */
.L_x_92:
[----:B--2---:R-:W-:Y:S07]  /*c460*/  MOV R5, UR21 ;  /* 0x0000001500057c02 */ /* 0x004fee0008000f00 */
.L_x_175:
[----:B--2---:R2:W3:Y:S02]  /*c470*/  SYNCS.PHASECHK.TRANS64.TRYWAIT P0, [R5+URZ+0x50], R4 ;  /* 0x00005004050075a7 */ /* 0x0044e400080011ff */
[----:B---3--:R-:W-:Y:S05]  /*c480*/  @!P0 NANOSLEEP.SYNCS 0x989680 ;  /* 0x009896800000895d */ /* 0x008fea0003900000 */
[----:B------:R-:W3:Y:S02]  /*c490*/  @!P0 SYNCS.PHASECHK.TRANS64 P0, [R5+URZ+0x50], R4 ;  /* 0x00005004050085a7 */ /* 0x000ee400080010ff */
[----:B---3--:R-:W-:Y:S05]  /*c4a0*/  @!P0 BRA `(.L_x_175) ;  /* 0xfffffffc00f08947 */ /* 0x008fea000383ffff */
[----:B------:R-:W-:Y:S05]  /*c4b0*/  BRA `(.L_x_176) ;  /* 0xffffff8c007c7947 */ /* 0x000fea000383ffff */
.L_x_93:
[----:B--2---:R-:W-:Y:S07]  /*c4c0*/  MOV R5, UR21 ;  /* 0x0000001500057c02 */ /* 0x004fee0008000f00 */
.L_x_177:
[----:B--2---:R2:W3:Y:S02]  /*c4d0*/  SYNCS.PHASECHK.TRANS64.TRYWAIT P0, [R5+URZ+0x58], R4 ;  /* 0x00005804050075a7 */ /* 0x0044e400080011ff */
[----:B---3--:R-:W-:Y:S05]  /*c4e0*/  @!P0 NANOSLEEP.SYNCS 0x989680 ;  /* 0x009896800000895d */ /* 0x008fea0003900000 */
[----:B------:R-:W3:Y:S02]  /*c4f0*/  @!P0 SYNCS.PHASECHK.TRANS64 P0, [R5+URZ+0x58], R4 ;  /* 0x00005804050085a7 */ /* 0x000ee400080010ff */
[----:B---3--:R-:W-:Y:S05]  /*c500*/  @!P0 BRA `(.L_x_177) ;  /* 0xfffffffc00f08947 */ /* 0x008fea000383ffff */
[----:B------:R-:W-:Y:S05]  /*c510*/  BRA `(.L_x_178) ;  /* 0xffffff8c00c87947 */ /* 0x000fea000383ffff */
.L_x_95:
[----:B------:R-:W-:-:S07]  /*c520*/  MOV R0, UR21 ;  /* 0x0000001500007c02 */ /* 0x000fce0008000f00 */
.L_x_179:
[----:B--2---:R2:W3:Y:S02]  /*c530*/  SYNCS.PHASECHK.TRANS64.TRYWAIT P0, [R0+URZ+0x40], R3 ;  /* 0x00004003000075a7 */ /* 0x0044e400080011ff */
[----:B---3--:R-:W-:Y:S05]  /*c540*/  @!P0 NANOSLEEP.SYNCS 0x989680 ;  /* 0x009896800000895d */ /* 0x008fea0003900000 */
[----:B------:R-:W3:Y:S02]  /*c550*/  @!P0 SYNCS.PHASECHK.TRANS64 P0, [R0+URZ+0x40], R3 ;  /* 0x00004003000085a7 */ /* 0x000ee400080010ff */
[----:B---3--:R-:W-:Y:S05]  /*c560*/  @!P0 BRA `(.L_x_179) ;  /* 0xfffffffc00f08947 */ /* 0x008fea000383ffff */
[----:B------:R-:W-:Y:S05]  /*c570*/  BRA `(.L_x_180) ;  /* 0xffffff90003c7947 */ /* 0x000fea000383ffff */
.L_x_96:
[----:B--2---:R-:W-:-:S07]  /*c580*/  MOV R0, UR21 ;  /* 0x0000001500007c02 */ /* 0x004fce0008000f00 */
.L_x_181:
[----:B--2---:R2:W3:Y:S02]  /*c590*/  SYNCS.PHASECHK.TRANS64.TRYWAIT P0, [R0+URZ+0x48], R3 ;  /* 0x00004803000075a7 */ /* 0x0044e400080011ff */
[----:B---3--:R-:W-:Y:S05]  /*c5a0*/  @!P0 NANOSLEEP.SYNCS 0x989680 ;  /* 0x009896800000895d */ /* 0x008fea0003900000 */
[----:B------:R-:W3:Y:S02]  /*c5b0*/  @!P0 SYNCS.PHASECHK.TRANS64 P0, [R0+URZ+0x48], R3 ;  /* 0x00004803000085a7 */ /* 0x000ee400080010ff */
[----:B---3--:R-:W-:Y:S05]  /*c5c0*/  @!P0 BRA `(.L_x_181) ;  /* 0xfffffffc00f08947 */ /* 0x008fea000383ffff */
[----:B------:R-:W-:Y:S05]  /*c5d0*/  BRA `(.L_x_182) ;  /* 0xffffff90002c7947 */ /* 0x000fea000383ffff */
.L_x_97:
[----:B--2---:R-:W-:-:S07]  /*c5e0*/  MOV R0, UR21 ;  /* 0x0000001500007c02 */ /* 0x004fce0008000f00 */
.L_x_183:
[----:B--2---:R2:W3:Y:S02]  /*c5f0*/  SYNCS.PHASECHK.TRANS64.TRYWAIT P0, [R0+URZ+0x50], R3 ;  /* 0x00005003000075a7 */ /* 0x0044e400080011ff */
[----:B---3--:R-:W-:Y:S05]  /*c600*/  @!P0 NANOSLEEP.SYNCS 0x989680 ;  /* 0x009896800000895d */ /* 0x008fea0003900000 */
[----:B------:R-:W3:Y:S02]  /*c610*/  @!P0 SYNCS.PHASECHK.TRANS64 P0, [R0+URZ+0x50], R3 ;  /* 0x00005003000085a7 */ /* 0x000ee400080010ff */
[----:B---3--:R-:W-:Y:S05]  /*c620*/  @!P0 BRA `(.L_x_183) ;  /* 0xfffffffc00f08947 */ /* 0x008fea000383ffff */
[----:B------:R-:W-:Y:S05]  /*c630*/  BRA `(.L_x_184) ;  /* 0xffffff90001c7947 */ /* 0x000fea000383ffff */
.L_x_99:
[----:B-1----:R1:W2:Y:S02]  /*c640*/  SYNCS.PHASECHK.TRANS64.TRYWAIT P0, [R3+URZ+0x70], R0 ;  /* 0x00007000030075a7 */ /* 0x0022a400080011ff */
[----:B--2---:R-:W-:Y:S05]  /*c650*/  @!P0 NANOSLEEP.SYNCS 0x989680 ;  /* 0x009896800000895d */ /* 0x004fea0003900000 */
[----:B------:R-:W2:Y:S02]  /*c660*/  @!P0 SYNCS.PHASECHK.TRANS64 P0, [R3+URZ+0x70], R0 ;  /* 0x00007000030085a7 */ /* 0x000ea400080010ff */
[----:B--2---:R-:W-:Y:S05]  /*c670*/  @!P0 BRA `(.L_x_99) ;  /* 0xfffffffc00f08947 */ /* 0x004fea000383ffff */
[----:B------:R-:W-:Y:S05]  /*c680*/  BRA `(.L_x_185) ;  /* 0xffffff9000e87947 */ /* 0x000fea000383ffff */
.L_x_110:
[----:B-1----:R-:W-:Y:S04]  /*c690*/  MOV R0, UR44 ;  /* 0x0000002c00007c02 */ /* 0x002fe80008000f00 */
[----:B------:R1:W2:Y:S03]  /*c6a0*/  SYNCS.PHASECHK.TRANS64.TRYWAIT P1, [R0+URZ+0x20], R5 ;  /* 0x00002005000075a7 */ /* 0x0002a600080211ff */
[----:B--2---:R-:W-:Y:S05]  /*c6b0*/  @!P1 NANOSLEEP.SYNCS 0x989680 ;  /* 0x009896800000995d */ /* 0x004fea0003900000 */
[----:B------:R-:W2:Y:S02]  /*c6c0*/  @!P1 SYNCS.PHASECHK.TRANS64 P1, [R0+URZ+0x20], R5 ;  /* 0x00002005000095a7 */ /* 0x000ea400080210ff */
[----:B--2---:R-:W-:Y:S05]  /*c6d0*/  @!P1 BRA `(.L_x_110) ;  /* 0xfffffffc00ec9947 */ /* 0x004fea000383ffff */
[----:B------:R-:W-:Y:S05]  /*c6e0*/  BRA `(.L_x_109) ;  /* 0xffffffa000cc7947 */ /* 0x000fea000383ffff */
.L_x_112:
[----:B-1----:R1:W4:Y:S02]  /*c6f0*/  SYNCS.PHASECHK.TRANS64.TRYWAIT P0, [R170+URZ+0x90], R3 ;  /* 0x00009003aa0075a7 */ /* 0x00232400080011ff */
[----:B----4-:R-:W-:Y:S05]  /*c700*/  @!P0 NANOSLEEP.SYNCS 0x989680 ;  /* 0x009896800000895d */ /* 0x010fea0003900000 */
[----:B------:R-:W4:Y:S02]  /*c710*/  @!P0 SYNCS.PHASECHK.TRANS64 P0, [R170+URZ+0x90], R3 ;  /* 0x00009003aa0085a7 */ /* 0x000f2400080010ff */
[----:B----4-:R-:W-:Y:S05]  /*c720*/  @!P0 BRA `(.L_x_112) ;  /* 0xfffffffc00f08947 */ /* 0x010fea000383ffff */
[----:B------:R-:W-:Y:S05]  /*c730*/  BRA `(.L_x_111) ;  /* 0xffffffa400047947 */ /* 0x000fea000383ffff */
.L_x_121:
[----:B---3--:R3:W4:Y:S02]  /*c740*/  SYNCS.PHASECHK.TRANS64.TRYWAIT P0, [R3+URZ+0x20], R0 ;  /* 0x00002000030075a7 */ /* 0x00872400080011ff */
[----:B----4-:R-:W-:Y:S05]  /*c750*/  @!P0 NANOSLEEP.SYNCS 0x989680 ;  /* 0x009896800000895d */ /* 0x010fea0003900000 */
[----:B------:R-:W4:Y:S02]  /*c760*/  @!P0 SYNCS.PHASECHK.TRANS64 P0, [R3+URZ+0x20], R0 ;  /* 0x00002000030085a7 */ /* 0x000f2400080010ff */
[----:B----4-:R-:W-:Y:S05]  /*c770*/  @!P0 BRA `(.L_x_121) ;  /* 0xfffffffc00f08947 */ /* 0x010fea000383ffff */
[----:B------:R-:W-:Y:S05]  /*c780*/  BRA `(.L_x_120) ;  /* 0xffffffb400b07947 */ /* 0x000fea000383ffff */
.L_x_129:
[----:B-1----:R1:W4:Y:S02]  /*c790*/  SYNCS.PHASECHK.TRANS64.TRYWAIT P0, [R0+URZ+0x20], R7 ;  /* 0x00002007000075a7 */ /* 0x00232400080011ff */
[----:B----4-:R-:W-:Y:S05]  /*c7a0*/  @!P0 NANOSLEEP.SYNCS 0x989680 ;  /* 0x009896800000895d */ /* 0x010fea0003900000 */
[----:B------:R-:W4:Y:S02]  /*c7b0*/  @!P0 SYNCS.PHASECHK.TRANS64 P0, [R0+URZ+0x20], R7 ;  /* 0x00002007000085a7 */ /* 0x000f2400080010ff */
[----:B----4-:R-:W-:Y:S05]  /*c7c0*/  @!P0 BRA `(.L_x_129) ;  /* 0xfffffffc00f08947 */ /* 0x010fea000383ffff */
[----:B------:R-:W-:Y:S05]  /*c7d0*/  BRA `(.L_x_128) ;  /* 0xffffffc800a87947 */ /* 0x000fea000383ffff */
.L_x_137:
[----:B--2---:R2:W3:Y:S02]  /*c7e0*/  SYNCS.PHASECHK.TRANS64.TRYWAIT P0, [R3+URZ+0x20], R0 ;  /* 0x00002000030075a7 */ /* 0x0044e400080011ff */
[----:B---3--:R-:W-:Y:S05]  /*c7f0*/  @!P0 NANOSLEEP.SYNCS 0x989680 ;  /* 0x009896800000895d */ /* 0x008fea0003900000 */
[----:B------:R-:W3:Y:S02]  /*c800*/  @!P0 SYNCS.PHASECHK.TRANS64 P0, [R3+URZ+0x20], R0 ;  /* 0x00002000030085a7 */ /* 0x000ee400080010ff */
[----:B---3--:R-:W-:Y:S05]  /*c810*/  @!P0 BRA `(.L_x_137) ;  /* 0xfffffffc00f08947 */ /* 0x008fea000383ffff */
[----:B------:R-:W-:Y:S05]  /*c820*/  BRA `(.L_x_136) ;  /* 0xffffffdc00a07947 */ /* 0x000fea000383ffff */
        .weak           $__internal_0_$__cuda_sm10x_tcgen05_guardrail_trap_col_being_dealloced_not_returned_by_alloc
        .type           $__internal_0_$__cuda_sm10x_tcgen05_guardrail_trap_col_being_dealloced_not_returned_by_alloc,@function
        .size           $__internal_0_$__cuda_sm10x_tcgen05_guardrail_trap_col_being_dealloced_not_returned_by_alloc,($__internal_1_$__cuda_sm10x_tcgen05_guardrail_trap_phase_invalid_during_alloc - $__internal_0_$__cuda_sm10x_tcgen05_guardrail_trap_col_being_dealloced_not_returned_by_alloc)
$__internal_0_$__cuda_sm10x_tcgen05_guardrail_trap_col_being_dealloced_not_returned_by_alloc:
[----:B------:R-:W-:Y:S05]  /*c830*/  BPT.TRAP 0x1 ;  /* 0x000000040000795c */ /* 0x000fea0000300000 */
[----:B------:R-:W-:-:S04]  /*c840*/  HFMA2 R3, -RZ, RZ, 0, 0 ;  /* 0x00000000ff037431 */ /* 0x000fc800000001ff */
[----:B------:R-:W-:Y:S05]  /*c850*/  RET.REL.NODEC R2 `(_ZN7cutlass13device_kernelINS_4gemm6kernel13GemmUniversalIN4cute5tupleIJiiiiEEENS1_10collective13CollectiveMmaINS1_35MainloopSm100TmaUmmaWarpSpecializedILi2ELi2ELi2ENS5_IJNS4_1CILi8EEENSA_ILi1EEESC_EEEEENS5_IJNSA_ILi256EEESF_NSA_ILi128EEEEEENS_10bfloat16_tENS5_IJlSC_lEEESI_SJ_NS4_8TiledMMAINS4_8MMA_AtomIJNS4_26SM100_MMA_F16BF16_2x1SM_SSISI_SI_fLi256ELi256ELNS4_4UMMA5MajorE0ELSO_0ELNSN_7ScaleInE0ELSP_0EEEEEENS4_6LayoutINS5_IJSC_SC_SC_EEENS5_IJNSA_ILi0EEESU_SU_EEEEENS5_IJNS4_10UnderscoreESX_SX_EEEEENS4_18SM100_TMA_2SM_LOADENS4_14ComposedLayoutINS4_7SwizzleILi3ELi4ELi3EEENS4_18smem_ptr_flag_bitsILi16EEENSS_INS5_IJSB_NSA_ILi64EEEEEENS5_IJS16_SC_EEEEEEEvNS4_8identityENS4_28SM100_TMA_2SM_LOAD_MULTICASTES1A_vS1B_EENS_8epilogue10collective18CollectiveEpilogueINS1E_23Sm100TmaWarpSpecializedILi4ELi2ELi64ELb1ELb0EEEJNS5_IJSG_SF_SG_EEENS5_IJNSS_ISG_SC_EENSS_IS16_SC_EEEEESI_SJ_SI_SJ_NS1E_6fusion15FusionCallbacksIS1I_NS1N_17LinearCombinationISI_fSI_fLNS_15FloatRoundStyleE2EEES1J_S1M_JEEENS4_5SM1004TMEM4LOAD26SM100_TMEM_LOAD_32dp32b64xENS4_13SM90_TMA_LOADES1A_NS4_39AutoVectorizingCopyWithAssumedAlignmentILi128EEENS4_14SM90_TMA_STOREES1A_S1Z_S1Z_EEEvvEEEEvNT_6ParamsE) ;  /* 0xffffff3402e87950 */ /* 0x000fea0003c3ffff */
        .weak           $__internal_1_$__cuda_sm10x_tcgen05_guardrail_trap_phase_invalid_during_alloc
        .type           $__internal_1_$__cuda_sm10x_tcgen05_guardrail_trap_phase_invalid_during_alloc,@function
        .size           $__internal_1_$__cuda_sm10x_tcgen05_guardrail_trap_phase_invalid_during_alloc,($__internal_2_$__cuda_sm10x_tcgen05_guardrail_trap_unallocated_columns_being_dealloced - $__internal_1_$__cuda_sm10x_tcgen05_guardrail_trap_phase_invalid_during_alloc)
$__internal_1_$__cuda_sm10x_tcgen05_guardrail_trap_phase_invalid_during_alloc:
[----:B------:R-:W-:Y:S05]  /*c860*/  BPT.TRAP 0x1 ;  /* 0x000000040000795c */ /* 0x000fea0000300000 */
[----:B------:R-:W-:-:S04]  /*c870*/  MOV R5, 0x0 ;  /* 0x0000000000057802 */ /* 0x000fc80000000f00 */
[----:B------:R-:W-:Y:S05]  /*c880*/  RET.REL.NODEC R4 `(_ZN7cutlass13device_kernelINS_4gemm6kernel13GemmUniversalIN4cute5tupleIJiiiiEEENS1_10collective13CollectiveMmaINS1_35MainloopSm100TmaUmmaWarpSpecializedILi2ELi2ELi2ENS5_IJNS4_1CILi8EEENSA_ILi1EEESC_EEEEENS5_IJNSA_ILi256EEESF_NSA_ILi128EEEEEENS_10bfloat16_tENS5_IJlSC_lEEESI_SJ_NS4_8TiledMMAINS4_8MMA_AtomIJNS4_26SM100_MMA_F16BF16_2x1SM_SSISI_SI_fLi256ELi256ELNS4_4UMMA5MajorE0ELSO_0ELNSN_7ScaleInE0ELSP_0EEEEEENS4_6LayoutINS5_IJSC_SC_SC_EEENS5_IJNSA_ILi0EEESU_SU_EEEEENS5_IJNS4_10UnderscoreESX_SX_EEEEENS4_18SM100_TMA_2SM_LOADENS4_14ComposedLayoutINS4_7SwizzleILi3ELi4ELi3EEENS4_18smem_ptr_flag_bitsILi16EEENSS_INS5_IJSB_NSA_ILi64EEEEEENS5_IJS16_SC_EEEEEEEvNS4_8identityENS4_28SM100_TMA_2SM_LOAD_MULTICASTES1A_vS1B_EENS_8epilogue10collective18CollectiveEpilogueINS1E_23Sm100TmaWarpSpecializedILi4ELi2ELi64ELb1ELb0EEEJNS5_IJSG_SF_SG_EEENS5_IJNSS_ISG_SC_EENSS_IS16_SC_EEEEESI_SJ_SI_SJ_NS1E_6fusion15FusionCallbacksIS1I_NS1N_17LinearCombinationISI_fSI_fLNS_15FloatRoundStyleE2EEES1J_S1M_JEEENS4_5SM1004TMEM4LOAD26SM100_TMEM_LOAD_32dp32b64xENS4_13SM90_TMA_LOADES1A_NS4_39AutoVectorizingCopyWithAssumedAlignmentILi128EEENS4_14SM90_TMA_STOREES1A_S1Z_S1Z_EEEvvEEEEvNT_6ParamsE) ;  /* 0xffffff3404dc7950 */ /* 0x000fea0003c3ffff */
        .weak           $__internal_2_$__cuda_sm10x_tcgen05_guardrail_trap_unallocated_columns_being_dealloced
        .type           $__internal_2_$__cuda_sm10x_tcgen05_guardrail_trap_unallocated_columns_being_dealloced,@function
        .size           $__internal_2_$__cuda_sm10x_tcgen05_guardrail_trap_unallocated_columns_being_dealloced,(.L_x_187 - $__internal_2_$__cuda_sm10x_tcgen05_guardrail_trap_unallocated_columns_being_dealloced)
$__internal_2_$__cuda_sm10x_tcgen05_guardrail_trap_unallocated_columns_being_dealloced:
[----:B------:R-:W-:Y:S05]  /*c890*/  BPT.TRAP 0x1 ;  /* 0x000000040000795c */ /* 0x000fea0000300000 */
[----:B------:R-:W-:-:S04]  /*c8a0*/  HFMA2 R3, -RZ, RZ, 0, 0 ;  /* 0x00000000ff037431 */ /* 0x000fc800000001ff */
[----:B------:R-:W-:Y:S05]  /*c8b0*/  RET.REL.NODEC R2 `(_ZN7cutlass13device_kernelINS_4gemm6kernel13GemmUniversalIN4cute5tupleIJiiiiEEENS1_10collective13CollectiveMmaINS1_35MainloopSm100TmaUmmaWarpSpecializedILi2ELi2ELi2ENS5_IJNS4_1CILi8EEENSA_ILi1EEESC_EEEEENS5_IJNSA_ILi256EEESF_NSA_ILi128EEEEEENS_10bfloat16_tENS5_IJlSC_lEEESI_SJ_NS4_8TiledMMAINS4_8MMA_AtomIJNS4_26SM100_MMA_F16BF16_2x1SM_SSISI_SI_fLi256ELi256ELNS4_4UMMA5MajorE0ELSO_0ELNSN_7ScaleInE0ELSP_0EEEEEENS4_6LayoutINS5_IJSC_SC_SC_EEENS5_IJNSA_ILi0EEESU_SU_EEEEENS5_IJNS4_10UnderscoreESX_SX_EEEEENS4_18SM100_TMA_2SM_LOADENS4_14ComposedLayoutINS4_7SwizzleILi3ELi4ELi3EEENS4_18smem_ptr_flag_bitsILi16EEENSS_INS5_IJSB_NSA_ILi64EEEEEENS5_IJS16_SC_EEEEEEEvNS4_8identityENS4_28SM100_TMA_2SM_LOAD_MULTICASTES1A_vS1B_EENS_8epilogue10collective18CollectiveEpilogueINS1E_23Sm100TmaWarpSpecializedILi4ELi2ELi64ELb1ELb0EEEJNS5_IJSG_SF_SG_EEENS5_IJNSS_ISG_SC_EENSS_IS16_SC_EEEEESI_SJ_SI_SJ_NS1E_6fusion15FusionCallbacksIS1I_NS1N_17LinearCombinationISI_fSI_fLNS_15FloatRoundStyleE2EEES1J_S1M_JEEENS4_5SM1004TMEM4LOAD26SM100_TMEM_LOAD_32dp32b64xENS4_13SM90_TMA_LOADES1A_NS4_39AutoVectorizingCopyWithAssumedAlignmentILi128EEENS4_14SM90_TMA_STOREES1A_S1Z_S1Z_EEEvvEEEEvNT_6ParamsE) ;  /* 0xffffff3402d07950 */ /* 0x000fea0003c3ffff */
.L_x_186:
[----:B------:R-:W-:-:S00]  /*c8c0*/  BRA `(.L_x_186) ;  /* 0xfffffffc00fc7947 */ /* 0x000fc0000383ffff */
[----:B------:R-:W-:-:S00]  /*c8d0*/  NOP ;  /* 0x0000000000007918 */ /* 0x000fc00000000000 */
        /* <DEDUP_REMOVED lines=10> */
.L_x_187:


//--------------------- .nv.global.init           --------------------------
	.section	.nv.global.init,"aw",@progbits
.nv.global.init:
	.type		$str$27,@object
	.size		$str$27,($str$28 - $str$27)
$str$27:
        /*0000*/ 	.byte	0x28, 0x61, 0x64, 0x64, 0x72, 0x65, 0x73, 0x73, 0x20, 0x26, 0x20, 0x6d, 0x61, 0x73, 0x6b, 0x29
        /*0010*/ 	.byte	0x20, 0x3d, 0x3d, 0x20, 0x30, 0x00
	.type		$str$28,@object
	.size		$str$28,($str$26 - $str$28)
$str$28:
        /*0016*/ 	.byte	0x2f, 0x74, 0x6d, 0x70, 0x2f, 0x63, 0x75, 0x74, 0x6c, 0x61, 0x73, 0x73, 0x5f, 0x73, 0x77, 0x65
        /*0026*/ 	.byte	0x65, 0x70, 0x5f, 0x73, 0x72, 0x63, 0x2f, 0x69, 0x6e, 0x63, 0x6c, 0x75, 0x64, 0x65, 0x2f, 0x63
        /*0036*/ 	.byte	0x75, 0x74, 0x65, 0x2f, 0x70, 0x6f, 0x69, 0x6e, 0x74, 0x65, 0x72, 0x5f, 0x66, 0x6c, 0x61, 0x67
        /*0046*/ 	.byte	0x67, 0x65, 0x64, 0x2e, 0x68, 0x70, 0x70, 0x00
	.type		$str$26,@object
	.size		$str$26,($str$25 - $str$26)
$str$26:
        /*004e*/ 	.byte	0x2f, 0x74, 0x6d, 0x70, 0x2f, 0x63, 0x75, 0x74, 0x6c, 0x61, 0x73, 0x73, 0x5f, 0x73, 0x77, 0x65
        /*005e*/ 	.byte	0x65, 0x70, 0x5f, 0x73, 0x72, 0x63, 0x2f, 0x69, 0x6e, 0x63, 0x6c, 0x75, 0x64, 0x65, 0x2f, 0x63
        /*006e*/ 	.byte	0x75, 0x74, 0x65, 0x2f, 0x61, 0x74, 0x6f, 0x6d, 0x2f, 0x63, 0x6f, 0x70, 0x79, 0x5f, 0x74, 0x72
        /*007e*/ 	.byte	0x61, 0x69, 0x74, 0x73, 0x5f, 0x73, 0x6d, 0x31, 0x30, 0x30, 0x2e, 0x68, 0x70, 0x70, 0x00
	.type		$str$25,@object
	.size		$str$25,(__unnamed_1 - $str$25)
$str$25:
        /*008d*/ 	.byte	0x28, 0x28, 0x75, 0x69, 0x6e, 0x74, 0x33, 0x32, 0x5f, 0x74, 0x28, 0x74, 0x68, 0x72, 0x65, 0x61
        /*009d*/ 	.byte	0x64, 0x49, 0x64, 0x78, 0x2e, 0x78, 0x29, 0x20, 0x2f, 0x20, 0x33, 0x32, 0x29, 0x20, 0x25, 0x20
        /*00ad*/ 	.byte	0x34, 0x29, 0x20, 0x3d, 0x3d, 0x20, 0x28, 0x28, 0x28, 0x74, 0x6d, 0x65, 0x6d, 0x5f, 0x61, 0x64
        /*00bd*/ 	.byte	0x64, 0x72, 0x20, 0x3e, 0x3e, 0x20, 0x31, 0x36, 0x29, 0x20, 0x2f, 0x20, 0x33, 0x32, 0x29, 0x20
        /*00cd*/ 	.byte	0x25, 0x20, 0x34, 0x29, 0x00
	.type		__unnamed_1,@object
	.size		__unnamed_1,(__unnamed_2 - __unnamed_1)
__unnamed_1:
        /*00d2*/ 	.byte	0x61, 0x75, 0x74, 0x6f, 0x20, 0x63, 0x75, 0x74, 0x65, 0x3a, 0x3a, 0x61, 0x73, 0x5f, 0x70, 0x6f
        /* <DEDUP_REMOVED lines=24> */
        /*0262*/ 	.byte	0x38, 0x31, 0x39, 0x32, 0x3e, 0x3e, 0x3e, 0x3e, 0x5d, 0x00
	.type		__unnamed_2,@object
	.size		__unnamed_2,(.L_2 - __unnamed_2)
__unnamed_2:
        /* <DEDUP_REMOVED lines=43> */
        /*051c*/ 	.byte	0x74, 0x65, 0x3a, 0x3a, 0x43, 0x3c, 0x30, 0x3e, 0x3e, 0x3e, 0x3e, 0x5d, 0x00
.L_2:


//--------------------- .nv.shared._ZN7cutlass13device_kernelINS_4gemm6kernel13GemmUniversalIN4cute5tupleIJiiiiEEENS1_10collective13CollectiveMmaINS1_35MainloopSm100TmaUmmaWarpSpecializedILi2ELi2ELi2ENS5_IJNS4_1CILi8EEENSA_ILi1EEESC_EEEEENS5_IJNSA_ILi256EEESF_NSA_ILi128EEEEEENS_10bfloat16_tENS5_IJlSC_lEEESI_SJ_NS4_8TiledMMAINS4_8MMA_AtomIJNS4_26SM100_MMA_F16BF16_2x1SM_SSISI_SI_fLi256ELi256ELNS4_4UMMA5MajorE0ELSO_0ELNSN_7ScaleInE0ELSP_0EEEEEENS4_6LayoutINS5_IJSC_SC_SC_EEENS5_IJNSA_ILi0EEESU_SU_EEEEENS5_IJNS4_10UnderscoreESX_SX_EEEEENS4_18SM100_TMA_2SM_LOADENS4_14ComposedLayoutINS4_7SwizzleILi3ELi4ELi3EEENS4_18smem_ptr_flag_bitsILi16EEENSS_INS5_IJSB_NSA_ILi64EEEEEENS5_IJS16_SC_EEEEEEEvNS4_8identityENS4_28SM100_TMA_2SM_LOAD_MULTICASTES1A_vS1B_EENS_8epilogue10collective18CollectiveEpilogueINS1E_23Sm100TmaWarpSpecializedILi4ELi2ELi64ELb1ELb0EEEJNS5_IJSG_SF_SG_EEENS5_IJNSS_ISG_SC_EENSS_IS16_SC_EEEEESI_SJ_SI_SJ_NS1E_6fusion15FusionCallbacksIS1I_NS1N_17LinearCombinationISI_fSI_fLNS_15FloatRoundStyleE2EEES1J_S1M_JEEENS4_5SM1004TMEM4LOAD26SM100_TMEM_LOAD_32dp32b64xENS4_13SM90_TMA_LOADES1A_NS4_39AutoVectorizingCopyWithAssumedAlignmentILi128EEENS4_14SM90_TMA_STOREES1A_S1Z_S1Z_EEEvvEEEEvNT_6ParamsE --------------------------
	.section	.nv.shared._ZN7cutlass13device_kernelINS_4gemm6kernel13GemmUniversalIN4cute5tupleIJiiiiEEENS1_10collective13CollectiveMmaINS1_35MainloopSm100TmaUmmaWarpSpecializedILi2ELi2ELi2ENS5_IJNS4_1CILi8EEENSA_ILi1EEESC_EEEEENS5_IJNSA_ILi256EEESF_NSA_ILi128EEEEEENS_10bfloat16_tENS5_IJlSC_lEEESI_SJ_NS4_8TiledMMAINS4_8MMA_AtomIJNS4_26SM100_MMA_F16BF16_2x1SM_SSISI_SI_fLi256ELi256ELNS4_4UMMA5MajorE0ELSO_0ELNSN_7ScaleInE0ELSP_0EEEEEENS4_6LayoutINS5_IJSC_SC_SC_EEENS5_IJNSA_ILi0EEESU_SU_EEEEENS5_IJNS4_10UnderscoreESX_SX_EEEEENS4_18SM100_TMA_2SM_LOADENS4_14ComposedLayoutINS4_7SwizzleILi3ELi4ELi3EEENS4_18smem_ptr_flag_bitsILi16EEENSS_INS5_IJSB_NSA_ILi64EEEEEENS5_IJS16_SC_EEEEEEEvNS4_8identityENS4_28SM100_TMA_2SM_LOAD_MULTICASTES1A_vS1B_EENS_8epilogue10collective18CollectiveEpilogueINS1E_23Sm100TmaWarpSpecializedILi4ELi2ELi64ELb1ELb0EEEJNS5_IJSG_SF_SG_EEENS5_IJNSS_ISG_SC_EENSS_IS16_SC_EEEEESI_SJ_SI_SJ_NS1E_6fusion15FusionCallbacksIS1I_NS1N_17LinearCombinationISI_fSI_fLNS_15FloatRoundStyleE2EEES1J_S1M_JEEENS4_5SM1004TMEM4LOAD26SM100_TMEM_LOAD_32dp32b64xENS4_13SM90_TMA_LOADES1A_NS4_39AutoVectorizingCopyWithAssumedAlignmentILi128EEENS4_14SM90_TMA_STOREES1A_S1Z_S1Z_EEEvvEEEEvNT_6ParamsE,"aw",@nobits
	.sectionflags	@""
	.align	16
	.zero		1024


//--------------------- .nv.shared.reserved.0     --------------------------
	.section	.nv.shared.reserved.0,"aw",@nobits
	.weak		__nv_reservedSMEM_offset_0_alias
	.size		__nv_reservedSMEM_offset_0_alias, 0, 64
	.other		__nv_reservedSMEM_offset_0_alias,@"STO_CUDA_RESERVED_SHARED STV_DEFAULT"
__nv_reservedSMEM_offset_0_alias:
	.zero		0
.nv.shared.reserved.0:
	.zero		64
	.weak		__nv_reservedSMEM_tcgen05_partition
	.type		__nv_reservedSMEM_tcgen05_partition,@object
	.size		__nv_reservedSMEM_tcgen05_partition,(.L_0 - __nv_reservedSMEM_tcgen05_partition)
__nv_reservedSMEM_tcgen05_partition:
	.zero		32
.L_0:


//--------------------- .nv.global                --------------------------
	.section	.nv.global,"aw",@nobits
.nv.global:
	.type		_ZN40_INTERNAL_2fea6896_4_k_cu_2918152c_288954cute1_E,@object
	.size		_ZN40_INTERNAL_2fea6896_4_k_cu_2918152c_288954cute1_E,(_ZN40_INTERNAL_2fea6896_4_k_cu_2918152c_288954cuda3std3__45__cpo6cbeginE - _ZN40_INTERNAL_2fea6896_4_k_cu_2918152c_288954cute1_E)
_ZN40_INTERNAL_2fea6896_4_k_cu_2918152c_288954cute1_E:
	.zero		1
	.type		_ZN40_INTERNAL_2fea6896_4_k_cu_2918152c_288954cuda3std3__45__cpo6cbeginE,@object
	.size		_ZN40_INTERNAL_2fea6896_4_k_cu_2918152c_288954cuda3std3__45__cpo6cbeginE,(_ZN40_INTERNAL_2fea6896_4_k_cu_2918152c_288954cuda3std3__48in_placeE - _ZN40_INTERNAL_2fea6896_4_k_cu_2918152c_288954cuda3std3__45__cpo6cbeginE)
_ZN40_INTERNAL_2fea6896_4_k_cu_2918152c_288954cuda3std3__45__cpo6cbeginE:
	.zero		1
	.type		_ZN40_INTERNAL_2fea6896_4_k_cu_2918152c_288954cuda3std3__48in_placeE,@object
	.size		_ZN40_INTERNAL_2fea6896_4_k_cu_2918152c_288954cuda3std3__48in_placeE,(_ZN40_INTERNAL_2fea6896_4_k_cu_2918152c_288954cuda3std6ranges3__45__cpo9iter_moveE - _ZN40_INTERNAL_2fea6896_4_k_cu_2918152c_288954cuda3std3__48in_placeE)
_ZN40_INTERNAL_2fea6896_4_k_cu_2918152c_288954cuda3std3__48in_placeE:
	.zero		1
	.type		_ZN40_INTERNAL_2fea6896_4_k_cu_2918152c_288954cuda3std6ranges3__45__cpo9iter_moveE,@object
	.size		_ZN40_INTERNAL_2fea6896_4_k_cu_2918152c_288954cuda3std6ranges3__45__cpo9iter_moveE,(_ZN40_INTERNAL_2fea6896_4_k_cu_2918152c_288954cuda3std3__45__cpo5beginE - _ZN40_INTERNAL_2fea6896_4_k_cu_2918152c_288954cuda3std6ranges3__45__cpo9iter_moveE)
_ZN40_INTERNAL_2fea6896_4_k_cu_2918152c_288954cuda3std6ranges3__45__cpo9iter_moveE:
	.zero		1
	.type		_ZN40_INTERNAL_2fea6896_4_k_cu_2918152c_288954cuda3std3__45__cpo5beginE,@object
	.size		_ZN40_INTERNAL_2fea6896_4_k_cu_2918152c_288954cuda3std3__45__cpo5beginE,(_ZN40_INTERNAL_2fea6896_4_k_cu_2918152c_288954cuda3std3__442_GLOBAL__N__2fea6896_4_k_cu_2918152c_288956ignoreE - _ZN40_INTERNAL_2fea6896_4_k_cu_2918152c_288954cuda3std3__45__cpo5beginE)
_ZN40_INTERNAL_2fea6896_4_k_cu_2918152c_288954cuda3std3__45__cpo5beginE:
	.zero		1
	.type		_ZN40_INTERNAL_2fea6896_4_k_cu_2918152c_288954cuda3std3__442_GLOBAL__N__2fea6896_4_k_cu_2918152c_288956ignoreE,@object
	.size		_ZN40_INTERNAL_2fea6896_4_k_cu_2918152c_288954cuda3std3__442_GLOBAL__N__2fea6896_4_k_cu_2918152c_288956ignoreE,(_ZN40_INTERNAL_2fea6896_4_k_cu_2918152c_288954cute7productE - _ZN40_INTERNAL_2fea6896_4_k_cu_2918152c_288954cuda3std3__442_GLOBAL__N__2fea6896_4_k_cu_2918152c_288956ignoreE)
_ZN40_INTERNAL_2fea6896_4_k_cu_2918152c_288954cuda3std3__442_GLOBAL__N__2fea6896_4_k_cu_2918152c_288956ignoreE:
	.zero		1
	.type		_ZN40_INTERNAL_2fea6896_4_k_cu_2918152c_288954cute7productE,@object
	.size		_ZN40_INTERNAL_2fea6896_4_k_cu_2918152c_288954cute7productE,(_ZN40_INTERNAL_2fea6896_4_k_cu_2918152c_288954cuda3std3__45__cpo3endE - _ZN40_INTERNAL_2fea6896_4_k_cu_2918152c_288954cute7productE)
_ZN40_INTERNAL_2fea6896_4_k_cu_2918152c_288954cute7productE:
	.zero		1
	.type		_ZN40_INTERNAL_2fea6896_4_k_cu_2918152c_288954cuda3std3__45__cpo3endE,@object
	.size		_ZN40_INTERNAL_2fea6896_4_k_cu_2918152c_288954cuda3std3__45__cpo3endE,(_ZN40_INTERNAL_2fea6896_4_k_cu_2918152c_288954cuda3std3__419piecewise_constructE - _ZN40_INTERNAL_2fea6896_4_k_cu_2918152c_288954cuda3std3__45__cpo3endE)
_ZN40_INTERNAL_2fea6896_4_k_cu_2918152c_288954cuda3std3__45__cpo3endE:
	.zero		1
	.type		_ZN40_INTERNAL_2fea6896_4_k_cu_2918152c_288954cuda3std3__419piecewise_constructE,@object
	.size		_ZN40_INTERNAL_2fea6896_4_k_cu_2918152c_288954cuda3std3__419piecewise_constructE,(_ZN40_INTERNAL_2fea6896_4_k_cu_2918152c_288954cuda3std3__45__cpo4cendE - _ZN40_INTERNAL_2fea6896_4_k_cu_2918152c_288954cuda3std3__419piecewise_constructE)
_ZN40_INTERNAL_2fea6896_4_k_cu_2918152c_288954cuda3std3__419piecewise_constructE:
	.zero		1
	.type		_ZN40_INTERNAL_2fea6896_4_k_cu_2918152c_288954cuda3std3__45__cpo4cendE,@object
	.size		_ZN40_INTERNAL_2fea6896_4_k_cu_2918152c_288954cuda3std3__45__cpo4cendE,(_ZN40_INTERNAL_2fea6896_4_k_cu_2918152c_288954cuda3std6ranges3__45__cpo4swapE - _ZN40_INTERNAL_2fea6896_4_k_cu_2918152c_288954cuda3std3__45__cpo4cendE)
_ZN40_INTERNAL_2fea6896_4_k_cu_2918152c_288954cuda3std3__45__cpo4cendE:
	.zero		1
	.type		_ZN40_INTERNAL_2fea6896_4_k_cu_2918152c_288954cuda3std6ranges3__45__cpo4swapE,@object
	.size		_ZN40_INTERNAL_2fea6896_4_k_cu_2918152c_288954cuda3std6ranges3__45__cpo4swapE,(.L_10 - _ZN40_INTERNAL_2fea6896_4_k_cu_2918152c_288954cuda3std6ranges3__45__cpo4swapE)
_ZN40_INTERNAL_2fea6896_4_k_cu_2918152c_288954cuda3std6ranges3__45__cpo4swapE:
	.zero		1
.L_10:


//--------------------- .nv.constant0._ZN7cutlass13device_kernelINS_4gemm6kernel13GemmUniversalIN4cute5tupleIJiiiiEEENS1_10collective13CollectiveMmaINS1_35MainloopSm100TmaUmmaWarpSpecializedILi2ELi2ELi2ENS5_IJNS4_1CILi8EEENSA_ILi1EEESC_EEEEENS5_IJNSA_ILi256EEESF_NSA_ILi128EEEEEENS_10bfloat16_tENS5_IJlSC_lEEESI_SJ_NS4_8TiledMMAINS4_8MMA_AtomIJNS4_26SM100_MMA_F16BF16_2x1SM_SSISI_SI_fLi256ELi256ELNS4_4UMMA5MajorE0ELSO_0ELNSN_7ScaleInE0ELSP_0EEEEEENS4_6LayoutINS5_IJSC_SC_SC_EEENS5_IJNSA_ILi0EEESU_SU_EEEEENS5_IJNS4_10UnderscoreESX_SX_EEEEENS4_18SM100_TMA_2SM_LOADENS4_14ComposedLayoutINS4_7SwizzleILi3ELi4ELi3EEENS4_18smem_ptr_flag_bitsILi16EEENSS_INS5_IJSB_NSA_ILi64EEEEEENS5_IJS16_SC_EEEEEEEvNS4_8identityENS4_28SM100_TMA_2SM_LOAD_MULTICASTES1A_vS1B_EENS_8epilogue10collective18CollectiveEpilogueINS1E_23Sm100TmaWarpSpecializedILi4ELi2ELi64ELb1ELb0EEEJNS5_IJSG_SF_SG_EEENS5_IJNSS_ISG_SC_EENSS_IS16_SC_EEEEESI_SJ_SI_SJ_NS1E_6fusion15FusionCallbacksIS1I_NS1N_17LinearCombinationISI_fSI_fLNS_15FloatRoundStyleE2EEES1J_S1M_JEEENS4_5SM1004TMEM4LOAD26SM100_TMEM_LOAD_32dp32b64xENS4_13SM90_TMA_LOADES1A_NS4_39AutoVectorizingCopyWithAssumedAlignmentILi128EEENS4_14SM90_TMA_STOREES1A_S1Z_S1Z_EEEvvEEEEvNT_6ParamsE --------------------------
	.section	.nv.constant0._ZN7cutlass13device_kernelINS_4gemm6kernel13GemmUniversalIN4cute5tupleIJiiiiEEENS1_10collective13CollectiveMmaINS1_35MainloopSm100TmaUmmaWarpSpecializedILi2ELi2ELi2ENS5_IJNS4_1CILi8EEENSA_ILi1EEESC_EEEEENS5_IJNSA_ILi256EEESF_NSA_ILi128EEEEEENS_10bfloat16_tENS5_IJlSC_lEEESI_SJ_NS4_8TiledMMAINS4_8MMA_AtomIJNS4_26SM100_MMA_F16BF16_2x1SM_SSISI_SI_fLi256ELi256ELNS4_4UMMA5MajorE0ELSO_0ELNSN_7ScaleInE0ELSP_0EEEEEENS4_6LayoutINS5_IJSC_SC_SC_EEENS5_IJNSA_ILi0EEESU_SU_EEEEENS5_IJNS4_10UnderscoreESX_SX_EEEEENS4_18SM100_TMA_2SM_LOADENS4_14ComposedLayoutINS4_7SwizzleILi3ELi4ELi3EEENS4_18smem_ptr_flag_bitsILi16EEENSS_INS5_IJSB_NSA_ILi64EEEEEENS5_IJS16_SC_EEEEEEEvNS4_8identityENS4_28SM100_TMA_2SM_LOAD_MULTICASTES1A_vS1B_EENS_8epilogue10collective18CollectiveEpilogueINS1E_23Sm100TmaWarpSpecializedILi4ELi2ELi64ELb1ELb0EEEJNS5_IJSG_SF_SG_EEENS5_IJNSS_ISG_SC_EENSS_IS16_SC_EEEEESI_SJ_SI_SJ_NS1E_6fusion15FusionCallbacksIS1I_NS1N_17LinearCombinationISI_fSI_fLNS_15FloatRoundStyleE2EEES1J_S1M_JEEENS4_5SM1004TMEM4LOAD26SM100_TMEM_LOAD_32dp32b64xENS4_13SM90_TMA_LOADES1A_NS4_39AutoVectorizingCopyWithAssumedAlignmentILi128EEENS4_14SM90_TMA_STOREES1A_S1Z_S1Z_EEEvvEEEEvNT_6ParamsE,"a",@progbits
	.sectionflags	@""
	.align	4
.nv.constant0._ZN7cutlass13device_kernelINS_4gemm6kernel13GemmUniversalIN4cute5tupleIJiiiiEEENS1_10collective13CollectiveMmaINS1_35MainloopSm100TmaUmmaWarpSpecializedILi2ELi2ELi2ENS5_IJNS4_1CILi8EEENSA_ILi1EEESC_EEEEENS5_IJNSA_ILi256EEESF_NSA_ILi128EEEEEENS_10bfloat16_tENS5_IJlSC_lEEESI_SJ_NS4_8TiledMMAINS4_8MMA_AtomIJNS4_26SM100_MMA_F16BF16_2x1SM_SSISI_SI_fLi256ELi256ELNS4_4UMMA5MajorE0ELSO_0ELNSN_7ScaleInE0ELSP_0EEEEEENS4_6LayoutINS5_IJSC_SC_SC_EEENS5_IJNSA_ILi0EEESU_SU_EEEEENS5_IJNS4_10UnderscoreESX_SX_EEEEENS4_18SM100_TMA_2SM_LOADENS4_14ComposedLayoutINS4_7SwizzleILi3ELi4ELi3EEENS4_18smem_ptr_flag_bitsILi16EEENSS_INS5_IJSB_NSA_ILi64EEEEEENS5_IJS16_SC_EEEEEEEvNS4_8identityENS4_28SM100_TMA_2SM_LOAD_MULTICASTES1A_vS1B_EENS_8epilogue10collective18CollectiveEpilogueINS1E_23Sm100TmaWarpSpecializedILi4ELi2ELi64ELb1ELb0EEEJNS5_IJSG_SF_SG_EEENS5_IJNSS_ISG_SC_EENSS_IS16_SC_EEEEESI_SJ_SI_SJ_NS1E_6fusion15FusionCallbacksIS1I_NS1N_17LinearCombinationISI_fSI_fLNS_15FloatRoundStyleE2EEES1J_S1M_JEEENS4_5SM1004TMEM4LOAD26SM100_TMEM_LOAD_32dp32b64xENS4_13SM90_TMA_LOADES1A_NS4_39AutoVectorizingCopyWithAssumedAlignmentILi128EEENS4_14SM90_TMA_STOREES1A_S1Z_S1Z_EEEvvEEEEvNT_6ParamsE:
	.zero		2944


//--------------------- SYMBOLS --------------------------

	.type		.nv.reservedSmem.offset0,@object
	.size		.nv.reservedSmem.offset0,0x4
	.type		.nv.reservedSmem.cap,@object
	.size		.nv.reservedSmem.cap,0x4
	.type		__assertfail,@function
